// Copyright (c) 2024, Jay Shah, Ganesh Bikshandi, Ying Zhang, Vijay Thakkar, Pradeep Ramani, Tri Dao.
// Splitting the different template instantiations to different files to speed up compilation.
// This file is auto-generated. See "generate_kernels.py"

#include "flash_bwd_launch_template.h"

#ifndef FLASHATTENTION_DISABLE_HDIM96
template<>
void run_mha_bwd_<90, cutlass::bfloat16_t, 96, false>(Flash_bwd_params &params, cudaStream_t stream) {
    run_mha_bwd_hdim96<90, cutlass::bfloat16_t, false>(params, stream);
}
#endif


// ===== COMPILED SASS (sm_90a) =====

	.target	sm_90a

	.elftype	@"ET_EXEC"


//--------------------- .note.nv.tkinfo           --------------------------
	.section	.note.nv.tkinfo,"",@"SHT_NOTE"
	.sectionflags	@"SHF_NOTE_NV_TKINFO"
	.tkinfo
        /*0018*/ 	.word	0x00000002
        /*0030*/ 	.string	""
        /*0030*/ 	.string	"ptxas"
        /*0030*/ 	.string	"Cuda compilation tools, release 13.0, V13.0.88"
        /*0030*/ 	.string	"Build cuda_13.0.r13.0/compiler.36424714_0"
        /*0030*/ 	.string	"-arch sm_90a -m 64 "



//--------------------- .note.nv.cuinfo           --------------------------
	.section	.note.nv.cuinfo,"",@"SHT_NOTE"
	.sectionflags	@"SHF_NOTE_NV_CUINFO"
        /*0018*/ 	.short	0x0002
        /*001a*/ 	.short	0x005a
        /*001c*/ 	.short	0x0082
	.zero		2


//--------------------- .nv.info                  --------------------------
	.section	.nv.info,"",@"SHT_CUDA_INFO"
	.align	4


	//----- nvinfo : EIATTR_REGCOUNT
	.align		4
        /*0000*/ 	.byte	0x04, 0x2f
        /*0002*/ 	.short	(.L_19 - .L_18)
	.align		4
.L_18:
        /*0004*/ 	.word	index@(_ZN7cutlass13device_kernelIN5flash22FlashAttnBwdPreprocessIN4cute5tupleIJNS3_1CILi64EEENS5_ILi96EEEEEENS_10bfloat16_tEfNS_4arch4Sm90ELb1ELb1EEEEEvNT_6ParamsE)
        /*0008*/ 	.word	0x00000032


	//----- nvinfo : EIATTR_FRAME_SIZE
	.align		4
.L_19:
        /*000c*/ 	.byte	0x04, 0x11
        /*000e*/ 	.short	(.L_21 - .L_20)
	.align		4
.L_20:
        /*0010*/ 	.word	index@(_ZN7cutlass13device_kernelIN5flash22FlashAttnBwdPreprocessIN4cute5tupleIJNS3_1CILi64EEENS5_ILi96EEEEEENS_10bfloat16_tEfNS_4arch4Sm90ELb1ELb1EEEEEvNT_6ParamsE)
        /*0014*/ 	.word	0x00000000


	//----- nvinfo : EIATTR_REGCOUNT
	.align		4
.L_21:
        /*0018*/ 	.byte	0x04, 0x2f
        /*001a*/ 	.short	(.L_23 - .L_22)
	.align		4
.L_22:
        /*001c*/ 	.word	index@(_ZN7cutlass13device_kernelIN5flash11enable_sm90INS1_16FlashAttnBwdSm90INS1_25CollectiveMainloopBwdSm90ILi2ELi2ELi2EN4cute5tupleIJNS5_1CILi1EEES8_S8_EEENS6_IJNS7_ILi64EEENS7_ILi128EEENS7_ILi96EEEEEENS_10bfloat16_tEfNS_4arch4Sm90ELb1ELb0ELb0ELb1ELb1ELb1ELb0ELb0ELi2ELi1ELi2ELi1ELb1EEENS1_24CollectiveEpilogueBwdGQAISD_fSG_Li256ELb1ELb1EEENS1_25SingleTileBwdLPTSchedulerILb1ELi128ELb1EEEEEEEEEvNT_6ParamsE)
        /*0020*/ 	.word	0x000000a8


	//----- nvinfo : EIATTR_FRAME_SIZE
	.align		4
.L_23:
        /*0024*/ 	.byte	0x04, 0x11
        /*0026*/ 	.short	(.L_25 - .L_24)
	.align		4
.L_24:
        /*0028*/ 	.word	index@(_ZN7cutlass13device_kernelIN5flash11enable_sm90INS1_16FlashAttnBwdSm90INS1_25CollectiveMainloopBwdSm90ILi2ELi2ELi2EN4cute5tupleIJNS5_1CILi1EEES8_S8_EEENS6_IJNS7_ILi64EEENS7_ILi128EEENS7_ILi96EEEEEENS_10bfloat16_tEfNS_4arch4Sm90ELb1ELb0ELb0ELb1ELb1ELb1ELb0ELb0ELi2ELi1ELi2ELi1ELb1EEENS1_24CollectiveEpilogueBwdGQAISD_fSG_Li256ELb1ELb1EEENS1_25SingleTileBwdLPTSchedulerILb1ELi128ELb1EEEEEEEEEvNT_6ParamsE)
        /*002c*/ 	.word	0x00000008


	//----- nvinfo : EIATTR_REGCOUNT
	.align		4
.L_25:
        /*0030*/ 	.byte	0x04, 0x2f
        /*0032*/ 	.short	(.L_27 - .L_26)
	.align		4
.L_26:
        /*0034*/ 	.word	index@(_ZN7cutlass13device_kernelIN5flash32FlashAttnBwdPostprocessConvertdQIN4cute5tupleIJNS3_1CILi64EEENS5_ILi96EEEEEENS_10bfloat16_tEfNS_4arch4Sm90ELi256ENS3_8TiledMMAINS3_8MMA_AtomIJNS3_4SM904GMMA27MMA_64x16x16_F32BF16BF16_SSILNSF_5MajorE0ELSH_1ELNSF_7ScaleInE1ELSI_1EEEEEENS3_6LayoutINS4_IJNS5_ILi1EEENS5_ILi2EEESM_EEENS4_IJNS5_ILi0EEESM_SP_EEEEENS4_IJNS3_10UnderscoreESS_SS_EEEEELb0EEEEEvNT_6ParamsE)
        /*0038*/ 	.word	0x0000002f


	//----- nvinfo : EIATTR_FRAME_SIZE
	.align		4
.L_27:
        /*003c*/ 	.byte	0x04, 0x11
        /*003e*/ 	.short	(.L_29 - .L_28)
	.align		4
.L_28:
        /*0040*/ 	.word	index@(_ZN7cutlass13device_kernelIN5flash32FlashAttnBwdPostprocessConvertdQIN4cute5tupleIJNS3_1CILi64EEENS5_ILi96EEEEEENS_10bfloat16_tEfNS_4arch4Sm90ELi256ENS3_8TiledMMAINS3_8MMA_AtomIJNS3_4SM904GMMA27MMA_64x16x16_F32BF16BF16_SSILNSF_5MajorE0ELSH_1ELNSF_7ScaleInE1ELSI_1EEEEEENS3_6LayoutINS4_IJNS5_ILi1EEENS5_ILi2EEESM_EEENS4_IJNS5_ILi0EEESM_SP_EEEEENS4_IJNS3_10UnderscoreESS_SS_EEEEELb0EEEEEvNT_6ParamsE)
        /*0044*/ 	.word	0x00000000


	//----- nvinfo : EIATTR_REGCOUNT
	.align		4
.L_29:
        /*0048*/ 	.byte	0x04, 0x2f
        /*004a*/ 	.short	(.L_31 - .L_30)
	.align		4
.L_30:
        /*004c*/ 	.word	index@(_ZN7cutlass13device_kernelIN5flash32FlashAttnBwdPostprocessConvertdQIN4cute5tupleIJNS3_1CILi128EEENS5_ILi96EEEEEENS_10bfloat16_tEfNS_4arch4Sm90ELi256ENS3_8TiledMMAINS3_8MMA_AtomIJNS3_4SM904GMMA27MMA_64x96x16_F32BF16BF16_RSILNSF_5MajorE0ELSH_1ELNSF_7ScaleInE1ELSI_1EEEEEENS3_6LayoutINS4_IJNS5_ILi2EEENS5_ILi1EEESN_EEENS4_IJSN_NS5_ILi0EEESP_EEEEENS4_IJNS3_10UnderscoreESS_SS_EEEEELb0EEEEEvNT_6ParamsE)
        /*0050*/ 	.word	0x00000048


	//----- nvinfo : EIATTR_FRAME_SIZE
	.align		4
.L_31:
        /*0054*/ 	.byte	0x04, 0x11
        /*0056*/ 	.short	(.L_33 - .L_32)
	.align		4
.L_32:
        /*0058*/ 	.word	index@(_ZN7cutlass13device_kernelIN5flash32FlashAttnBwdPostprocessConvertdQIN4cute5tupleIJNS3_1CILi128EEENS5_ILi96EEEEEENS_10bfloat16_tEfNS_4arch4Sm90ELi256ENS3_8TiledMMAINS3_8MMA_AtomIJNS3_4SM904GMMA27MMA_64x96x16_F32BF16BF16_RSILNSF_5MajorE0ELSH_1ELNSF_7ScaleInE1ELSI_1EEEEEENS3_6LayoutINS4_IJNS5_ILi2EEENS5_ILi1EEESN_EEENS4_IJSN_NS5_ILi0EEESP_EEEEENS4_IJNS3_10UnderscoreESS_SS_EEEEELb0EEEEEvNT_6ParamsE)
        /*005c*/ 	.word	0x00000000


	//----- nvinfo : EIATTR_REGCOUNT
	.align		4
.L_33:
        /*0060*/ 	.byte	0x04, 0x2f
        /*0062*/ 	.short	(.L_35 - .L_34)
	.align		4
.L_34:
        /*0064*/ 	.word	index@(_ZN7cutlass13device_kernelIN5flash11enable_sm90INS1_16FlashAttnBwdSm90INS1_25CollectiveMainloopBwdSm90ILi2ELi2ELi2EN4cute5tupleIJNS5_1CILi1EEES8_S8_EEENS6_IJNS7_ILi64EEENS7_ILi128EEENS7_ILi96EEEEEENS_10bfloat16_tEfNS_4arch4Sm90ELb1ELb0ELb0ELb1ELb0ELb1ELb0ELb0ELi2ELi1ELi2ELi1ELb1EEENS1_24CollectiveEpilogueBwdGQAISD_fSG_Li256ELb1ELb0EEENS1_25SingleTileBwdLPTSchedulerILb1ELi128ELb0EEEEEEEEEvNT_6ParamsE)
        /*0068*/ 	.word	0x000000a8


	//----- nvinfo : EIATTR_FRAME_SIZE
	.align		4
.L_35:
        /*006c*/ 	.byte	0x04, 0x11
        /*006e*/ 	.short	(.L_37 - .L_36)
	.align		4
.L_36:
        /*0070*/ 	.word	index@(_ZN7cutlass13device_kernelIN5flash11enable_sm90INS1_16FlashAttnBwdSm90INS1_25CollectiveMainloopBwdSm90ILi2ELi2ELi2EN4cute5tupleIJNS5_1CILi1EEES8_S8_EEENS6_IJNS7_ILi64EEENS7_ILi128EEENS7_ILi96EEEEEENS_10bfloat16_tEfNS_4arch4Sm90ELb1ELb0ELb0ELb1ELb0ELb1ELb0ELb0ELi2ELi1ELi2ELi1ELb1EEENS1_24CollectiveEpilogueBwdGQAISD_fSG_Li256ELb1ELb0EEENS1_25SingleTileBwdLPTSchedulerILb1ELi128ELb0EEEEEEEEEvNT_6ParamsE)
        /*0074*/ 	.word	0x00000008


	//----- nvinfo : EIATTR_REGCOUNT
	.align		4
.L_37:
        /*0078*/ 	.byte	0x04, 0x2f
        /*007a*/ 	.short	(.L_39 - .L_38)
	.align		4
.L_38:
        /*007c*/ 	.word	index@(_ZN7cutlass13device_kernelIN5flash11enable_sm90INS1_16FlashAttnBwdSm90INS1_25CollectiveMainloopBwdSm90ILi2ELi2ELi2EN4cute5tupleIJNS5_1CILi1EEES8_S8_EEENS6_IJNS7_ILi64EEENS7_ILi128EEENS7_ILi96EEEEEENS_10bfloat16_tEfNS_4arch4Sm90ELb1ELb0ELb0ELb1ELb1ELb1ELb0ELb0ELi2ELi1ELi2ELi1ELb1EEENS1_21CollectiveEpilogueBwdISD_SE_SG_Li256ELb1ELb0ELi1EEENS1_25SingleTileBwdLPTSchedulerILb1ELi128ELb1EEEEEEEEEvNT_6ParamsE)
        /*0080*/ 	.word	0x000000a8


	//----- nvinfo : EIATTR_FRAME_SIZE
	.align		4
.L_39:
        /*0084*/ 	.byte	0x04, 0x11
        /*0086*/ 	.short	(.L_41 - .L_40)
	.align		4
.L_40:
        /*0088*/ 	.word	index@(_ZN7cutlass13device_kernelIN5flash11enable_sm90INS1_16FlashAttnBwdSm90INS1_25CollectiveMainloopBwdSm90ILi2ELi2ELi2EN4cute5tupleIJNS5_1CILi1EEES8_S8_EEENS6_IJNS7_ILi64EEENS7_ILi128EEENS7_ILi96EEEEEENS_10bfloat16_tEfNS_4arch4Sm90ELb1ELb0ELb0ELb1ELb1ELb1ELb0ELb0ELi2ELi1ELi2ELi1ELb1EEENS1_21CollectiveEpilogueBwdISD_SE_SG_Li256ELb1ELb0ELi1EEENS1_25SingleTileBwdLPTSchedulerILb1ELi128ELb1EEEEEEEEEvNT_6ParamsE)
        /*008c*/ 	.word	0x00000008


	//----- nvinfo : EIATTR_REGCOUNT
	.align		4
.L_41:
        /*0090*/ 	.byte	0x04, 0x2f
        /*0092*/ 	.short	(.L_43 - .L_42)
	.align		4
.L_42:
        /*0094*/ 	.word	index@(_ZN7cutlass13device_kernelIN5flash11enable_sm90INS1_16FlashAttnBwdSm90INS1_25CollectiveMainloopBwdSm90ILi2ELi2ELi2EN4cute5tupleIJNS5_1CILi1EEES8_S8_EEENS6_IJNS7_ILi64EEENS7_ILi128EEENS7_ILi96EEEEEENS_10bfloat16_tEfNS_4arch4Sm90ELb1ELb0ELb0ELb1ELb0ELb1ELb0ELb0ELi2ELi1ELi2ELi1ELb1EEENS1_21CollectiveEpilogueBwdISD_SE_SG_Li256ELb1ELb0ELi1EEENS1_25SingleTileBwdLPTSchedulerILb1ELi128ELb0EEEEEEEEEvNT_6ParamsE)
        /*0098*/ 	.word	0x000000a8


	//----- nvinfo : EIATTR_FRAME_SIZE
	.align		4
.L_43:
        /*009c*/ 	.byte	0x04, 0x11
        /*009e*/ 	.short	(.L_45 - .L_44)
	.align		4
.L_44:
        /*00a0*/ 	.word	index@(_ZN7cutlass13device_kernelIN5flash11enable_sm90INS1_16FlashAttnBwdSm90INS1_25CollectiveMainloopBwdSm90ILi2ELi2ELi2EN4cute5tupleIJNS5_1CILi1EEES8_S8_EEENS6_IJNS7_ILi64EEENS7_ILi128EEENS7_ILi96EEEEEENS_10bfloat16_tEfNS_4arch4Sm90ELb1ELb0ELb0ELb1ELb0ELb1ELb0ELb0ELi2ELi1ELi2ELi1ELb1EEENS1_21CollectiveEpilogueBwdISD_SE_SG_Li256ELb1ELb0ELi1EEENS1_25SingleTileBwdLPTSchedulerILb1ELi128ELb0EEEEEEEEEvNT_6ParamsE)
        /*00a4*/ 	.word	0x00000008


	//----- nvinfo : EIATTR_REGCOUNT
	.align		4
.L_45:
        /*00a8*/ 	.byte	0x04, 0x2f
        /*00aa*/ 	.short	(.L_47 - .L_46)
	.align		4
.L_46:
        /*00ac*/ 	.word	index@(_ZN7cutlass13device_kernelIN5flash22FlashAttnBwdPreprocessIN4cute5tupleIJNS3_1CILi64EEENS5_ILi96EEEEEENS_10bfloat16_tEfNS_4arch4Sm90ELb1ELb0EEEEEvNT_6ParamsE)
        /*00b0*/ 	.word	0x0000002c


	//----- nvinfo : EIATTR_FRAME_SIZE
	.align		4
.L_47:
        /*00b4*/ 	.byte	0x04, 0x11
        /*00b6*/ 	.short	(.L_49 - .L_48)
	.align		4
.L_48:
        /*00b8*/ 	.word	index@(_ZN7cutlass13device_kernelIN5flash22FlashAttnBwdPreprocessIN4cute5tupleIJNS3_1CILi64EEENS5_ILi96EEEEEENS_10bfloat16_tEfNS_4arch4Sm90ELb1ELb0EEEEEvNT_6ParamsE)
        /*00bc*/ 	.word	0x00000000


	//----- nvinfo : EIATTR_REGCOUNT
	.align		4
.L_49:
        /*00c0*/ 	.byte	0x04, 0x2f
        /*00c2*/ 	.short	(.L_51 - .L_50)
	.align		4
.L_50:
        /*00c4*/ 	.word	index@(_ZN7cutlass13device_kernelIN5flash11enable_sm90INS1_16FlashAttnBwdSm90INS1_25CollectiveMainloopBwdSm90ILi2ELi2ELi2EN4cute5tupleIJNS5_1CILi1EEES8_S8_EEENS6_IJNS7_ILi64EEENS7_ILi128EEENS7_ILi96EEEEEENS_10bfloat16_tEfNS_4arch4Sm90ELb1ELb0ELb0ELb0ELb1ELb1ELb0ELb0ELi2ELi1ELi2ELi1ELb1EEENS1_24CollectiveEpilogueBwdGQAISD_fSG_Li256ELb0ELb1EEENS1_25SingleTileBwdLPTSchedulerILb0ELi128ELb1EEEEEEEEEvNT_6ParamsE)
        /*00c8*/ 	.word	0x000000a8


	//----- nvinfo : EIATTR_FRAME_SIZE
	.align		4
.L_51:
        /*00cc*/ 	.byte	0x04, 0x11
        /*00ce*/ 	.short	(.L_53 - .L_52)
	.align		4
.L_52:
        /*00d0*/ 	.word	index@(_ZN7cutlass13device_kernelIN5flash11enable_sm90INS1_16FlashAttnBwdSm90INS1_25CollectiveMainloopBwdSm90ILi2ELi2ELi2EN4cute5tupleIJNS5_1CILi1EEES8_S8_EEENS6_IJNS7_ILi64EEENS7_ILi128EEENS7_ILi96EEEEEENS_10bfloat16_tEfNS_4arch4Sm90ELb1ELb0ELb0ELb0ELb1ELb1ELb0ELb0ELi2ELi1ELi2ELi1ELb1EEENS1_24CollectiveEpilogueBwdGQAISD_fSG_Li256ELb0ELb1EEENS1_25SingleTileBwdLPTSchedulerILb0ELi128ELb1EEEEEEEEEvNT_6ParamsE)
        /*00d4*/ 	.word	0x00000008


	//----- nvinfo : EIATTR_REGCOUNT
	.align		4
.L_53:
        /*00d8*/ 	.byte	0x04, 0x2f
        /*00da*/ 	.short	(.L_55 - .L_54)
	.align		4
.L_54:
        /*00dc*/ 	.word	index@(_ZN7cutlass13device_kernelIN5flash11enable_sm90INS1_16FlashAttnBwdSm90INS1_25CollectiveMainloopBwdSm90ILi2ELi2ELi2EN4cute5tupleIJNS5_1CILi1EEES8_S8_EEENS6_IJNS7_ILi64EEENS7_ILi128EEENS7_ILi96EEEEEENS_10bfloat16_tEfNS_4arch4Sm90ELb1ELb0ELb0ELb0ELb0ELb1ELb0ELb0ELi2ELi1ELi2ELi1ELb1EEENS1_24CollectiveEpilogueBwdGQAISD_fSG_Li256ELb0ELb0EEENS1_25SingleTileBwdLPTSchedulerILb0ELi128ELb0EEEEEEEEEvNT_6ParamsE)
        /*00e0*/ 	.word	0x000000a8


	//----- nvinfo : EIATTR_FRAME_SIZE
	.align		4
.L_55:
        /*00e4*/ 	.byte	0x04, 0x11
        /*00e6*/ 	.short	(.L_57 - .L_56)
	.align		4
.L_56:
        /*00e8*/ 	.word	index@(_ZN7cutlass13device_kernelIN5flash11enable_sm90INS1_16FlashAttnBwdSm90INS1_25CollectiveMainloopBwdSm90ILi2ELi2ELi2EN4cute5tupleIJNS5_1CILi1EEES8_S8_EEENS6_IJNS7_ILi64EEENS7_ILi128EEENS7_ILi96EEEEEENS_10bfloat16_tEfNS_4arch4Sm90ELb1ELb0ELb0ELb0ELb0ELb1ELb0ELb0ELi2ELi1ELi2ELi1ELb1EEENS1_24CollectiveEpilogueBwdGQAISD_fSG_Li256ELb0ELb0EEENS1_25SingleTileBwdLPTSchedulerILb0ELi128ELb0EEEEEEEEEvNT_6ParamsE)
        /*00ec*/ 	.word	0x00000008


	//----- nvinfo : EIATTR_REGCOUNT
	.align		4
.L_57:
        /*00f0*/ 	.byte	0x04, 0x2f
        /*00f2*/ 	.short	(.L_59 - .L_58)
	.align		4
.L_58:
        /*00f4*/ 	.word	index@(_ZN7cutlass13device_kernelIN5flash11enable_sm90INS1_16FlashAttnBwdSm90INS1_25CollectiveMainloopBwdSm90ILi2ELi2ELi2EN4cute5tupleIJNS5_1CILi1EEES8_S8_EEENS6_IJNS7_ILi64EEENS7_ILi128EEENS7_ILi96EEEEEENS_10bfloat16_tEfNS_4arch4Sm90ELb1ELb0ELb0ELb0ELb1ELb1ELb0ELb0ELi2ELi1ELi2ELi1ELb1EEENS1_21CollectiveEpilogueBwdISD_SE_SG_Li256ELb0ELb0ELi1EEENS1_25SingleTileBwdLPTSchedulerILb0ELi128ELb1EEEEEEEEEvNT_6ParamsE)
        /*00f8*/ 	.word	0x000000a8


	//----- nvinfo : EIATTR_FRAME_SIZE
	.align		4
.L_59:
        /*00fc*/ 	.byte	0x04, 0x11
        /*00fe*/ 	.short	(.L_61 - .L_60)
	.align		4
.L_60:
        /*0100*/ 	.word	index@(_ZN7cutlass13device_kernelIN5flash11enable_sm90INS1_16FlashAttnBwdSm90INS1_25CollectiveMainloopBwdSm90ILi2ELi2ELi2EN4cute5tupleIJNS5_1CILi1EEES8_S8_EEENS6_IJNS7_ILi64EEENS7_ILi128EEENS7_ILi96EEEEEENS_10bfloat16_tEfNS_4arch4Sm90ELb1ELb0ELb0ELb0ELb1ELb1ELb0ELb0ELi2ELi1ELi2ELi1ELb1EEENS1_21CollectiveEpilogueBwdISD_SE_SG_Li256ELb0ELb0ELi1EEENS1_25SingleTileBwdLPTSchedulerILb0ELi128ELb1EEEEEEEEEvNT_6ParamsE)
        /*0104*/ 	.word	0x00000008


	//----- nvinfo : EIATTR_REGCOUNT
	.align		4
.L_61:
        /*0108*/ 	.byte	0x04, 0x2f
        /*010a*/ 	.short	(.L_63 - .L_62)
	.align		4
.L_62:
        /*010c*/ 	.word	index@(_ZN7cutlass13device_kernelIN5flash11enable_sm90INS1_16FlashAttnBwdSm90INS1_25CollectiveMainloopBwdSm90ILi2ELi2ELi2EN4cute5tupleIJNS5_1CILi1EEES8_S8_EEENS6_IJNS7_ILi64EEENS7_ILi128EEENS7_ILi96EEEEEENS_10bfloat16_tEfNS_4arch4Sm90ELb1ELb0ELb0ELb0ELb0ELb1ELb0ELb0ELi2ELi1ELi2ELi1ELb1EEENS1_21CollectiveEpilogueBwdISD_SE_SG_Li256ELb0ELb0ELi1EEENS1_25SingleTileBwdLPTSchedulerILb0ELi128ELb0EEEEEEEEEvNT_6ParamsE)
        /*0110*/ 	.word	0x000000a8


	//----- nvinfo : EIATTR_FRAME_SIZE
	.align		4
.L_63:
        /*0114*/ 	.byte	0x04, 0x11
        /*0116*/ 	.short	(.L_65 - .L_64)
	.align		4
.L_64:
        /*0118*/ 	.word	index@(_ZN7cutlass13device_kernelIN5flash11enable_sm90INS1_16FlashAttnBwdSm90INS1_25CollectiveMainloopBwdSm90ILi2ELi2ELi2EN4cute5tupleIJNS5_1CILi1EEES8_S8_EEENS6_IJNS7_ILi64EEENS7_ILi128EEENS7_ILi96EEEEEENS_10bfloat16_tEfNS_4arch4Sm90ELb1ELb0ELb0ELb0ELb0ELb1ELb0ELb0ELi2ELi1ELi2ELi1ELb1EEENS1_21CollectiveEpilogueBwdISD_SE_SG_Li256ELb0ELb0ELi1EEENS1_25SingleTileBwdLPTSchedulerILb0ELi128ELb0EEEEEEEEEvNT_6ParamsE)
        /*011c*/ 	.word	0x00000008


	//----- nvinfo : EIATTR_REGCOUNT
	.align		4
.L_65:
        /*0120*/ 	.byte	0x04, 0x2f
        /*0122*/ 	.short	(.L_67 - .L_66)
	.align		4
.L_66:
        /*0124*/ 	.word	index@(_ZN7cutlass13device_kernelIN5flash11enable_sm90INS1_16FlashAttnBwdSm90INS1_25CollectiveMainloopBwdSm90ILi2ELi2ELi2EN4cute5tupleIJNS5_1CILi1EEES8_S8_EEENS6_IJNS7_ILi64EEENS7_ILi128EEENS7_ILi96EEEEEENS_10bfloat16_tEfNS_4arch4Sm90ELb0ELb1ELb0ELb1ELb1ELb1ELb0ELb0ELi2ELi1ELi2ELi1ELb1EEENS1_24CollectiveEpilogueBwdGQAISD_fSG_Li256ELb1ELb1EEENS1_19SingleTileSchedulerILb1ELb0ELb0ELi128EEEEEEEEEvNT_6ParamsE)
        /*0128*/ 	.word	0x000000a8


	//----- nvinfo : EIATTR_FRAME_SIZE
	.align		4
.L_67:
        /*012c*/ 	.byte	0x04, 0x11
        /*012e*/ 	.short	(.L_69 - .L_68)
	.align		4
.L_68:
        /*0130*/ 	.word	index@(_ZN7cutlass13device_kernelIN5flash11enable_sm90INS1_16FlashAttnBwdSm90INS1_25CollectiveMainloopBwdSm90ILi2ELi2ELi2EN4cute5tupleIJNS5_1CILi1EEES8_S8_EEENS6_IJNS7_ILi64EEENS7_ILi128EEENS7_ILi96EEEEEENS_10bfloat16_tEfNS_4arch4Sm90ELb0ELb1ELb0ELb1ELb1ELb1ELb0ELb0ELi2ELi1ELi2ELi1ELb1EEENS1_24CollectiveEpilogueBwdGQAISD_fSG_Li256ELb1ELb1EEENS1_19SingleTileSchedulerILb1ELb0ELb0ELi128EEEEEEEEEvNT_6ParamsE)
        /*0134*/ 	.word	0x00000008


	//----- nvinfo : EIATTR_REGCOUNT
	.align		4
.L_69:
        /*0138*/ 	.byte	0x04, 0x2f
        /*013a*/ 	.short	(.L_71 - .L_70)
	.align		4
.L_70:
        /*013c*/ 	.word	index@(_ZN7cutlass13device_kernelIN5flash11enable_sm90INS1_16FlashAttnBwdSm90INS1_25CollectiveMainloopBwdSm90ILi2ELi2ELi2EN4cute5tupleIJNS5_1CILi1EEES8_S8_EEENS6_IJNS7_ILi64EEENS7_ILi128EEENS7_ILi96EEEEEENS_10bfloat16_tEfNS_4arch4Sm90ELb0ELb1ELb0ELb1ELb0ELb1ELb0ELb0ELi2ELi1ELi2ELi1ELb1EEENS1_24CollectiveEpilogueBwdGQAISD_fSG_Li256ELb1ELb0EEENS1_19SingleTileSchedulerILb1ELb0ELb0ELi128EEEEEEEEEvNT_6ParamsE)
        /*0140*/ 	.word	0x000000a8


	//----- nvinfo : EIATTR_FRAME_SIZE
	.align		4
.L_71:
        /*0144*/ 	.byte	0x04, 0x11
        /*0146*/ 	.short	(.L_73 - .L_72)
	.align		4
.L_72:
        /*0148*/ 	.word	index@(_ZN7cutlass13device_kernelIN5flash11enable_sm90INS1_16FlashAttnBwdSm90INS1_25CollectiveMainloopBwdSm90ILi2ELi2ELi2EN4cute5tupleIJNS5_1CILi1EEES8_S8_EEENS6_IJNS7_ILi64EEENS7_ILi128EEENS7_ILi96EEEEEENS_10bfloat16_tEfNS_4arch4Sm90ELb0ELb1ELb0ELb1ELb0ELb1ELb0ELb0ELi2ELi1ELi2ELi1ELb1EEENS1_24CollectiveEpilogueBwdGQAISD_fSG_Li256ELb1ELb0EEENS1_19SingleTileSchedulerILb1ELb0ELb0ELi128EEEEEEEEEvNT_6ParamsE)
        /*014c*/ 	.word	0x00000008


	//----- nvinfo : EIATTR_REGCOUNT
	.align		4
.L_73:
        /*0150*/ 	.byte	0x04, 0x2f
        /*0152*/ 	.short	(.L_75 - .L_74)
	.align		4
.L_74:
        /*0154*/ 	.word	index@(_ZN7cutlass13device_kernelIN5flash11enable_sm90INS1_16FlashAttnBwdSm90INS1_25CollectiveMainloopBwdSm90ILi2ELi2ELi2EN4cute5tupleIJNS5_1CILi1EEES8_S8_EEENS6_IJNS7_ILi64EEENS7_ILi128EEENS7_ILi96EEEEEENS_10bfloat16_tEfNS_4arch4Sm90ELb0ELb1ELb0ELb1ELb1ELb1ELb0ELb0ELi2ELi1ELi2ELi1ELb1EEENS1_21CollectiveEpilogueBwdISD_SE_SG_Li256ELb1ELb0ELi1EEENS1_19SingleTileSchedulerILb1ELb0ELb0ELi128EEEEEEEEEvNT_6ParamsE)
        /*0158*/ 	.word	0x000000a8


	//----- nvinfo : EIATTR_FRAME_SIZE
	.align		4
.L_75:
        /*015c*/ 	.byte	0x04, 0x11
        /*015e*/ 	.short	(.L_77 - .L_76)
	.align		4
.L_76:
        /*0160*/ 	.word	index@(_ZN7cutlass13device_kernelIN5flash11enable_sm90INS1_16FlashAttnBwdSm90INS1_25CollectiveMainloopBwdSm90ILi2ELi2ELi2EN4cute5tupleIJNS5_1CILi1EEES8_S8_EEENS6_IJNS7_ILi64EEENS7_ILi128EEENS7_ILi96EEEEEENS_10bfloat16_tEfNS_4arch4Sm90ELb0ELb1ELb0ELb1ELb1ELb1ELb0ELb0ELi2ELi1ELi2ELi1ELb1EEENS1_21CollectiveEpilogueBwdISD_SE_SG_Li256ELb1ELb0ELi1EEENS1_19SingleTileSchedulerILb1ELb0ELb0ELi128EEEEEEEEEvNT_6ParamsE)
        /*0164*/ 	.word	0x00000008


	//----- nvinfo : EIATTR_REGCOUNT
	.align		4
.L_77:
        /*0168*/ 	.byte	0x04, 0x2f
        /*016a*/ 	.short	(.L_79 - .L_78)
	.align		4
.L_78:
        /*016c*/ 	.word	index@(_ZN7cutlass13device_kernelIN5flash11enable_sm90INS1_16FlashAttnBwdSm90INS1_25CollectiveMainloopBwdSm90ILi2ELi2ELi2EN4cute5tupleIJNS5_1CILi1EEES8_S8_EEENS6_IJNS7_ILi64EEENS7_ILi128EEENS7_ILi96EEEEEENS_10bfloat16_tEfNS_4arch4Sm90ELb0ELb1ELb0ELb1ELb0ELb1ELb0ELb0ELi2ELi1ELi2ELi1ELb1EEENS1_21CollectiveEpilogueBwdISD_SE_SG_Li256ELb1ELb0ELi1EEENS1_19SingleTileSchedulerILb1ELb0ELb0ELi128EEEEEEEEEvNT_6ParamsE)
        /*0170*/ 	.word	0x000000a8


	//----- nvinfo : EIATTR_FRAME_SIZE
	.align		4
.L_79:
        /*0174*/ 	.byte	0x04, 0x11
        /*0176*/ 	.short	(.L_81 - .L_80)
	.align		4
.L_80:
        /*0178*/ 	.word	index@(_ZN7cutlass13device_kernelIN5flash11enable_sm90INS1_16FlashAttnBwdSm90INS1_25CollectiveMainloopBwdSm90ILi2ELi2ELi2EN4cute5tupleIJNS5_1CILi1EEES8_S8_EEENS6_IJNS7_ILi64EEENS7_ILi128EEENS7_ILi96EEEEEENS_10bfloat16_tEfNS_4arch4Sm90ELb0ELb1ELb0ELb1ELb0ELb1ELb0ELb0ELi2ELi1ELi2ELi1ELb1EEENS1_21CollectiveEpilogueBwdISD_SE_SG_Li256ELb1ELb0ELi1EEENS1_19SingleTileSchedulerILb1ELb0ELb0ELi128EEEEEEEEEvNT_6ParamsE)
        /*017c*/ 	.word	0x00000008


	//----- nvinfo : EIATTR_REGCOUNT
	.align		4
.L_81:
        /*0180*/ 	.byte	0x04, 0x2f
        /*0182*/ 	.short	(.L_83 - .L_82)
	.align		4
.L_82:
        /*0184*/ 	.word	index@(_ZN7cutlass13device_kernelIN5flash11enable_sm90INS1_16FlashAttnBwdSm90INS1_25CollectiveMainloopBwdSm90ILi2ELi2ELi2EN4cute5tupleIJNS5_1CILi1EEES8_S8_EEENS6_IJNS7_ILi64EEENS7_ILi128EEENS7_ILi96EEEEEENS_10bfloat16_tEfNS_4arch4Sm90ELb0ELb1ELb0ELb0ELb1ELb1ELb0ELb0ELi2ELi1ELi2ELi1ELb1EEENS1_24CollectiveEpilogueBwdGQAISD_fSG_Li256ELb0ELb1EEENS1_19SingleTileSchedulerILb0ELb0ELb0ELi128EEEEEEEEEvNT_6ParamsE)
        /*0188*/ 	.word	0x000000a8


	//----- nvinfo : EIATTR_FRAME_SIZE
	.align		4
.L_83:
        /*018c*/ 	.byte	0x04, 0x11
        /*018e*/ 	.short	(.L_85 - .L_84)
	.align		4
.L_84:
        /*0190*/ 	.word	index@(_ZN7cutlass13device_kernelIN5flash11enable_sm90INS1_16FlashAttnBwdSm90INS1_25CollectiveMainloopBwdSm90ILi2ELi2ELi2EN4cute5tupleIJNS5_1CILi1EEES8_S8_EEENS6_IJNS7_ILi64EEENS7_ILi128EEENS7_ILi96EEEEEENS_10bfloat16_tEfNS_4arch4Sm90ELb0ELb1ELb0ELb0ELb1ELb1ELb0ELb0ELi2ELi1ELi2ELi1ELb1EEENS1_24CollectiveEpilogueBwdGQAISD_fSG_Li256ELb0ELb1EEENS1_19SingleTileSchedulerILb0ELb0ELb0ELi128EEEEEEEEEvNT_6ParamsE)
        /*0194*/ 	.word	0x00000008


	//----- nvinfo : EIATTR_REGCOUNT
	.align		4
.L_85:
        /*0198*/ 	.byte	0x04, 0x2f
        /*019a*/ 	.short	(.L_87 - .L_86)
	.align		4
.L_86:
        /*019c*/ 	.word	index@(_ZN7cutlass13device_kernelIN5flash11enable_sm90INS1_16FlashAttnBwdSm90INS1_25CollectiveMainloopBwdSm90ILi2ELi2ELi2EN4cute5tupleIJNS5_1CILi1EEES8_S8_EEENS6_IJNS7_ILi64EEENS7_ILi128EEENS7_ILi96EEEEEENS_10bfloat16_tEfNS_4arch4Sm90ELb0ELb1ELb0ELb0ELb0ELb1ELb0ELb0ELi2ELi1ELi2ELi1ELb1EEENS1_24CollectiveEpilogueBwdGQAISD_fSG_Li256ELb0ELb0EEENS1_19SingleTileSchedulerILb0ELb0ELb0ELi128EEEEEEEEEvNT_6ParamsE)
        /*01a0*/ 	.word	0x000000a8


	//----- nvinfo : EIATTR_FRAME_SIZE
	.align		4
.L_87:
        /*01a4*/ 	.byte	0x04, 0x11
        /*01a6*/ 	.short	(.L_89 - .L_88)
	.align		4
.L_88:
        /*01a8*/ 	.word	index@(_ZN7cutlass13device_kernelIN5flash11enable_sm90INS1_16FlashAttnBwdSm90INS1_25CollectiveMainloopBwdSm90ILi2ELi2ELi2EN4cute5tupleIJNS5_1CILi1EEES8_S8_EEENS6_IJNS7_ILi64EEENS7_ILi128EEENS7_ILi96EEEEEENS_10bfloat16_tEfNS_4arch4Sm90ELb0ELb1ELb0ELb0ELb0ELb1ELb0ELb0ELi2ELi1ELi2ELi1ELb1EEENS1_24CollectiveEpilogueBwdGQAISD_fSG_Li256ELb0ELb0EEENS1_19SingleTileSchedulerILb0ELb0ELb0ELi128EEEEEEEEEvNT_6ParamsE)
        /*01ac*/ 	.word	0x00000008


	//----- nvinfo : EIATTR_REGCOUNT
	.align		4
.L_89:
        /*01b0*/ 	.byte	0x04, 0x2f
        /*01b2*/ 	.short	(.L_91 - .L_90)
	.align		4
.L_90:
        /*01b4*/ 	.word	index@(_ZN7cutlass13device_kernelIN5flash11enable_sm90INS1_16FlashAttnBwdSm90INS1_25CollectiveMainloopBwdSm90ILi2ELi2ELi2EN4cute5tupleIJNS5_1CILi1EEES8_S8_EEENS6_IJNS7_ILi64EEENS7_ILi128EEENS7_ILi96EEEEEENS_10bfloat16_tEfNS_4arch4Sm90ELb0ELb1ELb0ELb0ELb1ELb1ELb0ELb0ELi2ELi1ELi2ELi1ELb1EEENS1_21CollectiveEpilogueBwdISD_SE_SG_Li256ELb0ELb0ELi1EEENS1_19SingleTileSchedulerILb0ELb0ELb0ELi128EEEEEEEEEvNT_6ParamsE)
        /*01b8*/ 	.word	0x000000a8


	//----- nvinfo : EIATTR_FRAME_SIZE
	.align		4
.L_91:
        /*01bc*/ 	.byte	0x04, 0x11
        /*01be*/ 	.short	(.L_93 - .L_92)
	.align		4
.L_92:
        /*01c0*/ 	.word	index@(_ZN7cutlass13device_kernelIN5flash11enable_sm90INS1_16FlashAttnBwdSm90INS1_25CollectiveMainloopBwdSm90ILi2ELi2ELi2EN4cute5tupleIJNS5_1CILi1EEES8_S8_EEENS6_IJNS7_ILi64EEENS7_ILi128EEENS7_ILi96EEEEEENS_10bfloat16_tEfNS_4arch4Sm90ELb0ELb1ELb0ELb0ELb1ELb1ELb0ELb0ELi2ELi1ELi2ELi1ELb1EEENS1_21CollectiveEpilogueBwdISD_SE_SG_Li256ELb0ELb0ELi1EEENS1_19SingleTileSchedulerILb0ELb0ELb0ELi128EEEEEEEEEvNT_6ParamsE)
        /*01c4*/ 	.word	0x00000008


	//----- nvinfo : EIATTR_REGCOUNT
	.align		4
.L_93:
        /*01c8*/ 	.byte	0x04, 0x2f
        /*01ca*/ 	.short	(.L_95 - .L_94)
	.align		4
.L_94:
        /*01cc*/ 	.word	index@(_ZN7cutlass13device_kernelIN5flash11enable_sm90INS1_16FlashAttnBwdSm90INS1_25CollectiveMainloopBwdSm90ILi2ELi2ELi2EN4cute5tupleIJNS5_1CILi1EEES8_S8_EEENS6_IJNS7_ILi64EEENS7_ILi128EEENS7_ILi96EEEEEENS_10bfloat16_tEfNS_4arch4Sm90ELb0ELb1ELb0ELb0ELb0ELb1ELb0ELb0ELi2ELi1ELi2ELi1ELb1EEENS1_21CollectiveEpilogueBwdISD_SE_SG_Li256ELb0ELb0ELi1EEENS1_19SingleTileSchedulerILb0ELb0ELb0ELi128EEEEEEEEEvNT_6ParamsE)
        /*01d0*/ 	.word	0x000000a8


	//----- nvinfo : EIATTR_FRAME_SIZE
	.align		4
.L_95:
        /*01d4*/ 	.byte	0x04, 0x11
        /*01d6*/ 	.short	(.L_97 - .L_96)
	.align		4
.L_96:
        /*01d8*/ 	.word	index@(_ZN7cutlass13device_kernelIN5flash11enable_sm90INS1_16FlashAttnBwdSm90INS1_25CollectiveMainloopBwdSm90ILi2ELi2ELi2EN4cute5tupleIJNS5_1CILi1EEES8_S8_EEENS6_IJNS7_ILi64EEENS7_ILi128EEENS7_ILi96EEEEEENS_10bfloat16_tEfNS_4arch4Sm90ELb0ELb1ELb0ELb0ELb0ELb1ELb0ELb0ELi2ELi1ELi2ELi1ELb1EEENS1_21CollectiveEpilogueBwdISD_SE_SG_Li256ELb0ELb0ELi1EEENS1_19SingleTileSchedulerILb0ELb0ELb0ELi128EEEEEEEEEvNT_6ParamsE)
        /*01dc*/ 	.word	0x00000008


	//----- nvinfo : EIATTR_REGCOUNT
	.align		4
.L_97:
        /*01e0*/ 	.byte	0x04, 0x2f
        /*01e2*/ 	.short	(.L_99 - .L_98)
	.align		4
.L_98:
        /*01e4*/ 	.word	index@(_ZN7cutlass13device_kernelIN5flash11enable_sm90INS1_16FlashAttnBwdSm90INS1_25CollectiveMainloopBwdSm90ILi2ELi2ELi2EN4cute5tupleIJNS5_1CILi1EEES8_S8_EEENS6_IJNS7_ILi64EEENS7_ILi128EEENS7_ILi96EEEEEENS_10bfloat16_tEfNS_4arch4Sm90ELb0ELb0ELb0ELb1ELb1ELb1ELb0ELb0ELi2ELi1ELi2ELi1ELb1EEENS1_24CollectiveEpilogueBwdGQAISD_fSG_Li256ELb1ELb1EEENS1_19SingleTileSchedulerILb1ELb0ELb0ELi128EEEEEEEEEvNT_6ParamsE)
        /*01e8*/ 	.word	0x000000a8


	//----- nvinfo : EIATTR_FRAME_SIZE
	.align		4
.L_99:
        /*01ec*/ 	.byte	0x04, 0x11
        /*01ee*/ 	.short	(.L_101 - .L_100)
	.align		4
.L_100:
        /*01f0*/ 	.word	index@(_ZN7cutlass13device_kernelIN5flash11enable_sm90INS1_16FlashAttnBwdSm90INS1_25CollectiveMainloopBwdSm90ILi2ELi2ELi2EN4cute5tupleIJNS5_1CILi1EEES8_S8_EEENS6_IJNS7_ILi64EEENS7_ILi128EEENS7_ILi96EEEEEENS_10bfloat16_tEfNS_4arch4Sm90ELb0ELb0ELb0ELb1ELb1ELb1ELb0ELb0ELi2ELi1ELi2ELi1ELb1EEENS1_24CollectiveEpilogueBwdGQAISD_fSG_Li256ELb1ELb1EEENS1_19SingleTileSchedulerILb1ELb0ELb0ELi128EEEEEEEEEvNT_6ParamsE)
        /*01f4*/ 	.word	0x00000000


	//----- nvinfo : EIATTR_REGCOUNT
	.align		4
.L_101:
        /*01f8*/ 	.byte	0x04, 0x2f
        /*01fa*/ 	.short	(.L_103 - .L_102)
	.align		4
.L_102:
        /*01fc*/ 	.word	index@(_ZN7cutlass13device_kernelIN5flash11enable_sm90INS1_16FlashAttnBwdSm90INS1_25CollectiveMainloopBwdSm90ILi2ELi2ELi2EN4cute5tupleIJNS5_1CILi1EEES8_S8_EEENS6_IJNS7_ILi64EEENS7_ILi128EEENS7_ILi96EEEEEENS_10bfloat16_tEfNS_4arch4Sm90ELb0ELb0ELb0ELb1ELb0ELb1ELb0ELb0ELi2ELi1ELi2ELi1ELb1EEENS1_24CollectiveEpilogueBwdGQAISD_fSG_Li256ELb1ELb0EEENS1_19SingleTileSchedulerILb1ELb0ELb0ELi128EEEEEEEEEvNT_6ParamsE)
        /*0200*/ 	.word	0x000000a8


	//----- nvinfo : EIATTR_FRAME_SIZE
	.align		4
.L_103:
        /*0204*/ 	.byte	0x04, 0x11
        /*0206*/ 	.short	(.L_105 - .L_104)
	.align		4
.L_104:
        /*0208*/ 	.word	index@(_ZN7cutlass13device_kernelIN5flash11enable_sm90INS1_16FlashAttnBwdSm90INS1_25CollectiveMainloopBwdSm90ILi2ELi2ELi2EN4cute5tupleIJNS5_1CILi1EEES8_S8_EEENS6_IJNS7_ILi64EEENS7_ILi128EEENS7_ILi96EEEEEENS_10bfloat16_tEfNS_4arch4Sm90ELb0ELb0ELb0ELb1ELb0ELb1ELb0ELb0ELi2ELi1ELi2ELi1ELb1EEENS1_24CollectiveEpilogueBwdGQAISD_fSG_Li256ELb1ELb0EEENS1_19SingleTileSchedulerILb1ELb0ELb0ELi128EEEEEEEEEvNT_6ParamsE)
        /*020c*/ 	.word	0x00000000


	//----- nvinfo : EIATTR_REGCOUNT
	.align		4
.L_105:
        /*0210*/ 	.byte	0x04, 0x2f
        /*0212*/ 	.short	(.L_107 - .L_106)
	.align		4
.L_106:
        /*0214*/ 	.word	index@(_ZN7cutlass13device_kernelIN5flash11enable_sm90INS1_16FlashAttnBwdSm90INS1_25CollectiveMainloopBwdSm90ILi2ELi2ELi2EN4cute5tupleIJNS5_1CILi1EEES8_S8_EEENS6_IJNS7_ILi64EEENS7_ILi128EEENS7_ILi96EEEEEENS_10bfloat16_tEfNS_4arch4Sm90ELb0ELb0ELb0ELb1ELb1ELb1ELb0ELb0ELi2ELi1ELi2ELi1ELb1EEENS1_21CollectiveEpilogueBwdISD_SE_SG_Li256ELb1ELb0ELi1EEENS1_19SingleTileSchedulerILb1ELb0ELb0ELi128EEEEEEEEEvNT_6ParamsE)
        /*0218*/ 	.word	0x000000a8


	//----- nvinfo : EIATTR_FRAME_SIZE
	.align		4
.L_107:
        /*021c*/ 	.byte	0x04, 0x11
        /*021e*/ 	.short	(.L_109 - .L_108)
	.align		4
.L_108:
        /*0220*/ 	.word	index@(_ZN7cutlass13device_kernelIN5flash11enable_sm90INS1_16FlashAttnBwdSm90INS1_25CollectiveMainloopBwdSm90ILi2ELi2ELi2EN4cute5tupleIJNS5_1CILi1EEES8_S8_EEENS6_IJNS7_ILi64EEENS7_ILi128EEENS7_ILi96EEEEEENS_10bfloat16_tEfNS_4arch4Sm90ELb0ELb0ELb0ELb1ELb1ELb1ELb0ELb0ELi2ELi1ELi2ELi1ELb1EEENS1_21CollectiveEpilogueBwdISD_SE_SG_Li256ELb1ELb0ELi1EEENS1_19SingleTileSchedulerILb1ELb0ELb0ELi128EEEEEEEEEvNT_6ParamsE)
        /*0224*/ 	.word	0x00000000


	//----- nvinfo : EIATTR_REGCOUNT
	.align		4
.L_109:
        /*0228*/ 	.byte	0x04, 0x2f
        /*022a*/ 	.short	(.L_111 - .L_110)
	.align		4
.L_110:
        /*022c*/ 	.word	index@(_ZN7cutlass13device_kernelIN5flash11enable_sm90INS1_16FlashAttnBwdSm90INS1_25CollectiveMainloopBwdSm90ILi2ELi2ELi2EN4cute5tupleIJNS5_1CILi1EEES8_S8_EEENS6_IJNS7_ILi64EEENS7_ILi128EEENS7_ILi96EEEEEENS_10bfloat16_tEfNS_4arch4Sm90ELb0ELb0ELb0ELb1ELb0ELb1ELb0ELb0ELi2ELi1ELi2ELi1ELb1EEENS1_21CollectiveEpilogueBwdISD_SE_SG_Li256ELb1ELb0ELi1EEENS1_19SingleTileSchedulerILb1ELb0ELb0ELi128EEEEEEEEEvNT_6ParamsE)
        /*0230*/ 	.word	0x000000a8


	//----- nvinfo : EIATTR_FRAME_SIZE
	.align		4
.L_111:
        /*0234*/ 	.byte	0x04, 0x11
        /*0236*/ 	.short	(.L_113 - .L_112)
	.align		4
.L_112:
        /*0238*/ 	.word	index@(_ZN7cutlass13device_kernelIN5flash11enable_sm90INS1_16FlashAttnBwdSm90INS1_25CollectiveMainloopBwdSm90ILi2ELi2ELi2EN4cute5tupleIJNS5_1CILi1EEES8_S8_EEENS6_IJNS7_ILi64EEENS7_ILi128EEENS7_ILi96EEEEEENS_10bfloat16_tEfNS_4arch4Sm90ELb0ELb0ELb0ELb1ELb0ELb1ELb0ELb0ELi2ELi1ELi2ELi1ELb1EEENS1_21CollectiveEpilogueBwdISD_SE_SG_Li256ELb1ELb0ELi1EEENS1_19SingleTileSchedulerILb1ELb0ELb0ELi128EEEEEEEEEvNT_6ParamsE)
        /*023c*/ 	.word	0x00000000


	//----- nvinfo : EIATTR_REGCOUNT
	.align		4
.L_113:
        /*0240*/ 	.byte	0x04, 0x2f
        /*0242*/ 	.short	(.L_115 - .L_114)
	.align		4
.L_114:
        /*0244*/ 	.word	index@(_ZN7cutlass13device_kernelIN5flash11enable_sm90INS1_16FlashAttnBwdSm90INS1_25CollectiveMainloopBwdSm90ILi2ELi2ELi2EN4cute5tupleIJNS5_1CILi1EEES8_S8_EEENS6_IJNS7_ILi64EEENS7_ILi128EEENS7_ILi96EEEEEENS_10bfloat16_tEfNS_4arch4Sm90ELb0ELb0ELb0ELb0ELb1ELb1ELb0ELb0ELi2ELi1ELi2ELi1ELb1EEENS1_24CollectiveEpilogueBwdGQAISD_fSG_Li256ELb0ELb1EEENS1_19SingleTileSchedulerILb0ELb0ELb0ELi128EEEEEEEEEvNT_6ParamsE)
        /*0248*/ 	.word	0x000000a8


	//----- nvinfo : EIATTR_FRAME_SIZE
	.align		4
.L_115:
        /*024c*/ 	.byte	0x04, 0x11
        /*024e*/ 	.short	(.L_117 - .L_116)
	.align		4
.L_116:
        /*0250*/ 	.word	index@(_ZN7cutlass13device_kernelIN5flash11enable_sm90INS1_16FlashAttnBwdSm90INS1_25CollectiveMainloopBwdSm90ILi2ELi2ELi2EN4cute5tupleIJNS5_1CILi1EEES8_S8_EEENS6_IJNS7_ILi64EEENS7_ILi128EEENS7_ILi96EEEEEENS_10bfloat16_tEfNS_4arch4Sm90ELb0ELb0ELb0ELb0ELb1ELb1ELb0ELb0ELi2ELi1ELi2ELi1ELb1EEENS1_24CollectiveEpilogueBwdGQAISD_fSG_Li256ELb0ELb1EEENS1_19SingleTileSchedulerILb0ELb0ELb0ELi128EEEEEEEEEvNT_6ParamsE)
        /*0254*/ 	.word	0x00000000


	//----- nvinfo : EIATTR_REGCOUNT
	.align		4
.L_117:
        /*0258*/ 	.byte	0x04, 0x2f
        /*025a*/ 	.short	(.L_119 - .L_118)
	.align		4
.L_118:
        /*025c*/ 	.word	index@(_ZN7cutlass13device_kernelIN5flash11enable_sm90INS1_16FlashAttnBwdSm90INS1_25CollectiveMainloopBwdSm90ILi2ELi2ELi2EN4cute5tupleIJNS5_1CILi1EEES8_S8_EEENS6_IJNS7_ILi64EEENS7_ILi128EEENS7_ILi96EEEEEENS_10bfloat16_tEfNS_4arch4Sm90ELb0ELb0ELb0ELb0ELb0ELb1ELb0ELb0ELi2ELi1ELi2ELi1ELb1EEENS1_24CollectiveEpilogueBwdGQAISD_fSG_Li256ELb0ELb0EEENS1_19SingleTileSchedulerILb0ELb0ELb0ELi128EEEEEEEEEvNT_6ParamsE)
        /*0260*/ 	.word	0x000000a8


	//----- nvinfo : EIATTR_FRAME_SIZE
	.align		4
.L_119:
        /*0264*/ 	.byte	0x04, 0x11
        /*0266*/ 	.short	(.L_121 - .L_120)
	.align		4
.L_120:
        /*0268*/ 	.word	index@(_ZN7cutlass13device_kernelIN5flash11enable_sm90INS1_16FlashAttnBwdSm90INS1_25CollectiveMainloopBwdSm90ILi2ELi2ELi2EN4cute5tupleIJNS5_1CILi1EEES8_S8_EEENS6_IJNS7_ILi64EEENS7_ILi128EEENS7_ILi96EEEEEENS_10bfloat16_tEfNS_4arch4Sm90ELb0ELb0ELb0ELb0ELb0ELb1ELb0ELb0ELi2ELi1ELi2ELi1ELb1EEENS1_24CollectiveEpilogueBwdGQAISD_fSG_Li256ELb0ELb0EEENS1_19SingleTileSchedulerILb0ELb0ELb0ELi128EEEEEEEEEvNT_6ParamsE)
        /*026c*/ 	.word	0x00000000


	//----- nvinfo : EIATTR_REGCOUNT
	.align		4
.L_121:
        /*0270*/ 	.byte	0x04, 0x2f
        /*0272*/ 	.short	(.L_123 - .L_122)
	.align		4
.L_122:
        /*0274*/ 	.word	index@(_ZN7cutlass13device_kernelIN5flash11enable_sm90INS1_16FlashAttnBwdSm90INS1_25CollectiveMainloopBwdSm90ILi2ELi2ELi2EN4cute5tupleIJNS5_1CILi1EEES8_S8_EEENS6_IJNS7_ILi64EEENS7_ILi128EEENS7_ILi96EEEEEENS_10bfloat16_tEfNS_4arch4Sm90ELb0ELb0ELb0ELb0ELb1ELb1ELb0ELb0ELi2ELi1ELi2ELi1ELb1EEENS1_21CollectiveEpilogueBwdISD_SE_SG_Li256ELb0ELb0ELi1EEENS1_19SingleTileSchedulerILb0ELb0ELb0ELi128EEEEEEEEEvNT_6ParamsE)
        /*0278*/ 	.word	0x000000a8


	//----- nvinfo : EIATTR_FRAME_SIZE
	.align		4
.L_123:
        /*027c*/ 	.byte	0x04, 0x11
        /*027e*/ 	.short	(.L_125 - .L_124)
	.align		4
.L_124:
        /*0280*/ 	.word	index@(_ZN7cutlass13device_kernelIN5flash11enable_sm90INS1_16FlashAttnBwdSm90INS1_25CollectiveMainloopBwdSm90ILi2ELi2ELi2EN4cute5tupleIJNS5_1CILi1EEES8_S8_EEENS6_IJNS7_ILi64EEENS7_ILi128EEENS7_ILi96EEEEEENS_10bfloat16_tEfNS_4arch4Sm90ELb0ELb0ELb0ELb0ELb1ELb1ELb0ELb0ELi2ELi1ELi2ELi1ELb1EEENS1_21CollectiveEpilogueBwdISD_SE_SG_Li256ELb0ELb0ELi1EEENS1_19SingleTileSchedulerILb0ELb0ELb0ELi128EEEEEEEEEvNT_6ParamsE)
        /*0284*/ 	.word	0x00000000


	//----- nvinfo : EIATTR_REGCOUNT
	.align		4
.L_125:
        /*0288*/ 	.byte	0x04, 0x2f
        /*028a*/ 	.short	(.L_127 - .L_126)
	.align		4
.L_126:
        /*028c*/ 	.word	index@(_ZN7cutlass13device_kernelIN5flash11enable_sm90INS1_16FlashAttnBwdSm90INS1_25CollectiveMainloopBwdSm90ILi2ELi2ELi2EN4cute5tupleIJNS5_1CILi1EEES8_S8_EEENS6_IJNS7_ILi64EEENS7_ILi128EEENS7_ILi96EEEEEENS_10bfloat16_tEfNS_4arch4Sm90ELb0ELb0ELb0ELb0ELb0ELb1ELb0ELb0ELi2ELi1ELi2ELi1ELb1EEENS1_21CollectiveEpilogueBwdISD_SE_SG_Li256ELb0ELb0ELi1EEENS1_19SingleTileSchedulerILb0ELb0ELb0ELi128EEEEEEEEEvNT_6ParamsE)
        /*0290*/ 	.word	0x000000a8


	//----- nvinfo : EIATTR_FRAME_SIZE
	.align		4
.L_127:
        /*0294*/ 	.byte	0x04, 0x11
        /*0296*/ 	.short	(.L_129 - .L_128)
	.align		4
.L_128:
        /*0298*/ 	.word	index@(_ZN7cutlass13device_kernelIN5flash11enable_sm90INS1_16FlashAttnBwdSm90INS1_25CollectiveMainloopBwdSm90ILi2ELi2ELi2EN4cute5tupleIJNS5_1CILi1EEES8_S8_EEENS6_IJNS7_ILi64EEENS7_ILi128EEENS7_ILi96EEEEEENS_10bfloat16_tEfNS_4arch4Sm90ELb0ELb0ELb0ELb0ELb0ELb1ELb0ELb0ELi2ELi1ELi2ELi1ELb1EEENS1_21CollectiveEpilogueBwdISD_SE_SG_Li256ELb0ELb0ELi1EEENS1_19SingleTileSchedulerILb0ELb0ELb0ELi128EEEEEEEEEvNT_6ParamsE)
        /*029c*/ 	.word	0x00000000


	//----- nvinfo : EIATTR_MIN_STACK_SIZE
	.align		4
.L_129:
        /*02a0*/ 	.byte	0x04, 0x12
        /*02a2*/ 	.short	(.L_131 - .L_130)
	.align		4
.L_130:
        /*02a4*/ 	.word	index@(_ZN7cutlass13device_kernelIN5flash11enable_sm90INS1_16FlashAttnBwdSm90INS1_25CollectiveMainloopBwdSm90ILi2ELi2ELi2EN4cute5tupleIJNS5_1CILi1EEES8_S8_EEENS6_IJNS7_ILi64EEENS7_ILi128EEENS7_ILi96EEEEEENS_10bfloat16_tEfNS_4arch4Sm90ELb0ELb0ELb0ELb0ELb0ELb1ELb0ELb0ELi2ELi1ELi2ELi1ELb1EEENS1_21CollectiveEpilogueBwdISD_SE_SG_Li256ELb0ELb0ELi1EEENS1_19SingleTileSchedulerILb0ELb0ELb0ELi128EEEEEEEEEvNT_6ParamsE)
        /*02a8*/ 	.word	0x00000000


	//----- nvinfo : EIATTR_MIN_STACK_SIZE
	.align		4
.L_131:
        /*02ac*/ 	.byte	0x04, 0x12
        /*02ae*/ 	.short	(.L_133 - .L_132)
	.align		4
.L_132:
        /*02b0*/ 	.word	index@(_ZN7cutlass13device_kernelIN5flash11enable_sm90INS1_16FlashAttnBwdSm90INS1_25CollectiveMainloopBwdSm90ILi2ELi2ELi2EN4cute5tupleIJNS5_1CILi1EEES8_S8_EEENS6_IJNS7_ILi64EEENS7_ILi128EEENS7_ILi96EEEEEENS_10bfloat16_tEfNS_4arch4Sm90ELb0ELb0ELb0ELb0ELb1ELb1ELb0ELb0ELi2ELi1ELi2ELi1ELb1EEENS1_21CollectiveEpilogueBwdISD_SE_SG_Li256ELb0ELb0ELi1EEENS1_19SingleTileSchedulerILb0ELb0ELb0ELi128EEEEEEEEEvNT_6ParamsE)
        /*02b4*/ 	.word	0x00000000


	//----- nvinfo : EIATTR_MIN_STACK_SIZE
	.align		4
.L_133:
        /*02b8*/ 	.byte	0x04, 0x12
        /*02ba*/ 	.short	(.L_135 - .L_134)
	.align		4
.L_134:
        /*02bc*/ 	.word	index@(_ZN7cutlass13device_kernelIN5flash11enable_sm90INS1_16FlashAttnBwdSm90INS1_25CollectiveMainloopBwdSm90ILi2ELi2ELi2EN4cute5tupleIJNS5_1CILi1EEES8_S8_EEENS6_IJNS7_ILi64EEENS7_ILi128EEENS7_ILi96EEEEEENS_10bfloat16_tEfNS_4arch4Sm90ELb0ELb0ELb0ELb0ELb0ELb1ELb0ELb0ELi2ELi1ELi2ELi1ELb1EEENS1_24CollectiveEpilogueBwdGQAISD_fSG_Li256ELb0ELb0EEENS1_19SingleTileSchedulerILb0ELb0ELb0ELi128EEEEEEEEEvNT_6ParamsE)
        /*02c0*/ 	.word	0x00000000


	//----- nvinfo : EIATTR_MIN_STACK_SIZE
	.align		4
.L_135:
        /*02c4*/ 	.byte	0x04, 0x12
        /*02c6*/ 	.short	(.L_137 - .L_136)
	.align		4
.L_136:
        /*02c8*/ 	.word	index@(_ZN7cutlass13device_kernelIN5flash11enable_sm90INS1_16FlashAttnBwdSm90INS1_25CollectiveMainloopBwdSm90ILi2ELi2ELi2EN4cute5tupleIJNS5_1CILi1EEES8_S8_EEENS6_IJNS7_ILi64EEENS7_ILi128EEENS7_ILi96EEEEEENS_10bfloat16_tEfNS_4arch4Sm90ELb0ELb0ELb0ELb0ELb1ELb1ELb0ELb0ELi2ELi1ELi2ELi1ELb1EEENS1_24CollectiveEpilogueBwdGQAISD_fSG_Li256ELb0ELb1EEENS1_19SingleTileSchedulerILb0ELb0ELb0ELi128EEEEEEEEEvNT_6ParamsE)
        /*02cc*/ 	.word	0x00000000


	//----- nvinfo : EIATTR_MIN_STACK_SIZE
	.align		4
.L_137:
        /*02d0*/ 	.byte	0x04, 0x12
        /*02d2*/ 	.short	(.L_139 - .L_138)
	.align		4
.L_138:
        /*02d4*/ 	.word	index@(_ZN7cutlass13device_kernelIN5flash11enable_sm90INS1_16FlashAttnBwdSm90INS1_25CollectiveMainloopBwdSm90ILi2ELi2ELi2EN4cute5tupleIJNS5_1CILi1EEES8_S8_EEENS6_IJNS7_ILi64EEENS7_ILi128EEENS7_ILi96EEEEEENS_10bfloat16_tEfNS_4arch4Sm90ELb0ELb0ELb0ELb1ELb0ELb1ELb0ELb0ELi2ELi1ELi2ELi1ELb1EEENS1_21CollectiveEpilogueBwdISD_SE_SG_Li256ELb1ELb0ELi1EEENS1_19SingleTileSchedulerILb1ELb0ELb0ELi128EEEEEEEEEvNT_6ParamsE)
        /*02d8*/ 	.word	0x00000000


	//----- nvinfo : EIATTR_MIN_STACK_SIZE
	.align		4
.L_139:
        /*02dc*/ 	.byte	0x04, 0x12
        /*02de*/ 	.short	(.L_141 - .L_140)
	.align		4
.L_140:
        /*02e0*/ 	.word	index@(_ZN7cutlass13device_kernelIN5flash11enable_sm90INS1_16FlashAttnBwdSm90INS1_25CollectiveMainloopBwdSm90ILi2ELi2ELi2EN4cute5tupleIJNS5_1CILi1EEES8_S8_EEENS6_IJNS7_ILi64EEENS7_ILi128EEENS7_ILi96EEEEEENS_10bfloat16_tEfNS_4arch4Sm90ELb0ELb0ELb0ELb1ELb1ELb1ELb0ELb0ELi2ELi1ELi2ELi1ELb1EEENS1_21CollectiveEpilogueBwdISD_SE_SG_Li256ELb1ELb0ELi1EEENS1_19SingleTileSchedulerILb1ELb0ELb0ELi128EEEEEEEEEvNT_6ParamsE)
        /*02e4*/ 	.word	0x00000000


	//----- nvinfo : EIATTR_MIN_STACK_SIZE
	.align		4
.L_141:
        /*02e8*/ 	.byte	0x04, 0x12
        /*02ea*/ 	.short	(.L_143 - .L_142)
	.align		4
.L_142:
        /*02ec*/ 	.word	index@(_ZN7cutlass13device_kernelIN5flash11enable_sm90INS1_16FlashAttnBwdSm90INS1_25CollectiveMainloopBwdSm90ILi2ELi2ELi2EN4cute5tupleIJNS5_1CILi1EEES8_S8_EEENS6_IJNS7_ILi64EEENS7_ILi128EEENS7_ILi96EEEEEENS_10bfloat16_tEfNS_4arch4Sm90ELb0ELb0ELb0ELb1ELb0ELb1ELb0ELb0ELi2ELi1ELi2ELi1ELb1EEENS1_24CollectiveEpilogueBwdGQAISD_fSG_Li256ELb1ELb0EEENS1_19SingleTileSchedulerILb1ELb0ELb0ELi128EEEEEEEEEvNT_6ParamsE)
        /*02f0*/ 	.word	0x00000000


	//----- nvinfo : EIATTR_MIN_STACK_SIZE
	.align		4
.L_143:
        /*02f4*/ 	.byte	0x04, 0x12
        /*02f6*/ 	.short	(.L_145 - .L_144)
	.align		4
.L_144:
        /*02f8*/ 	.word	index@(_ZN7cutlass13device_kernelIN5flash11enable_sm90INS1_16FlashAttnBwdSm90INS1_25CollectiveMainloopBwdSm90ILi2ELi2ELi2EN4cute5tupleIJNS5_1CILi1EEES8_S8_EEENS6_IJNS7_ILi64EEENS7_ILi128EEENS7_ILi96EEEEEENS_10bfloat16_tEfNS_4arch4Sm90ELb0ELb0ELb0ELb1ELb1ELb1ELb0ELb0ELi2ELi1ELi2ELi1ELb1EEENS1_24CollectiveEpilogueBwdGQAISD_fSG_Li256ELb1ELb1EEENS1_19SingleTileSchedulerILb1ELb0ELb0ELi128EEEEEEEEEvNT_6ParamsE)
        /*02fc*/ 	.word	0x00000000


	//----- nvinfo : EIATTR_MIN_STACK_SIZE
	.align		4
.L_145:
        /*0300*/ 	.byte	0x04, 0x12
        /*0302*/ 	.short	(.L_147 - .L_146)
	.align		4
.L_146:
        /*0304*/ 	.word	index@(_ZN7cutlass13device_kernelIN5flash11enable_sm90INS1_16FlashAttnBwdSm90INS1_25CollectiveMainloopBwdSm90ILi2ELi2ELi2EN4cute5tupleIJNS5_1CILi1EEES8_S8_EEENS6_IJNS7_ILi64EEENS7_ILi128EEENS7_ILi96EEEEEENS_10bfloat16_tEfNS_4arch4Sm90ELb0ELb1ELb0ELb0ELb0ELb1ELb0ELb0ELi2ELi1ELi2ELi1ELb1EEENS1_21CollectiveEpilogueBwdISD_SE_SG_Li256ELb0ELb0ELi1EEENS1_19SingleTileSchedulerILb0ELb0ELb0ELi128EEEEEEEEEvNT_6ParamsE)
        /*0308*/ 	.word	0x00000008


	//----- nvinfo : EIATTR_MIN_STACK_SIZE
	.align		4
.L_147:
        /*030c*/ 	.byte	0x04, 0x12
        /*030e*/ 	.short	(.L_149 - .L_148)
	.align		4
.L_148:
        /*0310*/ 	.word	index@(_ZN7cutlass13device_kernelIN5flash11enable_sm90INS1_16FlashAttnBwdSm90INS1_25CollectiveMainloopBwdSm90ILi2ELi2ELi2EN4cute5tupleIJNS5_1CILi1EEES8_S8_EEENS6_IJNS7_ILi64EEENS7_ILi128EEENS7_ILi96EEEEEENS_10bfloat16_tEfNS_4arch4Sm90ELb0ELb1ELb0ELb0ELb1ELb1ELb0ELb0ELi2ELi1ELi2ELi1ELb1EEENS1_21CollectiveEpilogueBwdISD_SE_SG_Li256ELb0ELb0ELi1EEENS1_19SingleTileSchedulerILb0ELb0ELb0ELi128EEEEEEEEEvNT_6ParamsE)
        /*0314*/ 	.word	0x00000008


	//----- nvinfo : EIATTR_MIN_STACK_SIZE
	.align		4
.L_149:
        /*0318*/ 	.byte	0x04, 0x12
        /*031a*/ 	.short	(.L_151 - .L_150)
	.align		4
.L_150:
        /*031c*/ 	.word	index@(_ZN7cutlass13device_kernelIN5flash11enable_sm90INS1_16FlashAttnBwdSm90INS1_25CollectiveMainloopBwdSm90ILi2ELi2ELi2EN4cute5tupleIJNS5_1CILi1EEES8_S8_EEENS6_IJNS7_ILi64EEENS7_ILi128EEENS7_ILi96EEEEEENS_10bfloat16_tEfNS_4arch4Sm90ELb0ELb1ELb0ELb0ELb0ELb1ELb0ELb0ELi2ELi1ELi2ELi1ELb1EEENS1_24CollectiveEpilogueBwdGQAISD_fSG_Li256ELb0ELb0EEENS1_19SingleTileSchedulerILb0ELb0ELb0ELi128EEEEEEEEEvNT_6ParamsE)
        /*0320*/ 	.word	0x00000008


	//----- nvinfo : EIATTR_MIN_STACK_SIZE
	.align		4
.L_151:
        /*0324*/ 	.byte	0x04, 0x12
        /*0326*/ 	.short	(.L_153 - .L_152)
	.align		4
.L_152:
        /*0328*/ 	.word	index@(_ZN7cutlass13device_kernelIN5flash11enable_sm90INS1_16FlashAttnBwdSm90INS1_25CollectiveMainloopBwdSm90ILi2ELi2ELi2EN4cute5tupleIJNS5_1CILi1EEES8_S8_EEENS6_IJNS7_ILi64EEENS7_ILi128EEENS7_ILi96EEEEEENS_10bfloat16_tEfNS_4arch4Sm90ELb0ELb1ELb0ELb0ELb1ELb1ELb0ELb0ELi2ELi1ELi2ELi1ELb1EEENS1_24CollectiveEpilogueBwdGQAISD_fSG_Li256ELb0ELb1EEENS1_19SingleTileSchedulerILb0ELb0ELb0ELi128EEEEEEEEEvNT_6ParamsE)
        /*032c*/ 	.word	0x00000008


	//----- nvinfo : EIATTR_MIN_STACK_SIZE
	.align		4
.L_153:
        /*0330*/ 	.byte	0x04, 0x12
        /*0332*/ 	.short	(.L_155 - .L_154)
	.align		4
.L_154:
        /*0334*/ 	.word	index@(_ZN7cutlass13device_kernelIN5flash11enable_sm90INS1_16FlashAttnBwdSm90INS1_25CollectiveMainloopBwdSm90ILi2ELi2ELi2EN4cute5tupleIJNS5_1CILi1EEES8_S8_EEENS6_IJNS7_ILi64EEENS7_ILi128EEENS7_ILi96EEEEEENS_10bfloat16_tEfNS_4arch4Sm90ELb0ELb1ELb0ELb1ELb0ELb1ELb0ELb0ELi2ELi1ELi2ELi1ELb1EEENS1_21CollectiveEpilogueBwdISD_SE_SG_Li256ELb1ELb0ELi1EEENS1_19SingleTileSchedulerILb1ELb0ELb0ELi128EEEEEEEEEvNT_6ParamsE)
        /*0338*/ 	.word	0x00000008


	//----- nvinfo : EIATTR_MIN_STACK_SIZE
	.align		4
.L_155:
        /*033c*/ 	.byte	0x04, 0x12
        /*033e*/ 	.short	(.L_157 - .L_156)
	.align		4
.L_156:
        /*0340*/ 	.word	index@(_ZN7cutlass13device_kernelIN5flash11enable_sm90INS1_16FlashAttnBwdSm90INS1_25CollectiveMainloopBwdSm90ILi2ELi2ELi2EN4cute5tupleIJNS5_1CILi1EEES8_S8_EEENS6_IJNS7_ILi64EEENS7_ILi128EEENS7_ILi96EEEEEENS_10bfloat16_tEfNS_4arch4Sm90ELb0ELb1ELb0ELb1ELb1ELb1ELb0ELb0ELi2ELi1ELi2ELi1ELb1EEENS1_21CollectiveEpilogueBwdISD_SE_SG_Li256ELb1ELb0ELi1EEENS1_19SingleTileSchedulerILb1ELb0ELb0ELi128EEEEEEEEEvNT_6ParamsE)
        /*0344*/ 	.word	0x00000008


	//----- nvinfo : EIATTR_MIN_STACK_SIZE
	.align		4
.L_157:
        /*0348*/ 	.byte	0x04, 0x12
        /*034a*/ 	.short	(.L_159 - .L_158)
	.align		4
.L_158:
        /*034c*/ 	.word	index@(_ZN7cutlass13device_kernelIN5flash11enable_sm90INS1_16FlashAttnBwdSm90INS1_25CollectiveMainloopBwdSm90ILi2ELi2ELi2EN4cute5tupleIJNS5_1CILi1EEES8_S8_EEENS6_IJNS7_ILi64EEENS7_ILi128EEENS7_ILi96EEEEEENS_10bfloat16_tEfNS_4arch4Sm90ELb0ELb1ELb0ELb1ELb0ELb1ELb0ELb0ELi2ELi1ELi2ELi1ELb1EEENS1_24CollectiveEpilogueBwdGQAISD_fSG_Li256ELb1ELb0EEENS1_19SingleTileSchedulerILb1ELb0ELb0ELi128EEEEEEEEEvNT_6ParamsE)
        /*0350*/ 	.word	0x00000008


	//----- nvinfo : EIATTR_MIN_STACK_SIZE
	.align		4
.L_159:
        /*0354*/ 	.byte	0x04, 0x12
        /*0356*/ 	.short	(.L_161 - .L_160)
	.align		4
.L_160:
        /*0358*/ 	.word	index@(_ZN7cutlass13device_kernelIN5flash11enable_sm90INS1_16FlashAttnBwdSm90INS1_25CollectiveMainloopBwdSm90ILi2ELi2ELi2EN4cute5tupleIJNS5_1CILi1EEES8_S8_EEENS6_IJNS7_ILi64EEENS7_ILi128EEENS7_ILi96EEEEEENS_10bfloat16_tEfNS_4arch4Sm90ELb0ELb1ELb0ELb1ELb1ELb1ELb0ELb0ELi2ELi1ELi2ELi1ELb1EEENS1_24CollectiveEpilogueBwdGQAISD_fSG_Li256ELb1ELb1EEENS1_19SingleTileSchedulerILb1ELb0ELb0ELi128EEEEEEEEEvNT_6ParamsE)
        /*035c*/ 	.word	0x00000008


	//----- nvinfo : EIATTR_MIN_STACK_SIZE
	.align		4
.L_161:
        /*0360*/ 	.byte	0x04, 0x12
        /*0362*/ 	.short	(.L_163 - .L_162)
	.align		4
.L_162:
        /*0364*/ 	.word	index@(_ZN7cutlass13device_kernelIN5flash11enable_sm90INS1_16FlashAttnBwdSm90INS1_25CollectiveMainloopBwdSm90ILi2ELi2ELi2EN4cute5tupleIJNS5_1CILi1EEES8_S8_EEENS6_IJNS7_ILi64EEENS7_ILi128EEENS7_ILi96EEEEEENS_10bfloat16_tEfNS_4arch4Sm90ELb1ELb0ELb0ELb0ELb0ELb1ELb0ELb0ELi2ELi1ELi2ELi1ELb1EEENS1_21CollectiveEpilogueBwdISD_SE_SG_Li256ELb0ELb0ELi1EEENS1_25SingleTileBwdLPTSchedulerILb0ELi128ELb0EEEEEEEEEvNT_6ParamsE)
        /*0368*/ 	.word	0x00000008


	//----- nvinfo : EIATTR_MIN_STACK_SIZE
	.align		4
.L_163:
        /*036c*/ 	.byte	0x04, 0x12
        /*036e*/ 	.short	(.L_165 - .L_164)
	.align		4
.L_164:
        /*0370*/ 	.word	index@(_ZN7cutlass13device_kernelIN5flash11enable_sm90INS1_16FlashAttnBwdSm90INS1_25CollectiveMainloopBwdSm90ILi2ELi2ELi2EN4cute5tupleIJNS5_1CILi1EEES8_S8_EEENS6_IJNS7_ILi64EEENS7_ILi128EEENS7_ILi96EEEEEENS_10bfloat16_tEfNS_4arch4Sm90ELb1ELb0ELb0ELb0ELb1ELb1ELb0ELb0ELi2ELi1ELi2ELi1ELb1EEENS1_21CollectiveEpilogueBwdISD_SE_SG_Li256ELb0ELb0ELi1EEENS1_25SingleTileBwdLPTSchedulerILb0ELi128ELb1EEEEEEEEEvNT_6ParamsE)
        /*0374*/ 	.word	0x00000008


	//----- nvinfo : EIATTR_MIN_STACK_SIZE
	.align		4
.L_165:
        /*0378*/ 	.byte	0x04, 0x12
        /*037a*/ 	.short	(.L_167 - .L_166)
	.align		4
.L_166:
        /*037c*/ 	.word	index@(_ZN7cutlass13device_kernelIN5flash11enable_sm90INS1_16FlashAttnBwdSm90INS1_25CollectiveMainloopBwdSm90ILi2ELi2ELi2EN4cute5tupleIJNS5_1CILi1EEES8_S8_EEENS6_IJNS7_ILi64EEENS7_ILi128EEENS7_ILi96EEEEEENS_10bfloat16_tEfNS_4arch4Sm90ELb1ELb0ELb0ELb0ELb0ELb1ELb0ELb0ELi2ELi1ELi2ELi1ELb1EEENS1_24CollectiveEpilogueBwdGQAISD_fSG_Li256ELb0ELb0EEENS1_25SingleTileBwdLPTSchedulerILb0ELi128ELb0EEEEEEEEEvNT_6ParamsE)
        /*0380*/ 	.word	0x00000008


	//----- nvinfo : EIATTR_MIN_STACK_SIZE
	.align		4
.L_167:
        /*0384*/ 	.byte	0x04, 0x12
        /*0386*/ 	.short	(.L_169 - .L_168)
	.align		4
.L_168:
        /*0388*/ 	.word	index@(_ZN7cutlass13device_kernelIN5flash11enable_sm90INS1_16FlashAttnBwdSm90INS1_25CollectiveMainloopBwdSm90ILi2ELi2ELi2EN4cute5tupleIJNS5_1CILi1EEES8_S8_EEENS6_IJNS7_ILi64EEENS7_ILi128EEENS7_ILi96EEEEEENS_10bfloat16_tEfNS_4arch4Sm90ELb1ELb0ELb0ELb0ELb1ELb1ELb0ELb0ELi2ELi1ELi2ELi1ELb1EEENS1_24CollectiveEpilogueBwdGQAISD_fSG_Li256ELb0ELb1EEENS1_25SingleTileBwdLPTSchedulerILb0ELi128ELb1EEEEEEEEEvNT_6ParamsE)
        /*038c*/ 	.word	0x00000008


	//----- nvinfo : EIATTR_MIN_STACK_SIZE
	.align		4
.L_169:
        /*0390*/ 	.byte	0x04, 0x12
        /*0392*/ 	.short	(.L_171 - .L_170)
	.align		4
.L_170:
        /*0394*/ 	.word	index@(_ZN7cutlass13device_kernelIN5flash22FlashAttnBwdPreprocessIN4cute5tupleIJNS3_1CILi64EEENS5_ILi96EEEEEENS_10bfloat16_tEfNS_4arch4Sm90ELb1ELb0EEEEEvNT_6ParamsE)
        /*0398*/ 	.word	0x00000000


	//----- nvinfo : EIATTR_MIN_STACK_SIZE
	.align		4
.L_171:
        /*039c*/ 	.byte	0x04, 0x12
        /*039e*/ 	.short	(.L_173 - .L_172)
	.align		4
.L_172:
        /*03a0*/ 	.word	index@(_ZN7cutlass13device_kernelIN5flash11enable_sm90INS1_16FlashAttnBwdSm90INS1_25CollectiveMainloopBwdSm90ILi2ELi2ELi2EN4cute5tupleIJNS5_1CILi1EEES8_S8_EEENS6_IJNS7_ILi64EEENS7_ILi128EEENS7_ILi96EEEEEENS_10bfloat16_tEfNS_4arch4Sm90ELb1ELb0ELb0ELb1ELb0ELb1ELb0ELb0ELi2ELi1ELi2ELi1ELb1EEENS1_21CollectiveEpilogueBwdISD_SE_SG_Li256ELb1ELb0ELi1EEENS1_25SingleTileBwdLPTSchedulerILb1ELi128ELb0EEEEEEEEEvNT_6ParamsE)
        /*03a4*/ 	.word	0x00000008


	//----- nvinfo : EIATTR_MIN_STACK_SIZE
	.align		4
.L_173:
        /*03a8*/ 	.byte	0x04, 0x12
        /*03aa*/ 	.short	(.L_175 - .L_174)
	.align		4
.L_174:
        /*03ac*/ 	.word	index@(_ZN7cutlass13device_kernelIN5flash11enable_sm90INS1_16FlashAttnBwdSm90INS1_25CollectiveMainloopBwdSm90ILi2ELi2ELi2EN4cute5tupleIJNS5_1CILi1EEES8_S8_EEENS6_IJNS7_ILi64EEENS7_ILi128EEENS7_ILi96EEEEEENS_10bfloat16_tEfNS_4arch4Sm90ELb1ELb0ELb0ELb1ELb1ELb1ELb0ELb0ELi2ELi1ELi2ELi1ELb1EEENS1_21CollectiveEpilogueBwdISD_SE_SG_Li256ELb1ELb0ELi1EEENS1_25SingleTileBwdLPTSchedulerILb1ELi128ELb1EEEEEEEEEvNT_6ParamsE)
        /*03b0*/ 	.word	0x00000008


	//----- nvinfo : EIATTR_MIN_STACK_SIZE
	.align		4
.L_175:
        /*03b4*/ 	.byte	0x04, 0x12
        /*03b6*/ 	.short	(.L_177 - .L_176)
	.align		4
.L_176:
        /*03b8*/ 	.word	index@(_ZN7cutlass13device_kernelIN5flash11enable_sm90INS1_16FlashAttnBwdSm90INS1_25CollectiveMainloopBwdSm90ILi2ELi2ELi2EN4cute5tupleIJNS5_1CILi1EEES8_S8_EEENS6_IJNS7_ILi64EEENS7_ILi128EEENS7_ILi96EEEEEENS_10bfloat16_tEfNS_4arch4Sm90ELb1ELb0ELb0ELb1ELb0ELb1ELb0ELb0ELi2ELi1ELi2ELi1ELb1EEENS1_24CollectiveEpilogueBwdGQAISD_fSG_Li256ELb1ELb0EEENS1_25SingleTileBwdLPTSchedulerILb1ELi128ELb0EEEEEEEEEvNT_6ParamsE)
        /*03bc*/ 	.word	0x00000008


	//----- nvinfo : EIATTR_MIN_STACK_SIZE
	.align		4
.L_177:
        /*03c0*/ 	.byte	0x04, 0x12
        /*03c2*/ 	.short	(.L_179 - .L_178)
	.align		4
.L_178:
        /*03c4*/ 	.word	index@(_ZN7cutlass13device_kernelIN5flash32FlashAttnBwdPostprocessConvertdQIN4cute5tupleIJNS3_1CILi128EEENS5_ILi96EEEEEENS_10bfloat16_tEfNS_4arch4Sm90ELi256ENS3_8TiledMMAINS3_8MMA_AtomIJNS3_4SM904GMMA27MMA_64x96x16_F32BF16BF16_RSILNSF_5MajorE0ELSH_1ELNSF_7ScaleInE1ELSI_1EEEEEENS3_6LayoutINS4_IJNS5_ILi2EEENS5_ILi1EEESN_EEENS4_IJSN_NS5_ILi0EEESP_EEEEENS4_IJNS3_10UnderscoreESS_SS_EEEEELb0EEEEEvNT_6ParamsE)
        /*03c8*/ 	.word	0x00000000


	//----- nvinfo : EIATTR_MIN_STACK_SIZE
	.align		4
.L_179:
        /*03cc*/ 	.byte	0x04, 0x12
        /*03ce*/ 	.short	(.L_181 - .L_180)
	.align		4
.L_180:
        /*03d0*/ 	.word	index@(_ZN7cutlass13device_kernelIN5flash32FlashAttnBwdPostprocessConvertdQIN4cute5tupleIJNS3_1CILi64EEENS5_ILi96EEEEEENS_10bfloat16_tEfNS_4arch4Sm90ELi256ENS3_8TiledMMAINS3_8MMA_AtomIJNS3_4SM904GMMA27MMA_64x16x16_F32BF16BF16_SSILNSF_5MajorE0ELSH_1ELNSF_7ScaleInE1ELSI_1EEEEEENS3_6LayoutINS4_IJNS5_ILi1EEENS5_ILi2EEESM_EEENS4_IJNS5_ILi0EEESM_SP_EEEEENS4_IJNS3_10UnderscoreESS_SS_EEEEELb0EEEEEvNT_6ParamsE)
        /*03d4*/ 	.word	0x00000000


	//----- nvinfo : EIATTR_MIN_STACK_SIZE
	.align		4
.L_181:
        /*03d8*/ 	.byte	0x04, 0x12
        /*03da*/ 	.short	(.L_183 - .L_182)
	.align		4
.L_182:
        /*03dc*/ 	.word	index@(_ZN7cutlass13device_kernelIN5flash11enable_sm90INS1_16FlashAttnBwdSm90INS1_25CollectiveMainloopBwdSm90ILi2ELi2ELi2EN4cute5tupleIJNS5_1CILi1EEES8_S8_EEENS6_IJNS7_ILi64EEENS7_ILi128EEENS7_ILi96EEEEEENS_10bfloat16_tEfNS_4arch4Sm90ELb1ELb0ELb0ELb1ELb1ELb1ELb0ELb0ELi2ELi1ELi2ELi1ELb1EEENS1_24CollectiveEpilogueBwdGQAISD_fSG_Li256ELb1ELb1EEENS1_25SingleTileBwdLPTSchedulerILb1ELi128ELb1EEEEEEEEEvNT_6ParamsE)
        /*03e0*/ 	.word	0x00000008


	//----- nvinfo : EIATTR_MIN_STACK_SIZE
	.align		4
.L_183:
        /*03e4*/ 	.byte	0x04, 0x12
        /*03e6*/ 	.short	(.L_185 - .L_184)
	.align		4
.L_184:
        /*03e8*/ 	.word	index@(_ZN7cutlass13device_kernelIN5flash22FlashAttnBwdPreprocessIN4cute5tupleIJNS3_1CILi64EEENS5_ILi96EEEEEENS_10bfloat16_tEfNS_4arch4Sm90ELb1ELb1EEEEEvNT_6ParamsE)
        /*03ec*/ 	.word	0x00000000
.L_185:


//--------------------- .nv.compat                --------------------------
	.section	.nv.compat,"",@"SHT_CUDA_COMPAT_INFO"
	.align	4
        /*0000*/ 	.byte	0x02, 0x09, 0x01, 0x00, 0x02, 0x02, 0x04, 0x00, 0x02, 0x05, 0x05, 0x00, 0x03, 0x07, 0x01, 0x01
        /*0010*/ 	.byte	0x02, 0x03, 0x01, 0x00, 0x02, 0x06, 0x01, 0x00, 0x04, 0x0b, 0x08, 0x00, 0x00, 0x00, 0x00, 0x00
        /*0020*/ 	.byte	0x00, 0x00, 0x00, 0x00


//--------------------- .nv.info._ZN7cutlass13device_kernelIN5flash11enable_sm90INS1_16FlashAttnBwdSm90INS1_25CollectiveMainloopBwdSm90ILi2ELi2ELi2EN4cute5tupleIJNS5_1CILi1EEES8_S8_EEENS6_IJNS7_ILi64EEENS7_ILi128EEENS7_ILi96EEEEEENS_10bfloat16_tEfNS_4arch4Sm90ELb0ELb0ELb0ELb0ELb0ELb1ELb0ELb0ELi2ELi1ELi2ELi1ELb1EEENS1_21CollectiveEpilogueBwdISD_SE_SG_Li256ELb0ELb0ELi1EEENS1_19SingleTileSchedulerILb0ELb0ELb0ELi128EEEEEEEEEvNT_6ParamsE --------------------------
	.section	.nv.info._ZN7cutlass13device_kernelIN5flash11enable_sm90INS1_16FlashAttnBwdSm90INS1_25CollectiveMainloopBwdSm90ILi2ELi2ELi2EN4cute5tupleIJNS5_1CILi1EEES8_S8_EEENS6_IJNS7_ILi64EEENS7_ILi128EEENS7_ILi96EEEEEENS_10bfloat16_tEfNS_4arch4Sm90ELb0ELb0ELb0ELb0ELb0ELb1ELb0ELb0ELi2ELi1ELi2ELi1ELb1EEENS1_21CollectiveEpilogueBwdISD_SE_SG_Li256ELb0ELb0ELi1EEENS1_19SingleTileSchedulerILb0ELb0ELb0ELi128EEEEEEEEEvNT_6ParamsE,"",@"SHT_CUDA_INFO"
	.sectionflags	@""
	.align	4


	//----- nvinfo : EIATTR_CUDA_API_VERSION
	.align		4
        /*0000*/ 	.byte	0x04, 0x37
        /*0002*/ 	.short	(.L_187 - .L_186)
.L_186:
        /*0004*/ 	.word	0x00000082


	//----- nvinfo : EIATTR_KPARAM_INFO
	.align		4
.L_187:
        /*0008*/ 	.byte	0x04, 0x17
        /*000a*/ 	.short	(.L_189 - .L_188)
.L_188:
        /*000c*/ 	.word	0x00000000
        /*0010*/ 	.short	0x0000
        /*0012*/ 	.short	0x0070
        /*0014*/ 	.byte	0x00, 0xf0, 0x01, 0x24


	//----- nvinfo : EIATTR_SPARSE_MMA_MASK
	.align		4
.L_189:
        /*0018*/ 	.byte	0x03, 0x50
        /*001a*/ 	.short	0x0000


	//----- nvinfo : EIATTR_MAXREG_COUNT
	.align		4
        /*001c*/ 	.byte	0x03, 0x1b
        /*001e*/ 	.short	0x00a8


	//----- nvinfo : EIATTR_NUM_BARRIERS
	.align		4
        /*0020*/ 	.byte	0x02, 0x4c
        /*0022*/ 	.byte	0x10
	.zero		1


	//----- nvinfo : EIATTR_EXTERNS
	.align		4
        /*0024*/ 	.byte	0x04, 0x0f
        /*0026*/ 	.short	(.L_191 - .L_190)


	//   ....[0]....
	.align		4
.L_190:
        /*0028*/ 	.word	index@(__assertfail)


	//----- nvinfo : EIATTR_MERCURY_ISA_VERSION
	.align		4
.L_191:
        /*002c*/ 	.byte	0x03, 0x5f
        /*002e*/ 	.short	0x0101


	//----- nvinfo : EIATTR_INT_WARP_WIDE_INSTR_OFFSETS
	.align		4
        /*0030*/ 	.byte	0x04, 0x31
        /*0032*/ 	.short	(.L_193 - .L_192)


	//   ....[0]....
.L_192:
        /*0034*/ 	.word	0x000001e0


	//   ....[1]....
        /*0038*/ 	.word	0x00000210


	//----- nvinfo : EIATTR_COOP_GROUP_MASK_REGIDS
	.align		4
.L_193:
        /*003c*/ 	.byte	0x04, 0x29
        /*003e*/ 	.short	(.L_195 - .L_194)


	//   ....[0]....
.L_194:
        /*0040*/ 	.word	0xffffffff


	//   ....[1]....
        /*0044*/ 	.word	0xffffffff


	//   ....[2]....
        /*0048*/ 	.word	0xffffffff


	//   ....[3]....
        /*004c*/ 	.word	0xffffffff


	//   ....[4]....
        /*0050*/ 	.word	0xffffffff


	//   ....[5]....
        /*0054*/ 	.word	0xffffffff


	//   ....[6]....
        /*0058*/ 	.word	0xffffffff


	//   ....[7]....
        /*005c*/ 	.word	0xffffffff


	//   ....[8]....
        /*0060*/ 	.word	0x0500000f


	//----- nvinfo : EIATTR_COOP_GROUP_INSTR_OFFSETS
	.align		4
.L_195:
        /*0064*/ 	.byte	0x04, 0x28
        /*0066*/ 	.short	(.L_197 - .L_196)


	//   ....[0]....
.L_196:
        /*0068*/ 	.word	0x00000060


	//   ....[1]....
        /*006c*/ 	.word	0x000001f0


	//   ....[2]....
        /*0070*/ 	.word	0x00000240


	//   ....[3]....
        /*0074*/ 	.word	0x00000430


	//   ....[4]....
        /*0078*/ 	.word	0x00000640


	//   ....[5]....
        /*007c*/ 	.word	0x00000b90


	//   ....[6]....
        /*0080*/ 	.word	0x00004440


	//   ....[7]....
        /*0084*/ 	.word	0x00004a40


	//   ....[8]....
        /*0088*/ 	.word	0x000078a0


	//----- nvinfo : EIATTR_REG_RECONFIG
	.align		4
.L_197:
        /*008c*/ 	.byte	0x01, 0x54
	.zero		2


	//----- nvinfo : EIATTR_SYSCALL_OFFSETS
	.align		4
        /*0090*/ 	.byte	0x04, 0x46
        /*0092*/ 	.short	(.L_199 - .L_198)


	//   ....[0]....
.L_198:
        /*0094*/ 	.word	0x000007f0


	//   ....[1]....
        /*0098*/ 	.word	0x000008e0


	//   ....[2]....
        /*009c*/ 	.word	0x00000a40


	//   ....[3]....
        /*00a0*/ 	.word	0x00000b30


	//   ....[4]....
        /*00a4*/ 	.word	0x00000e20


	//   ....[5]....
        /*00a8*/ 	.word	0x00003ee0


	//   ....[6]....
        /*00ac*/ 	.word	0x00004000


	//   ....[7]....
        /*00b0*/ 	.word	0x00004120


	//   ....[8]....
        /*00b4*/ 	.word	0x00004240


	//----- nvinfo : EIATTR_MBARRIER_INSTR_OFFSETS
	.align		4
.L_199:
        /*00b8*/ 	.byte	0x04, 0x39
        /*00ba*/ 	.short	(.L_201 - .L_200)


	//   ....[0]....
.L_200:
        /*00bc*/ 	.word	0x000002e0
        /*00c0*/ 	.word	0x000000ff
        /*00c4*/ 	.word	0x00026800
        /*00c8*/ 	.short	0x0100
        /*00ca*/ 	.byte	0x06
	.zero		1


	//   ....[1]....
        /*00cc*/ 	.word	0x000003e0
        /*00d0*/ 	.word	0x000000ff
        /*00d4*/ 	.word	0x00026810
        /*00d8*/ 	.short	0x0100
        /*00da*/ 	.byte	0x08
	.zero		1


	//   ....[2]....
        /*00dc*/ 	.word	0x000003f0
        /*00e0*/ 	.word	0x000000ff
        /*00e4*/ 	.word	0x00026820
        /*00e8*/ 	.short	0x0100
        /*00ea*/ 	.byte	0x08
	.zero		1


	//   ....[3]....
        /*00ec*/ 	.word	0x00000400
        /*00f0*/ 	.word	0x000000ff
        /*00f4*/ 	.word	0x00026818
        /*00f8*/ 	.short	0x0100
        /*00fa*/ 	.byte	0x08
	.zero		1


	//   ....[4]....
        /*00fc*/ 	.word	0x00000410
        /*0100*/ 	.word	0x000000ff
        /*0104*/ 	.word	0x00026828
        /*0108*/ 	.short	0x0100
        /*010a*/ 	.byte	0x08
	.zero		1


	//   ....[5]....
        /*010c*/ 	.word	0x00000540
        /*0110*/ 	.word	0x000000ff
        /*0114*/ 	.word	0x00026830
        /*0118*/ 	.short	0x0100
        /*011a*/ 	.byte	0x08
	.zero		1


	//   ....[6]....
        /*011c*/ 	.word	0x00000550
        /*0120*/ 	.word	0x000000ff
        /*0124*/ 	.word	0x00026840
        /*0128*/ 	.short	0x0100
        /*012a*/ 	.byte	0x08
	.zero		1


	//   ....[7]....
        /*012c*/ 	.word	0x00000560
        /*0130*/ 	.word	0x000000ff
        /*0134*/ 	.word	0x00026838
        /*0138*/ 	.short	0x0100
        /*013a*/ 	.byte	0x08
	.zero		1


	//   ....[8]....
        /*013c*/ 	.word	0x00000570
        /*0140*/ 	.word	0x000000ff
        /*0144*/ 	.word	0x00026848
        /*0148*/ 	.short	0x0100
        /*014a*/ 	.byte	0x08
	.zero		1


	//   ....[9]....
        /*014c*/ 	.word	0x00000bd0
        /*0150*/ 	.word	0x00000002
        /*0154*/ 	.word	0x00026800
        /*0158*/ 	.short	0x010a
        /*015a*/ 	.byte	0x3f
	.zero		1


	//   ....[10]....
        /*015c*/ 	.word	0x00000cd0
        /*0160*/ 	.word	0x00000002
        /*0164*/ 	.word	0x00026800
        /*0168*/ 	.short	0x010a
        /*016a*/ 	.byte	0x3f
	.zero		1


	//   ....[11]....
        /*016c*/ 	.word	0x00001680
        /*0170*/ 	.word	0x000000ff
        /*0174*/ 	.word	0x00026810
        /*0178*/ 	.short	0x010a
        /*017a*/ 	.byte	0x08
	.zero		1


	//   ....[12]....
        /*017c*/ 	.word	0x000016c0
        /*0180*/ 	.word	0x000000ff
        /*0184*/ 	.word	0x00026810
        /*0188*/ 	.short	0x010a
        /*018a*/ 	.byte	0x08
	.zero		1


	//   ....[13]....
        /*018c*/ 	.word	0x00001b10
        /*0190*/ 	.word	0x000000ff
        /*0194*/ 	.word	0x00026830
        /*0198*/ 	.short	0x010a
        /*019a*/ 	.byte	0x08
	.zero		1


	//   ....[14]....
        /*019c*/ 	.word	0x00001b50
        /*01a0*/ 	.word	0x000000ff
        /*01a4*/ 	.word	0x00026830
        /*01a8*/ 	.short	0x010a
        /*01aa*/ 	.byte	0x08
	.zero		1


	//   ....[15]....
        /*01ac*/ 	.word	0x00003760
        /*01b0*/ 	.word	0x000000ff
        /*01b4*/ 	.word	0x00000000
        /*01b8*/ 	.short	0x0101
        /*01ba*/ 	.byte	0x0a
	.zero		1


	//   ....[16]....
        /*01bc*/ 	.word	0x00003a70
        /*01c0*/ 	.word	0x000000ff
        /*01c4*/ 	.word	0x00000000
        /*01c8*/ 	.short	0x0101
        /*01ca*/ 	.byte	0x08
	.zero		1


	//   ....[17]....
        /*01cc*/ 	.word	0x00005840
        /*01d0*/ 	.word	0x00000000
        /*01d4*/ 	.word	0x00026820
        /*01d8*/ 	.short	0x010a
        /*01da*/ 	.byte	0x3f
	.zero		1


	//   ....[18]....
        /*01dc*/ 	.word	0x00006140
        /*01e0*/ 	.word	0x00000000
        /*01e4*/ 	.word	0x00026840
        /*01e8*/ 	.short	0x010a
        /*01ea*/ 	.byte	0x3f
	.zero		1


	//   ....[19]....
        /*01ec*/ 	.word	0x00006440
        /*01f0*/ 	.word	0x00000000
        /*01f4*/ 	.word	0x00026828
        /*01f8*/ 	.short	0x010a
        /*01fa*/ 	.byte	0x3f
	.zero		1


	//   ....[20]....
        /*01fc*/ 	.word	0x000066c0
        /*0200*/ 	.word	0x00000000
        /*0204*/ 	.word	0x00026848
        /*0208*/ 	.short	0x010a
        /*020a*/ 	.byte	0x3f
	.zero		1


	//   ....[21]....
        /*020c*/ 	.word	0x00006990
        /*0210*/ 	.word	0x00000000
        /*0214*/ 	.word	0x00026820
        /*0218*/ 	.short	0x010a
        /*021a*/ 	.byte	0x3f
	.zero		1


	//   ....[22]....
        /*021c*/ 	.word	0x00006c80
        /*0220*/ 	.word	0x00000000
        /*0224*/ 	.word	0x00026840
        /*0228*/ 	.short	0x010a
        /*022a*/ 	.byte	0x3f
	.zero		1


	//   ....[23]....
        /*022c*/ 	.word	0x00006f60
        /*0230*/ 	.word	0x00000000
        /*0234*/ 	.word	0x00026828
        /*0238*/ 	.short	0x010a
        /*023a*/ 	.byte	0x3f
	.zero		1


	//   ....[24]....
        /*023c*/ 	.word	0x00007240
        /*0240*/ 	.word	0x00000003
        /*0244*/ 	.word	0x00026840
        /*0248*/ 	.short	0x010a
        /*024a*/ 	.byte	0x3f
	.zero		1


	//   ....[25]....
        /*024c*/ 	.word	0x00007700
        /*0250*/ 	.word	0x00000006
        /*0254*/ 	.word	0x00000000
        /*0258*/ 	.short	0x010a
        /*025a*/ 	.byte	0x3f
	.zero		1


	//   ....[26]....
        /*025c*/ 	.word	0x00007760
        /*0260*/ 	.word	0x00000003
        /*0264*/ 	.word	0x00000000
        /*0268*/ 	.short	0x010a
        /*026a*/ 	.byte	0x3f
	.zero		1


	//   ....[27]....
        /*026c*/ 	.word	0x000077c0
        /*0270*/ 	.word	0x00000000
        /*0274*/ 	.word	0x00000000
        /*0278*/ 	.short	0x010a
        /*027a*/ 	.byte	0x3f
	.zero		1


	//   ....[28]....
        /*027c*/ 	.word	0x000077f0
        /*0280*/ 	.word	0x00000003
        /*0284*/ 	.word	0x00000000
        /*0288*/ 	.short	0x010a
        /*028a*/ 	.byte	0x3f
	.zero		1


	//   ....[29]....
        /*028c*/ 	.word	0x000078d0
        /*0290*/ 	.word	0x00000002
        /*0294*/ 	.word	0x00026800
        /*0298*/ 	.short	0x010a
        /*029a*/ 	.byte	0x3f
	.zero		1


	//   ....[30]....
        /*029c*/ 	.word	0x00007930
        /*02a0*/ 	.word	0x00000005
        /*02a4*/ 	.word	0x00026810
        /*02a8*/ 	.short	0x010a
        /*02aa*/ 	.byte	0x3f
	.zero		1


	//   ....[31]....
        /*02ac*/ 	.word	0x00007990
        /*02b0*/ 	.word	0x00000005
        /*02b4*/ 	.word	0x00026830
        /*02b8*/ 	.short	0x010a
        /*02ba*/ 	.byte	0x3f
	.zero		1


	//   ....[32]....
        /*02bc*/ 	.word	0x000079e0
        /*02c0*/ 	.word	0x00000000
        /*02c4*/ 	.word	0x00026820
        /*02c8*/ 	.short	0x010a
        /*02ca*/ 	.byte	0x3f
	.zero		1


	//   ....[33]....
        /*02cc*/ 	.word	0x00007a30
        /*02d0*/ 	.word	0x00000000
        /*02d4*/ 	.word	0x00026840
        /*02d8*/ 	.short	0x010a
        /*02da*/ 	.byte	0x3f
	.zero		1


	//   ....[34]....
        /*02dc*/ 	.word	0x00007a80
        /*02e0*/ 	.word	0x00000000
        /*02e4*/ 	.word	0x00026828
        /*02e8*/ 	.short	0x010a
        /*02ea*/ 	.byte	0x3f
	.zero		1


	//   ....[35]....
        /*02ec*/ 	.word	0x00007ad0
        /*02f0*/ 	.word	0x00000000
        /*02f4*/ 	.word	0x00026848
        /*02f8*/ 	.short	0x010a
        /*02fa*/ 	.byte	0x3f
	.zero		1


	//   ....[36]....
        /*02fc*/ 	.word	0x00007b30
        /*0300*/ 	.word	0x00000000
        /*0304*/ 	.word	0x00026820
        /*0308*/ 	.short	0x010a
        /*030a*/ 	.byte	0x3f
	.zero		1


	//   ....[37]....
        /*030c*/ 	.word	0x00007b80
        /*0310*/ 	.word	0x00000000
        /*0314*/ 	.word	0x00026840
        /*0318*/ 	.short	0x010a
        /*031a*/ 	.byte	0x3f
	.zero		1


	//   ....[38]....
        /*031c*/ 	.word	0x00007bd0
        /*0320*/ 	.word	0x00000000
        /*0324*/ 	.word	0x00026828
        /*0328*/ 	.short	0x010a
        /*032a*/ 	.byte	0x3f
	.zero		1


	//   ....[39]....
        /*032c*/ 	.word	0x00007c20
        /*0330*/ 	.word	0x00000003
        /*0334*/ 	.word	0x00026840
        /*0338*/ 	.short	0x010a
        /*033a*/ 	.byte	0x3f
	.zero		1


	//   ....[40]....
        /*033c*/ 	.word	0x00007d00
        /*0340*/ 	.word	0x00000006
        /*0344*/ 	.word	0x00000000
        /*0348*/ 	.short	0x010a
        /*034a*/ 	.byte	0x3f
	.zero		1


	//   ....[41]....
        /*034c*/ 	.word	0x00007d50
        /*0350*/ 	.word	0x00000003
        /*0354*/ 	.word	0x00000000
        /*0358*/ 	.short	0x010a
        /*035a*/ 	.byte	0x3f
	.zero		1


	//   ....[42]....
        /*035c*/ 	.word	0x00007da0
        /*0360*/ 	.word	0x00000000
        /*0364*/ 	.word	0x00000000
        /*0368*/ 	.short	0x010a
        /*036a*/ 	.byte	0x3f
	.zero		1


	//----- nvinfo : EIATTR_NUM_MBARRIERS
	.align		4
.L_201:
        /*036c*/ 	.byte	0x03, 0x38
        /*036e*/ 	.short	0x0009


	//----- nvinfo : EIATTR_EXIT_INSTR_OFFSETS
	.align		4
        /*0370*/ 	.byte	0x04, 0x1c
        /*0372*/ 	.short	(.L_203 - .L_202)


	//   ....[0]....
.L_202:
        /*0374*/ 	.word	0x000006a0


	//   ....[1]....
        /*0378*/ 	.word	0x000049f0


	//   ....[2]....
        /*037c*/ 	.word	0x00004a80


	//   ....[3]....
        /*0380*/ 	.word	0x00004ab0


	//   ....[4]....
        /*0384*/ 	.word	0x00004bc0


	//   ....[5]....
        /*0388*/ 	.word	0x00005280


	//   ....[6]....
        /*038c*/ 	.word	0x00005550


	//   ....[7]....
        /*0390*/ 	.word	0x00007840


	//----- nvinfo : EIATTR_MAX_THREADS
	.align		4
.L_203:
        /*0394*/ 	.byte	0x04, 0x05
        /*0396*/ 	.short	(.L_205 - .L_204)
.L_204:
        /*0398*/ 	.word	0x00000180
        /*039c*/ 	.word	0x00000001
        /*03a0*/ 	.word	0x00000001


	//----- nvinfo : EIATTR_CRS_STACK_SIZE
	.align		4
.L_205:
        /*03a4*/ 	.byte	0x04, 0x1e
        /*03a6*/ 	.short	(.L_207 - .L_206)
.L_206:
        /*03a8*/ 	.word	0x00000000


	//----- nvinfo : EIATTR_CBANK_PARAM_SIZE
	.align		4
.L_207:
        /*03ac*/ 	.byte	0x03, 0x19
        /*03ae*/ 	.short	0x0970


	//----- nvinfo : EIATTR_PARAM_CBANK
	.align		4
        /*03b0*/ 	.byte	0x04, 0x0a
        /*03b2*/ 	.short	(.L_209 - .L_208)
	.align		4
.L_208:
        /*03b4*/ 	.word	index@(.nv.constant0._ZN7cutlass13device_kernelIN5flash11enable_sm90INS1_16FlashAttnBwdSm90INS1_25CollectiveMainloopBwdSm90ILi2ELi2ELi2EN4cute5tupleIJNS5_1CILi1EEES8_S8_EEENS6_IJNS7_ILi64EEENS7_ILi128EEENS7_ILi96EEEEEENS_10bfloat16_tEfNS_4arch4Sm90ELb0ELb0ELb0ELb0ELb0ELb1ELb0ELb0ELi2ELi1ELi2ELi1ELb1EEENS1_21CollectiveEpilogueBwdISD_SE_SG_Li256ELb0ELb0ELi1EEENS1_19SingleTileSchedulerILb0ELb0ELb0ELi128EEEEEEEEEvNT_6ParamsE)
        /*03b8*/ 	.short	0x0210
        /*03ba*/ 	.short	0x0970


	//----- nvinfo : EIATTR_SW_WAR
	.align		4
.L_209:
        /*03bc*/ 	.byte	0x04, 0x36
        /*03be*/ 	.short	(.L_211 - .L_210)
.L_210:
        /*03c0*/ 	.word	0x00000008
.L_211:


//--------------------- .nv.info._ZN7cutlass13device_kernelIN5flash11enable_sm90INS1_16FlashAttnBwdSm90INS1_25CollectiveMainloopBwdSm90ILi2ELi2ELi2EN4cute5tupleIJNS5_1CILi1EEES8_S8_EEENS6_IJNS7_ILi64EEENS7_ILi128EEENS7_ILi96EEEEEENS_10bfloat16_tEfNS_4arch4Sm90ELb0ELb0ELb0ELb0ELb1ELb1ELb0ELb0ELi2ELi1ELi2ELi1ELb1EEENS1_21CollectiveEpilogueBwdISD_SE_SG_Li256ELb0ELb0ELi1EEENS1_19SingleTileSchedulerILb0ELb0ELb0ELi128EEEEEEEEEvNT_6ParamsE --------------------------
	.section	.nv.info._ZN7cutlass13device_kernelIN5flash11enable_sm90INS1_16FlashAttnBwdSm90INS1_25CollectiveMainloopBwdSm90ILi2ELi2ELi2EN4cute5tupleIJNS5_1CILi1EEES8_S8_EEENS6_IJNS7_ILi64EEENS7_ILi128EEENS7_ILi96EEEEEENS_10bfloat16_tEfNS_4arch4Sm90ELb0ELb0ELb0ELb0ELb1ELb1ELb0ELb0ELi2ELi1ELi2ELi1ELb1EEENS1_21CollectiveEpilogueBwdISD_SE_SG_Li256ELb0ELb0ELi1EEENS1_19SingleTileSchedulerILb0ELb0ELb0ELi128EEEEEEEEEvNT_6ParamsE,"",@"SHT_CUDA_INFO"
	.sectionflags	@""
	.align	4


	//----- nvinfo : EIATTR_CUDA_API_VERSION
	.align		4
        /*0000*/ 	.byte	0x04, 0x37
        /*0002*/ 	.short	(.L_213 - .L_212)
.L_212:
        /*0004*/ 	.word	0x00000082


	//----- nvinfo : EIATTR_KPARAM_INFO
	.align		4
.L_213:
        /*0008*/ 	.byte	0x04, 0x17
        /*000a*/ 	.short	(.L_215 - .L_214)
.L_214:
        /*000c*/ 	.word	0x00000000
        /*0010*/ 	.short	0x0000
        /*0012*/ 	.short	0x0070
        /*0014*/ 	.byte	0x00, 0xf0, 0x01, 0x24


	//----- nvinfo : EIATTR_SPARSE_MMA_MASK
	.align		4
.L_215:
        /*0018*/ 	.byte	0x03, 0x50
        /*001a*/ 	.short	0x0000


	//----- nvinfo : EIATTR_MAXREG_COUNT
	.align		4
        /*001c*/ 	.byte	0x03, 0x1b
        /*001e*/ 	.short	0x00a8


	//----- nvinfo : EIATTR_NUM_BARRIERS
	.align		4
        /*0020*/ 	.byte	0x02, 0x4c
        /*0022*/ 	.byte	0x10
	.zero		1


	//----- nvinfo : EIATTR_EXTERNS
	.align		4
        /*0024*/ 	.byte	0x04, 0x0f
        /*0026*/ 	.short	(.L_217 - .L_216)


	//   ....[0]....
	.align		4
.L_216:
        /*0028*/ 	.word	index@(__assertfail)


	//----- nvinfo : EIATTR_MERCURY_ISA_VERSION
	.align		4
.L_217:
        /*002c*/ 	.byte	0x03, 0x5f
        /*002e*/ 	.short	0x0101


	//----- nvinfo : EIATTR_INT_WARP_WIDE_INSTR_OFFSETS
	.align		4
        /*0030*/ 	.byte	0x04, 0x31
        /*0032*/ 	.short	(.L_219 - .L_218)


	//   ....[0]....
.L_218:
        /*0034*/ 	.word	0x000001e0


	//   ....[1]....
        /*0038*/ 	.word	0x00000210


	//   ....[2]....
        /*003c*/ 	.word	0x000052e0


	//   ....[3]....
        /*0040*/ 	.word	0x00005750


	//   ....[4]....
        /*0044*/ 	.word	0x00005d30


	//----- nvinfo : EIATTR_COOP_GROUP_MASK_REGIDS
	.align		4
.L_219:
        /*0048*/ 	.byte	0x04, 0x29
        /*004a*/ 	.short	(.L_221 - .L_220)


	//   ....[0]....
.L_220:
        /*004c*/ 	.word	0xffffffff


	//   ....[1]....
        /*0050*/ 	.word	0xffffffff


	//   ....[2]....
        /*0054*/ 	.word	0xffffffff


	//   ....[3]....
        /*0058*/ 	.word	0xffffffff


	//   ....[4]....
        /*005c*/ 	.word	0xffffffff


	//   ....[5]....
        /*0060*/ 	.word	0xffffffff


	//   ....[6]....
        /*0064*/ 	.word	0xffffffff


	//   ....[7]....
        /*0068*/ 	.word	0xffffffff


	//   ....[8]....
        /*006c*/ 	.word	0xffffffff


	//   ....[9]....
        /*0070*/ 	.word	0xffffffff


	//   ....[10]....
        /*0074*/ 	.word	0xffffffff


	//   ....[11]....
        /*0078*/ 	.word	0xffffffff


	//   ....[12]....
        /*007c*/ 	.word	0xffffffff


	//   ....[13]....
        /*0080*/ 	.word	0xffffffff


	//   ....[14]....
        /*0084*/ 	.word	0x0500000f


	//   ....[15]....
        /*0088*/ 	.word	0x0500000f


	//   ....[16]....
        /*008c*/ 	.word	0x0500000f


	//   ....[17]....
        /*0090*/ 	.word	0x0500000f


	//----- nvinfo : EIATTR_COOP_GROUP_INSTR_OFFSETS
	.align		4
.L_221:
        /*0094*/ 	.byte	0x04, 0x28
        /*0096*/ 	.short	(.L_223 - .L_222)


	//   ....[0]....
.L_222:
        /*0098*/ 	.word	0x00000060


	//   ....[1]....
        /*009c*/ 	.word	0x000001f0


	//   ....[2]....
        /*00a0*/ 	.word	0x00000240


	//   ....[3]....
        /*00a4*/ 	.word	0x00000430


	//   ....[4]....
        /*00a8*/ 	.word	0x00000640


	//   ....[5]....
        /*00ac*/ 	.word	0x00000b90


	//   ....[6]....
        /*00b0*/ 	.word	0x00004440


	//   ....[7]....
        /*00b4*/ 	.word	0x00004a40


	//   ....[8]....
        /*00b8*/ 	.word	0x00004f80


	//   ....[9]....
        /*00bc*/ 	.word	0x00005210


	//   ....[10]....
        /*00c0*/ 	.word	0x00005450


	//   ....[11]....
        /*00c4*/ 	.word	0x00005680


	//   ....[12]....
        /*00c8*/ 	.word	0x00005930


	//   ....[13]....
        /*00cc*/ 	.word	0x00005c60


	//   ....[14]....
        /*00d0*/ 	.word	0x000080e0


	//   ....[15]....
        /*00d4*/ 	.word	0x00008250


	//   ....[16]....
        /*00d8*/ 	.word	0x000082c0


	//   ....[17]....
        /*00dc*/ 	.word	0x00008330


	//----- nvinfo : EIATTR_REG_RECONFIG
	.align		4
.L_223:
        /*00e0*/ 	.byte	0x01, 0x54
	.zero		2


	//----- nvinfo : EIATTR_SYSCALL_OFFSETS
	.align		4
        /*00e4*/ 	.byte	0x04, 0x46
        /*00e6*/ 	.short	(.L_225 - .L_224)


	//   ....[0]....
.L_224:
        /*00e8*/ 	.word	0x000007f0


	//   ....[1]....
        /*00ec*/ 	.word	0x000008e0


	//   ....[2]....
        /*00f0*/ 	.word	0x00000a40


	//   ....[3]....
        /*00f4*/ 	.word	0x00000b30


	//   ....[4]....
        /*00f8*/ 	.word	0x00000e20


	//   ....[5]....
        /*00fc*/ 	.word	0x00003ee0


	//   ....[6]....
        /*0100*/ 	.word	0x00004000


	//   ....[7]....
        /*0104*/ 	.word	0x00004120


	//   ....[8]....
        /*0108*/ 	.word	0x00004240


	//----- nvinfo : EIATTR_MBARRIER_INSTR_OFFSETS
	.align		4
.L_225:
        /*010c*/ 	.byte	0x04, 0x39
        /*010e*/ 	.short	(.L_227 - .L_226)


	//   ....[0]....
.L_226:
        /*0110*/ 	.word	0x000002e0
        /*0114*/ 	.word	0x000000ff
        /*0118*/ 	.word	0x00026800
        /*011c*/ 	.short	0x0100
        /*011e*/ 	.byte	0x06
	.zero		1


	//   ....[1]....
        /*0120*/ 	.word	0x000003e0
        /*0124*/ 	.word	0x000000ff
        /*0128*/ 	.word	0x00026810
        /*012c*/ 	.short	0x0100
        /*012e*/ 	.byte	0x08
	.zero		1


	//   ....[2]....
        /*0130*/ 	.word	0x000003f0
        /*0134*/ 	.word	0x000000ff
        /*0138*/ 	.word	0x00026820
        /*013c*/ 	.short	0x0100
        /*013e*/ 	.byte	0x08
	.zero		1


	//   ....[3]....
        /*0140*/ 	.word	0x00000400
        /*0144*/ 	.word	0x000000ff
        /*0148*/ 	.word	0x00026818
        /*014c*/ 	.short	0x0100
        /*014e*/ 	.byte	0x08
	.zero		1


	//   ....[4]....
        /*0150*/ 	.word	0x00000410
        /*0154*/ 	.word	0x000000ff
        /*0158*/ 	.word	0x00026828
        /*015c*/ 	.short	0x0100
        /*015e*/ 	.byte	0x08
	.zero		1


	//   ....[5]....
        /*0160*/ 	.word	0x00000540
        /*0164*/ 	.word	0x000000ff
        /*0168*/ 	.word	0x00026830
        /*016c*/ 	.short	0x0100
        /*016e*/ 	.byte	0x08
	.zero		1


	//   ....[6]....
        /*0170*/ 	.word	0x00000550
        /*0174*/ 	.word	0x000000ff
        /*0178*/ 	.word	0x00026840
        /*017c*/ 	.short	0x0100
        /*017e*/ 	.byte	0x08
	.zero		1


	//   ....[7]....
        /*0180*/ 	.word	0x00000560
        /*0184*/ 	.word	0x000000ff
        /*0188*/ 	.word	0x00026838
        /*018c*/ 	.short	0x0100
        /*018e*/ 	.byte	0x08
	.zero		1


	//   ....[8]....
        /*0190*/ 	.word	0x00000570
        /*0194*/ 	.word	0x000000ff
        /*0198*/ 	.word	0x00026848
        /*019c*/ 	.short	0x0100
        /*019e*/ 	.byte	0x08
	.zero		1


	//   ....[9]....
        /*01a0*/ 	.word	0x00000bd0
        /*01a4*/ 	.word	0x00000002
        /*01a8*/ 	.word	0x00026800
        /*01ac*/ 	.short	0x010a
        /*01ae*/ 	.byte	0x3f
	.zero		1


	//   ....[10]....
        /*01b0*/ 	.word	0x00000cd0
        /*01b4*/ 	.word	0x00000002
        /*01b8*/ 	.word	0x00026800
        /*01bc*/ 	.short	0x010a
        /*01be*/ 	.byte	0x3f
	.zero		1


	//   ....[11]....
        /*01c0*/ 	.word	0x00001680
        /*01c4*/ 	.word	0x000000ff
        /*01c8*/ 	.word	0x00026810
        /*01cc*/ 	.short	0x010a
        /*01ce*/ 	.byte	0x08
	.zero		1


	//   ....[12]....
        /*01d0*/ 	.word	0x000016c0
        /*01d4*/ 	.word	0x000000ff
        /*01d8*/ 	.word	0x00026810
        /*01dc*/ 	.short	0x010a
        /*01de*/ 	.byte	0x08
	.zero		1


	//   ....[13]....
        /*01e0*/ 	.word	0x00001b10
        /*01e4*/ 	.word	0x000000ff
        /*01e8*/ 	.word	0x00026830
        /*01ec*/ 	.short	0x010a
        /*01ee*/ 	.byte	0x08
	.zero		1


	//   ....[14]....
        /*01f0*/ 	.word	0x00001b50
        /*01f4*/ 	.word	0x000000ff
        /*01f8*/ 	.word	0x00026830
        /*01fc*/ 	.short	0x010a
        /*01fe*/ 	.byte	0x08
	.zero		1


	//   ....[15]....
        /*0200*/ 	.word	0x00003760
        /*0204*/ 	.word	0x000000ff
        /*0208*/ 	.word	0x00000000
        /*020c*/ 	.short	0x0101
        /*020e*/ 	.byte	0x0a
	.zero		1


	//   ....[16]....
        /*0210*/ 	.word	0x00003a70
        /*0214*/ 	.word	0x000000ff
        /*0218*/ 	.word	0x00000000
        /*021c*/ 	.short	0x0101
        /*021e*/ 	.byte	0x08
	.zero		1


	//   ....[17]....
        /*0220*/ 	.word	0x00006080
        /*0224*/ 	.word	0x00000000
        /*0228*/ 	.word	0x00026820
        /*022c*/ 	.short	0x010a
        /*022e*/ 	.byte	0x3f
	.zero		1


	//   ....[18]....
        /*0230*/ 	.word	0x00006980
        /*0234*/ 	.word	0x00000000
        /*0238*/ 	.word	0x00026840
        /*023c*/ 	.short	0x010a
        /*023e*/ 	.byte	0x3f
	.zero		1


	//   ....[19]....
        /*0240*/ 	.word	0x00006c80
        /*0244*/ 	.word	0x00000000
        /*0248*/ 	.word	0x00026828
        /*024c*/ 	.short	0x010a
        /*024e*/ 	.byte	0x3f
	.zero		1


	//   ....[20]....
        /*0250*/ 	.word	0x00006f00
        /*0254*/ 	.word	0x00000000
        /*0258*/ 	.word	0x00026848
        /*025c*/ 	.short	0x010a
        /*025e*/ 	.byte	0x3f
	.zero		1


	//   ....[21]....
        /*0260*/ 	.word	0x000071d0
        /*0264*/ 	.word	0x00000000
        /*0268*/ 	.word	0x00026820
        /*026c*/ 	.short	0x010a
        /*026e*/ 	.byte	0x3f
	.zero		1


	//   ....[22]....
        /*0270*/ 	.word	0x000074c0
        /*0274*/ 	.word	0x00000000
        /*0278*/ 	.word	0x00026840
        /*027c*/ 	.short	0x010a
        /*027e*/ 	.byte	0x3f
	.zero		1


	//   ....[23]....
        /*0280*/ 	.word	0x000077a0
        /*0284*/ 	.word	0x00000000
        /*0288*/ 	.word	0x00026828
        /*028c*/ 	.short	0x010a
        /*028e*/ 	.byte	0x3f
	.zero		1


	//   ....[24]....
        /*0290*/ 	.word	0x00007a80
        /*0294*/ 	.word	0x00000003
        /*0298*/ 	.word	0x00026840
        /*029c*/ 	.short	0x010a
        /*029e*/ 	.byte	0x3f
	.zero		1


	//   ....[25]....
        /*02a0*/ 	.word	0x00007f40
        /*02a4*/ 	.word	0x00000006
        /*02a8*/ 	.word	0x00000000
        /*02ac*/ 	.short	0x010a
        /*02ae*/ 	.byte	0x3f
	.zero		1


	//   ....[26]....
        /*02b0*/ 	.word	0x00007fa0
        /*02b4*/ 	.word	0x00000003
        /*02b8*/ 	.word	0x00000000
        /*02bc*/ 	.short	0x010a
        /*02be*/ 	.byte	0x3f
	.zero		1


	//   ....[27]....
        /*02c0*/ 	.word	0x00008000
        /*02c4*/ 	.word	0x00000000
        /*02c8*/ 	.word	0x00000000
        /*02cc*/ 	.short	0x010a
        /*02ce*/ 	.byte	0x3f
	.zero		1


	//   ....[28]....
        /*02d0*/ 	.word	0x00008030
        /*02d4*/ 	.word	0x00000003
        /*02d8*/ 	.word	0x00000000
        /*02dc*/ 	.short	0x010a
        /*02de*/ 	.byte	0x3f
	.zero		1


	//   ....[29]....
        /*02e0*/ 	.word	0x00008110
        /*02e4*/ 	.word	0x00000002
        /*02e8*/ 	.word	0x00026800
        /*02ec*/ 	.short	0x010a
        /*02ee*/ 	.byte	0x3f
	.zero		1


	//   ....[30]....
        /*02f0*/ 	.word	0x00008170
        /*02f4*/ 	.word	0x00000005
        /*02f8*/ 	.word	0x00026810
        /*02fc*/ 	.short	0x010a
        /*02fe*/ 	.byte	0x3f
	.zero		1


	//   ....[31]....
        /*0300*/ 	.word	0x000081d0
        /*0304*/ 	.word	0x00000005
        /*0308*/ 	.word	0x00026830
        /*030c*/ 	.short	0x010a
        /*030e*/ 	.byte	0x3f
	.zero		1


	//   ....[32]....
        /*0310*/ 	.word	0x00008370
        /*0314*/ 	.word	0x00000000
        /*0318*/ 	.word	0x00026820
        /*031c*/ 	.short	0x010a
        /*031e*/ 	.byte	0x3f
	.zero		1


	//   ....[33]....
        /*0320*/ 	.word	0x000083c0
        /*0324*/ 	.word	0x00000000
        /*0328*/ 	.word	0x00026840
        /*032c*/ 	.short	0x010a
        /*032e*/ 	.byte	0x3f
	.zero		1


	//   ....[34]....
        /*0330*/ 	.word	0x00008410
        /*0334*/ 	.word	0x00000000
        /*0338*/ 	.word	0x00026828
        /*033c*/ 	.short	0x010a
        /*033e*/ 	.byte	0x3f
	.zero		1


	//   ....[35]....
        /*0340*/ 	.word	0x00008460
        /*0344*/ 	.word	0x00000000
        /*0348*/ 	.word	0x00026848
        /*034c*/ 	.short	0x010a
        /*034e*/ 	.byte	0x3f
	.zero		1


	//   ....[36]....
        /*0350*/ 	.word	0x000084c0
        /*0354*/ 	.word	0x00000000
        /*0358*/ 	.word	0x00026820
        /*035c*/ 	.short	0x010a
        /*035e*/ 	.byte	0x3f
	.zero		1


	//   ....[37]....
        /*0360*/ 	.word	0x00008510
        /*0364*/ 	.word	0x00000000
        /*0368*/ 	.word	0x00026840
        /*036c*/ 	.short	0x010a
        /*036e*/ 	.byte	0x3f
	.zero		1


	//   ....[38]....
        /*0370*/ 	.word	0x00008560
        /*0374*/ 	.word	0x00000000
        /*0378*/ 	.word	0x00026828
        /*037c*/ 	.short	0x010a
        /*037e*/ 	.byte	0x3f
	.zero		1


	//   ....[39]....
        /*0380*/ 	.word	0x000085b0
        /*0384*/ 	.word	0x00000003
        /*0388*/ 	.word	0x00026840
        /*038c*/ 	.short	0x010a
        /*038e*/ 	.byte	0x3f
	.zero		1


	//   ....[40]....
        /*0390*/ 	.word	0x00008690
        /*0394*/ 	.word	0x00000006
        /*0398*/ 	.word	0x00000000
        /*039c*/ 	.short	0x010a
        /*039e*/ 	.byte	0x3f
	.zero		1


	//   ....[41]....
        /*03a0*/ 	.word	0x000086e0
        /*03a4*/ 	.word	0x00000003
        /*03a8*/ 	.word	0x00000000
        /*03ac*/ 	.short	0x010a
        /*03ae*/ 	.byte	0x3f
	.zero		1


	//   ....[42]....
        /*03b0*/ 	.word	0x00008730
        /*03b4*/ 	.word	0x00000000
        /*03b8*/ 	.word	0x00000000
        /*03bc*/ 	.short	0x010a
        /*03be*/ 	.byte	0x3f
	.zero		1


	//----- nvinfo : EIATTR_NUM_MBARRIERS
	.align		4
.L_227:
        /*03c0*/ 	.byte	0x03, 0x38
        /*03c2*/ 	.short	0x0009


	//----- nvinfo : EIATTR_EXIT_INSTR_OFFSETS
	.align		4
        /*03c4*/ 	.byte	0x04, 0x1c
        /*03c6*/ 	.short	(.L_229 - .L_228)


	//   ....[0]....
.L_228:
        /*03c8*/ 	.word	0x000006a0


	//   ....[1]....
        /*03cc*/ 	.word	0x000049f0


	//   ....[2]....
        /*03d0*/ 	.word	0x00004a80


	//   ....[3]....
        /*03d4*/ 	.word	0x00004ab0


	//   ....[4]....
        /*03d8*/ 	.word	0x00004c00


	//   ....[5]....
        /*03dc*/ 	.word	0x000057f0


	//   ....[6]....
        /*03e0*/ 	.word	0x00005d90


	//   ....[7]....
        /*03e4*/ 	.word	0x00008080


	//----- nvinfo : EIATTR_MAX_THREADS
	.align		4
.L_229:
        /*03e8*/ 	.byte	0x04, 0x05
        /*03ea*/ 	.short	(.L_231 - .L_230)
.L_230:
        /*03ec*/ 	.word	0x00000180
        /*03f0*/ 	.word	0x00000001
        /*03f4*/ 	.word	0x00000001


	//----- nvinfo : EIATTR_CRS_STACK_SIZE
	.align		4
.L_231:
        /*03f8*/ 	.byte	0x04, 0x1e
        /*03fa*/ 	.short	(.L_233 - .L_232)
.L_232:
        /*03fc*/ 	.word	0x00000000


	//----- nvinfo : EIATTR_CBANK_PARAM_SIZE
	.align		4
.L_233:
        /*0400*/ 	.byte	0x03, 0x19
        /*0402*/ 	.short	0x0970


	//----- nvinfo : EIATTR_PARAM_CBANK
	.align		4
        /*0404*/ 	.byte	0x04, 0x0a
        /*0406*/ 	.short	(.L_235 - .L_234)
	.align		4
.L_234:
        /*0408*/ 	.word	index@(.nv.constant0._ZN7cutlass13device_kernelIN5flash11enable_sm90INS1_16FlashAttnBwdSm90INS1_25CollectiveMainloopBwdSm90ILi2ELi2ELi2EN4cute5tupleIJNS5_1CILi1EEES8_S8_EEENS6_IJNS7_ILi64EEENS7_ILi128EEENS7_ILi96EEEEEENS_10bfloat16_tEfNS_4arch4Sm90ELb0ELb0ELb0ELb0ELb1ELb1ELb0ELb0ELi2ELi1ELi2ELi1ELb1EEENS1_21CollectiveEpilogueBwdISD_SE_SG_Li256ELb0ELb0ELi1EEENS1_19SingleTileSchedulerILb0ELb0ELb0ELi128EEEEEEEEEvNT_6ParamsE)
        /*040c*/ 	.short	0x0210
        /*040e*/ 	.short	0x0970


	//----- nvinfo : EIATTR_SW_WAR
	.align		4
.L_235:
        /*0410*/ 	.byte	0x04, 0x36
        /*0412*/ 	.short	(.L_237 - .L_236)
.L_236:
        /*0414*/ 	.word	0x00000008
.L_237:


//--------------------- .nv.info._ZN7cutlass13device_kernelIN5flash11enable_sm90INS1_16FlashAttnBwdSm90INS1_25CollectiveMainloopBwdSm90ILi2ELi2ELi2EN4cute5tupleIJNS5_1CILi1EEES8_S8_EEENS6_IJNS7_ILi64EEENS7_ILi128EEENS7_ILi96EEEEEENS_10bfloat16_tEfNS_4arch4Sm90ELb0ELb0ELb0ELb0ELb0ELb1ELb0ELb0ELi2ELi1ELi2ELi1ELb1EEENS1_24CollectiveEpilogueBwdGQAISD_fSG_Li256ELb0ELb0EEENS1_19SingleTileSchedulerILb0ELb0ELb0ELi128EEEEEEEEEvNT_6ParamsE --------------------------
	.section	.nv.info._ZN7cutlass13device_kernelIN5flash11enable_sm90INS1_16FlashAttnBwdSm90INS1_25CollectiveMainloopBwdSm90ILi2ELi2ELi2EN4cute5tupleIJNS5_1CILi1EEES8_S8_EEENS6_IJNS7_ILi64EEENS7_ILi128EEENS7_ILi96EEEEEENS_10bfloat16_tEfNS_4arch4Sm90ELb0ELb0ELb0ELb0ELb0ELb1ELb0ELb0ELi2ELi1ELi2ELi1ELb1EEENS1_24CollectiveEpilogueBwdGQAISD_fSG_Li256ELb0ELb0EEENS1_19SingleTileSchedulerILb0ELb0ELb0ELi128EEEEEEEEEvNT_6ParamsE,"",@"SHT_CUDA_INFO"
	.sectionflags	@""
	.align	4


	//----- nvinfo : EIATTR_CUDA_API_VERSION
	.align		4
        /*0000*/ 	.byte	0x04, 0x37
        /*0002*/ 	.short	(.L_239 - .L_238)
.L_238:
        /*0004*/ 	.word	0x00000082


	//----- nvinfo : EIATTR_KPARAM_INFO
	.align		4
.L_239:
        /*0008*/ 	.byte	0x04, 0x17
        /*000a*/ 	.short	(.L_241 - .L_240)
.L_240:
        /*000c*/ 	.word	0x00000000
        /*0010*/ 	.short	0x0000
        /*0012*/ 	.short	0x0070
        /*0014*/ 	.byte	0x00, 0xf0, 0x01, 0x1a


	//----- nvinfo : EIATTR_SPARSE_MMA_MASK
	.align		4
.L_241:
        /*0018*/ 	.byte	0x03, 0x50
        /*001a*/ 	.short	0x0000


	//----- nvinfo : EIATTR_MAXREG_COUNT
	.align		4
        /*001c*/ 	.byte	0x03, 0x1b
        /*001e*/ 	.short	0x00a8


	//----- nvinfo : EIATTR_NUM_BARRIERS
	.align		4
        /*0020*/ 	.byte	0x02, 0x4c
        /*0022*/ 	.byte	0x10
	.zero		1


	//----- nvinfo : EIATTR_EXTERNS
	.align		4
        /*0024*/ 	.byte	0x04, 0x0f
        /*0026*/ 	.short	(.L_243 - .L_242)


	//   ....[0]....
	.align		4
.L_242:
        /*0028*/ 	.word	index@(__assertfail)


	//----- nvinfo : EIATTR_MERCURY_ISA_VERSION
	.align		4
.L_243:
        /*002c*/ 	.byte	0x03, 0x5f
        /*002e*/ 	.short	0x0101


	//----- nvinfo : EIATTR_INT_WARP_WIDE_INSTR_OFFSETS
	.align		4
        /*0030*/ 	.byte	0x04, 0x31
        /*0032*/ 	.short	(.L_245 - .L_244)


	//   ....[0]....
.L_244:
        /*0034*/ 	.word	0x00000180


	//   ....[1]....
        /*0038*/ 	.word	0x000001b0


	//----- nvinfo : EIATTR_COOP_GROUP_MASK_REGIDS
	.align		4
.L_245:
        /*003c*/ 	.byte	0x04, 0x29
        /*003e*/ 	.short	(.L_247 - .L_246)


	//   ....[0]....
.L_246:
        /*0040*/ 	.word	0xffffffff


	//   ....[1]....
        /*0044*/ 	.word	0xffffffff


	//   ....[2]....
        /*0048*/ 	.word	0xffffffff


	//   ....[3]....
        /*004c*/ 	.word	0xffffffff


	//   ....[4]....
        /*0050*/ 	.word	0xffffffff


	//   ....[5]....
        /*0054*/ 	.word	0xffffffff


	//   ....[6]....
        /*0058*/ 	.word	0xffffffff


	//   ....[7]....
        /*005c*/ 	.word	0x0500000f


	//----- nvinfo : EIATTR_COOP_GROUP_INSTR_OFFSETS
	.align		4
.L_247:
        /*0060*/ 	.byte	0x04, 0x28
        /*0062*/ 	.short	(.L_249 - .L_248)


	//   ....[0]....
.L_248:
        /*0064*/ 	.word	0x00000050


	//   ....[1]....
        /*0068*/ 	.word	0x00000190


	//   ....[2]....
        /*006c*/ 	.word	0x000001e0


	//   ....[3]....
        /*0070*/ 	.word	0x000003d0


	//   ....[4]....
        /*0074*/ 	.word	0x000005e0


	//   ....[5]....
        /*0078*/ 	.word	0x00000b20


	//   ....[6]....
        /*007c*/ 	.word	0x000047d0


	//   ....[7]....
        /*0080*/ 	.word	0x00007670


	//----- nvinfo : EIATTR_REG_RECONFIG
	.align		4
.L_249:
        /*0084*/ 	.byte	0x01, 0x54
	.zero		2


	//----- nvinfo : EIATTR_SYSCALL_OFFSETS
	.align		4
        /*0088*/ 	.byte	0x04, 0x46
        /*008a*/ 	.short	(.L_251 - .L_250)


	//   ....[0]....
.L_250:
        /*008c*/ 	.word	0x00000780


	//   ....[1]....
        /*0090*/ 	.word	0x00000870


	//   ....[2]....
        /*0094*/ 	.word	0x000009d0


	//   ....[3]....
        /*0098*/ 	.word	0x00000ac0


	//   ....[4]....
        /*009c*/ 	.word	0x00000d40


	//----- nvinfo : EIATTR_MBARRIER_INSTR_OFFSETS
	.align		4
.L_251:
        /*00a0*/ 	.byte	0x04, 0x39
        /*00a2*/ 	.short	(.L_253 - .L_252)


	//   ....[0]....
.L_252:
        /*00a4*/ 	.word	0x00000280
        /*00a8*/ 	.word	0x000000ff
        /*00ac*/ 	.word	0x00026800
        /*00b0*/ 	.short	0x0100
        /*00b2*/ 	.byte	0x06
	.zero		1


	//   ....[1]....
        /*00b4*/ 	.word	0x00000380
        /*00b8*/ 	.word	0x000000ff
        /*00bc*/ 	.word	0x00026810
        /*00c0*/ 	.short	0x0100
        /*00c2*/ 	.byte	0x08
	.zero		1


	//   ....[2]....
        /*00c4*/ 	.word	0x00000390
        /*00c8*/ 	.word	0x000000ff
        /*00cc*/ 	.word	0x00026820
        /*00d0*/ 	.short	0x0100
        /*00d2*/ 	.byte	0x08
	.zero		1


	//   ....[3]....
        /*00d4*/ 	.word	0x000003a0
        /*00d8*/ 	.word	0x000000ff
        /*00dc*/ 	.word	0x00026818
        /*00e0*/ 	.short	0x0100
        /*00e2*/ 	.byte	0x08
	.zero		1


	//   ....[4]....
        /*00e4*/ 	.word	0x000003b0
        /*00e8*/ 	.word	0x000000ff
        /*00ec*/ 	.word	0x00026828
        /*00f0*/ 	.short	0x0100
        /*00f2*/ 	.byte	0x08
	.zero		1


	//   ....[5]....
        /*00f4*/ 	.word	0x000004e0
        /*00f8*/ 	.word	0x000000ff
        /*00fc*/ 	.word	0x00026830
        /*0100*/ 	.short	0x0100
        /*0102*/ 	.byte	0x08
	.zero		1


	//   ....[6]....
        /*0104*/ 	.word	0x000004f0
        /*0108*/ 	.word	0x000000ff
        /*010c*/ 	.word	0x00026840
        /*0110*/ 	.short	0x0100
        /*0112*/ 	.byte	0x08
	.zero		1


	//   ....[7]....
        /*0114*/ 	.word	0x00000500
        /*0118*/ 	.word	0x000000ff
        /*011c*/ 	.word	0x00026838
        /*0120*/ 	.short	0x0100
        /*0122*/ 	.byte	0x08
	.zero		1


	//   ....[8]....
        /*0124*/ 	.word	0x00000510
        /*0128*/ 	.word	0x000000ff
        /*012c*/ 	.word	0x00026848
        /*0130*/ 	.short	0x0100
        /*0132*/ 	.byte	0x08
	.zero		1


	//   ....[9]....
        /*0134*/ 	.word	0x00000b50
        /*0138*/ 	.word	0x00000012
        /*013c*/ 	.word	0x00026800
        /*0140*/ 	.short	0x010a
        /*0142*/ 	.byte	0x3f
	.zero		1


	//   ....[10]....
        /*0144*/ 	.word	0x00000c00
        /*0148*/ 	.word	0x00000012
        /*014c*/ 	.word	0x00026800
        /*0150*/ 	.short	0x010a
        /*0152*/ 	.byte	0x3f
	.zero		1


	//   ....[11]....
        /*0154*/ 	.word	0x000018d0
        /*0158*/ 	.word	0x000000ff
        /*015c*/ 	.word	0x00026810
        /*0160*/ 	.short	0x010a
        /*0162*/ 	.byte	0x08
	.zero		1


	//   ....[12]....
        /*0164*/ 	.word	0x00001910
        /*0168*/ 	.word	0x000000ff
        /*016c*/ 	.word	0x00026810
        /*0170*/ 	.short	0x010a
        /*0172*/ 	.byte	0x08
	.zero		1


	//   ....[13]....
        /*0174*/ 	.word	0x00001d60
        /*0178*/ 	.word	0x000000ff
        /*017c*/ 	.word	0x00026830
        /*0180*/ 	.short	0x010a
        /*0182*/ 	.byte	0x08
	.zero		1


	//   ....[14]....
        /*0184*/ 	.word	0x00001da0
        /*0188*/ 	.word	0x000000ff
        /*018c*/ 	.word	0x00026830
        /*0190*/ 	.short	0x010a
        /*0192*/ 	.byte	0x08
	.zero		1


	//   ....[15]....
        /*0194*/ 	.word	0x000039e0
        /*0198*/ 	.word	0x000000ff
        /*019c*/ 	.word	0x00000000
        /*01a0*/ 	.short	0x0101
        /*01a2*/ 	.byte	0x0a
	.zero		1


	//   ....[16]....
        /*01a4*/ 	.word	0x00003cc0
        /*01a8*/ 	.word	0x000000ff
        /*01ac*/ 	.word	0x00000000
        /*01b0*/ 	.short	0x0101
        /*01b2*/ 	.byte	0x08
	.zero		1


	//   ....[17]....
        /*01b4*/ 	.word	0x000055d0
        /*01b8*/ 	.word	0x00000000
        /*01bc*/ 	.word	0x00026820
        /*01c0*/ 	.short	0x010a
        /*01c2*/ 	.byte	0x3f
	.zero		1


	//   ....[18]....
        /*01c4*/ 	.word	0x00005f20
        /*01c8*/ 	.word	0x00000000
        /*01cc*/ 	.word	0x00026840
        /*01d0*/ 	.short	0x010a
        /*01d2*/ 	.byte	0x3f
	.zero		1


	//   ....[19]....
        /*01d4*/ 	.word	0x00006220
        /*01d8*/ 	.word	0x00000000
        /*01dc*/ 	.word	0x00026828
        /*01e0*/ 	.short	0x010a
        /*01e2*/ 	.byte	0x3f
	.zero		1


	//   ....[20]....
        /*01e4*/ 	.word	0x000064a0
        /*01e8*/ 	.word	0x00000000
        /*01ec*/ 	.word	0x00026848
        /*01f0*/ 	.short	0x010a
        /*01f2*/ 	.byte	0x3f
	.zero		1


	//   ....[21]....
        /*01f4*/ 	.word	0x00006770
        /*01f8*/ 	.word	0x00000000
        /*01fc*/ 	.word	0x00026820
        /*0200*/ 	.short	0x010a
        /*0202*/ 	.byte	0x3f
	.zero		1


	//   ....[22]....
        /*0204*/ 	.word	0x00006a60
        /*0208*/ 	.word	0x00000000
        /*020c*/ 	.word	0x00026840
        /*0210*/ 	.short	0x010a
        /*0212*/ 	.byte	0x3f
	.zero		1


	//   ....[23]....
        /*0214*/ 	.word	0x00006d40
        /*0218*/ 	.word	0x00000000
        /*021c*/ 	.word	0x00026828
        /*0220*/ 	.short	0x010a
        /*0222*/ 	.byte	0x3f
	.zero		1


	//   ....[24]....
        /*0224*/ 	.word	0x00007020
        /*0228*/ 	.word	0x00000003
        /*022c*/ 	.word	0x00026840
        /*0230*/ 	.short	0x010a
        /*0232*/ 	.byte	0x3f
	.zero		1


	//   ....[25]....
        /*0234*/ 	.word	0x000074d0
        /*0238*/ 	.word	0x00000006
        /*023c*/ 	.word	0x00000000
        /*0240*/ 	.short	0x010a
        /*0242*/ 	.byte	0x3f
	.zero		1


	//   ....[26]....
        /*0244*/ 	.word	0x00007530
        /*0248*/ 	.word	0x00000003
        /*024c*/ 	.word	0x00000000
        /*0250*/ 	.short	0x010a
        /*0252*/ 	.byte	0x3f
	.zero		1


	//   ....[27]....
        /*0254*/ 	.word	0x00007590
        /*0258*/ 	.word	0x00000000
        /*025c*/ 	.word	0x00000000
        /*0260*/ 	.short	0x010a
        /*0262*/ 	.byte	0x3f
	.zero		1


	//   ....[28]....
        /*0264*/ 	.word	0x000075c0
        /*0268*/ 	.word	0x00000003
        /*026c*/ 	.word	0x00000000
        /*0270*/ 	.short	0x010a
        /*0272*/ 	.byte	0x3f
	.zero		1


	//   ....[29]....
        /*0274*/ 	.word	0x000076a0
        /*0278*/ 	.word	0x00000012
        /*027c*/ 	.word	0x00026800
        /*0280*/ 	.short	0x010a
        /*0282*/ 	.byte	0x3f
	.zero		1


	//   ....[30]....
        /*0284*/ 	.word	0x00007700
        /*0288*/ 	.word	0x00000005
        /*028c*/ 	.word	0x00026810
        /*0290*/ 	.short	0x010a
        /*0292*/ 	.byte	0x3f
	.zero		1


	//   ....[31]....
        /*0294*/ 	.word	0x00007760
        /*0298*/ 	.word	0x00000079
        /*029c*/ 	.word	0x00026830
        /*02a0*/ 	.short	0x010a
        /*02a2*/ 	.byte	0x3f
	.zero		1


	//   ....[32]....
        /*02a4*/ 	.word	0x000077b0
        /*02a8*/ 	.word	0x00000000
        /*02ac*/ 	.word	0x00026820
        /*02b0*/ 	.short	0x010a
        /*02b2*/ 	.byte	0x3f
	.zero		1


	//   ....[33]....
        /*02b4*/ 	.word	0x00007800
        /*02b8*/ 	.word	0x00000000
        /*02bc*/ 	.word	0x00026840
        /*02c0*/ 	.short	0x010a
        /*02c2*/ 	.byte	0x3f
	.zero		1


	//   ....[34]....
        /*02c4*/ 	.word	0x00007850
        /*02c8*/ 	.word	0x00000000
        /*02cc*/ 	.word	0x00026828
        /*02d0*/ 	.short	0x010a
        /*02d2*/ 	.byte	0x3f
	.zero		1


	//   ....[35]....
        /*02d4*/ 	.word	0x000078a0
        /*02d8*/ 	.word	0x00000000
        /*02dc*/ 	.word	0x00026848
        /*02e0*/ 	.short	0x010a
        /*02e2*/ 	.byte	0x3f
	.zero		1


	//   ....[36]....
        /*02e4*/ 	.word	0x00007900
        /*02e8*/ 	.word	0x00000000
        /*02ec*/ 	.word	0x00026820
        /*02f0*/ 	.short	0x010a
        /*02f2*/ 	.byte	0x3f
	.zero		1


	//   ....[37]....
        /*02f4*/ 	.word	0x00007950
        /*02f8*/ 	.word	0x00000000
        /*02fc*/ 	.word	0x00026840
        /*0300*/ 	.short	0x010a
        /*0302*/ 	.byte	0x3f
	.zero		1


	//   ....[38]....
        /*0304*/ 	.word	0x000079a0
        /*0308*/ 	.word	0x00000000
        /*030c*/ 	.word	0x00026828
        /*0310*/ 	.short	0x010a
        /*0312*/ 	.byte	0x3f
	.zero		1


	//   ....[39]....
        /*0314*/ 	.word	0x000079f0
        /*0318*/ 	.word	0x00000003
        /*031c*/ 	.word	0x00026840
        /*0320*/ 	.short	0x010a
        /*0322*/ 	.byte	0x3f
	.zero		1


	//   ....[40]....
        /*0324*/ 	.word	0x00007ad0
        /*0328*/ 	.word	0x00000006
        /*032c*/ 	.word	0x00000000
        /*0330*/ 	.short	0x010a
        /*0332*/ 	.byte	0x3f
	.zero		1


	//   ....[41]....
        /*0334*/ 	.word	0x00007b20
        /*0338*/ 	.word	0x00000003
        /*033c*/ 	.word	0x00000000
        /*0340*/ 	.short	0x010a
        /*0342*/ 	.byte	0x3f
	.zero		1


	//   ....[42]....
        /*0344*/ 	.word	0x00007b70
        /*0348*/ 	.word	0x00000000
        /*034c*/ 	.word	0x00000000
        /*0350*/ 	.short	0x010a
        /*0352*/ 	.byte	0x3f
	.zero		1


	//----- nvinfo : EIATTR_NUM_MBARRIERS
	.align		4
.L_253:
        /*0354*/ 	.byte	0x03, 0x38
        /*0356*/ 	.short	0x0009


	//----- nvinfo : EIATTR_EXIT_INSTR_OFFSETS
	.align		4
        /*0358*/ 	.byte	0x04, 0x1c
        /*035a*/ 	.short	(.L_255 - .L_254)


	//   ....[0]....
.L_254:
        /*035c*/ 	.word	0x00007610


	//----- nvinfo : EIATTR_MAX_THREADS
	.align		4
.L_255:
        /*0360*/ 	.byte	0x04, 0x05
        /*0362*/ 	.short	(.L_257 - .L_256)
.L_256:
        /*0364*/ 	.word	0x00000180
        /*0368*/ 	.word	0x00000001
        /*036c*/ 	.word	0x00000001


	//----- nvinfo : EIATTR_CRS_STACK_SIZE
	.align		4
.L_257:
        /*0370*/ 	.byte	0x04, 0x1e
        /*0372*/ 	.short	(.L_259 - .L_258)
.L_258:
        /*0374*/ 	.word	0x00000000


	//----- nvinfo : EIATTR_CBANK_PARAM_SIZE
	.align		4
.L_259:
        /*0378*/ 	.byte	0x03, 0x19
        /*037a*/ 	.short	0x06f0


	//----- nvinfo : EIATTR_PARAM_CBANK
	.align		4
        /*037c*/ 	.byte	0x04, 0x0a
        /*037e*/ 	.short	(.L_261 - .L_260)
	.align		4
.L_260:
        /*0380*/ 	.word	index@(.nv.constant0._ZN7cutlass13device_kernelIN5flash11enable_sm90INS1_16FlashAttnBwdSm90INS1_25CollectiveMainloopBwdSm90ILi2ELi2ELi2EN4cute5tupleIJNS5_1CILi1EEES8_S8_EEENS6_IJNS7_ILi64EEENS7_ILi128EEENS7_ILi96EEEEEENS_10bfloat16_tEfNS_4arch4Sm90ELb0ELb0ELb0ELb0ELb0ELb1ELb0ELb0ELi2ELi1ELi2ELi1ELb1EEENS1_24CollectiveEpilogueBwdGQAISD_fSG_Li256ELb0ELb0EEENS1_19SingleTileSchedulerILb0ELb0ELb0ELi128EEEEEEEEEvNT_6ParamsE)
        /*0384*/ 	.short	0x0210
        /*0386*/ 	.short	0x06f0


	//----- nvinfo : EIATTR_SW_WAR
	.align		4
.L_261:
        /*0388*/ 	.byte	0x04, 0x36
        /*038a*/ 	.short	(.L_263 - .L_262)
.L_262:
        /*038c*/ 	.word	0x00000008
.L_263:


//--------------------- .nv.info._ZN7cutlass13device_kernelIN5flash11enable_sm90INS1_16FlashAttnBwdSm90INS1_25CollectiveMainloopBwdSm90ILi2ELi2ELi2EN4cute5tupleIJNS5_1CILi1EEES8_S8_EEENS6_IJNS7_ILi64EEENS7_ILi128EEENS7_ILi96EEEEEENS_10bfloat16_tEfNS_4arch4Sm90ELb0ELb0ELb0ELb0ELb1ELb1ELb0ELb0ELi2ELi1ELi2ELi1ELb1EEENS1_24CollectiveEpilogueBwdGQAISD_fSG_Li256ELb0ELb1EEENS1_19SingleTileSchedulerILb0ELb0ELb0ELi128EEEEEEEEEvNT_6ParamsE --------------------------
	.section	.nv.info._ZN7cutlass13device_kernelIN5flash11enable_sm90INS1_16FlashAttnBwdSm90INS1_25CollectiveMainloopBwdSm90ILi2ELi2ELi2EN4cute5tupleIJNS5_1CILi1EEES8_S8_EEENS6_IJNS7_ILi64EEENS7_ILi128EEENS7_ILi96EEEEEENS_10bfloat16_tEfNS_4arch4Sm90ELb0ELb0ELb0ELb0ELb1ELb1ELb0ELb0ELi2ELi1ELi2ELi1ELb1EEENS1_24CollectiveEpilogueBwdGQAISD_fSG_Li256ELb0ELb1EEENS1_19SingleTileSchedulerILb0ELb0ELb0ELi128EEEEEEEEEvNT_6ParamsE,"",@"SHT_CUDA_INFO"
	.sectionflags	@""
	.align	4


	//----- nvinfo : EIATTR_CUDA_API_VERSION
	.align		4
        /*0000*/ 	.byte	0x04, 0x37
        /*0002*/ 	.short	(.L_265 - .L_264)
.L_264:
        /*0004*/ 	.word	0x00000082


	//----- nvinfo : EIATTR_KPARAM_INFO
	.align		4
.L_265:
        /*0008*/ 	.byte	0x04, 0x17
        /*000a*/ 	.short	(.L_267 - .L_266)
.L_266:
        /*000c*/ 	.word	0x00000000
        /*0010*/ 	.short	0x0000
        /*0012*/ 	.short	0x0070
        /*0014*/ 	.byte	0x00, 0xf0, 0x01, 0x1a


	//----- nvinfo : EIATTR_SPARSE_MMA_MASK
	.align		4
.L_267:
        /*0018*/ 	.byte	0x03, 0x50
        /*001a*/ 	.short	0x0000


	//----- nvinfo : EIATTR_MAXREG_COUNT
	.align		4
        /*001c*/ 	.byte	0x03, 0x1b
        /*001e*/ 	.short	0x00a8


	//----- nvinfo : EIATTR_NUM_BARRIERS
	.align		4
        /*0020*/ 	.byte	0x02, 0x4c
        /*0022*/ 	.byte	0x10
	.zero		1


	//----- nvinfo : EIATTR_EXTERNS
	.align		4
        /*0024*/ 	.byte	0x04, 0x0f
        /*0026*/ 	.short	(.L_269 - .L_268)


	//   ....[0]....
	.align		4
.L_268:
        /*0028*/ 	.word	index@(__assertfail)


	//----- nvinfo : EIATTR_MERCURY_ISA_VERSION
	.align		4
.L_269:
        /*002c*/ 	.byte	0x03, 0x5f
        /*002e*/ 	.short	0x0101


	//----- nvinfo : EIATTR_INT_WARP_WIDE_INSTR_OFFSETS
	.align		4
        /*0030*/ 	.byte	0x04, 0x31
        /*0032*/ 	.short	(.L_271 - .L_270)


	//   ....[0]....
.L_270:
        /*0034*/ 	.word	0x00000180


	//   ....[1]....
        /*0038*/ 	.word	0x000001b0


	//   ....[2]....
        /*003c*/ 	.word	0x00005550


	//   ....[3]....
        /*0040*/ 	.word	0x000059c0


	//   ....[4]....
        /*0044*/ 	.word	0x00005f90


	//----- nvinfo : EIATTR_COOP_GROUP_MASK_REGIDS
	.align		4
.L_271:
        /*0048*/ 	.byte	0x04, 0x29
        /*004a*/ 	.short	(.L_273 - .L_272)


	//   ....[0]....
.L_272:
        /*004c*/ 	.word	0xffffffff


	//   ....[1]....
        /*0050*/ 	.word	0xffffffff


	//   ....[2]....
        /*0054*/ 	.word	0xffffffff


	//   ....[3]....
        /*0058*/ 	.word	0xffffffff


	//   ....[4]....
        /*005c*/ 	.word	0xffffffff


	//   ....[5]....
        /*0060*/ 	.word	0xffffffff


	//   ....[6]....
        /*0064*/ 	.word	0xffffffff


	//   ....[7]....
        /*0068*/ 	.word	0xffffffff


	//   ....[8]....
        /*006c*/ 	.word	0xffffffff


	//   ....[9]....
        /*0070*/ 	.word	0xffffffff


	//   ....[10]....
        /*0074*/ 	.word	0xffffffff


	//   ....[11]....
        /*0078*/ 	.word	0xffffffff


	//   ....[12]....
        /*007c*/ 	.word	0xffffffff


	//   ....[13]....
        /*0080*/ 	.word	0xffffffff


	//   ....[14]....
        /*0084*/ 	.word	0xffffffff


	//   ....[15]....
        /*0088*/ 	.word	0xffffffff


	//   ....[16]....
        /*008c*/ 	.word	0xffffffff


	//   ....[17]....
        /*0090*/ 	.word	0x0500000f


	//   ....[18]....
        /*0094*/ 	.word	0x0500000f


	//   ....[19]....
        /*0098*/ 	.word	0x0500000f


	//   ....[20]....
        /*009c*/ 	.word	0x0500000f


	//   ....[21]....
        /*00a0*/ 	.word	0x0500000f


	//   ....[22]....
        /*00a4*/ 	.word	0x0500000f


	//----- nvinfo : EIATTR_COOP_GROUP_INSTR_OFFSETS
	.align		4
.L_273:
        /*00a8*/ 	.byte	0x04, 0x28
        /*00aa*/ 	.short	(.L_275 - .L_274)


	//   ....[0]....
.L_274:
        /*00ac*/ 	.word	0x00000050


	//   ....[1]....
        /*00b0*/ 	.word	0x00000190


	//   ....[2]....
        /*00b4*/ 	.word	0x000001e0


	//   ....[3]....
        /*00b8*/ 	.word	0x000003d0


	//   ....[4]....
        /*00bc*/ 	.word	0x000005f0


	//   ....[5]....
        /*00c0*/ 	.word	0x00000b30


	//   ....[6]....
        /*00c4*/ 	.word	0x000045c0


	//   ....[7]....
        /*00c8*/ 	.word	0x00004750


	//   ....[8]....
        /*00cc*/ 	.word	0x00004a00


	//   ....[9]....
        /*00d0*/ 	.word	0x00004ba0


	//   ....[10]....
        /*00d4*/ 	.word	0x00004cc0


	//   ....[11]....
        /*00d8*/ 	.word	0x000051f0


	//   ....[12]....
        /*00dc*/ 	.word	0x00005480


	//   ....[13]....
        /*00e0*/ 	.word	0x000056c0


	//   ....[14]....
        /*00e4*/ 	.word	0x000058f0


	//   ....[15]....
        /*00e8*/ 	.word	0x00005ba0


	//   ....[16]....
        /*00ec*/ 	.word	0x00005ed0


	//   ....[17]....
        /*00f0*/ 	.word	0x000083b0


	//   ....[18]....
        /*00f4*/ 	.word	0x00008520


	//   ....[19]....
        /*00f8*/ 	.word	0x00008590


	//   ....[20]....
        /*00fc*/ 	.word	0x00008600


	//   ....[21]....
        /*0100*/ 	.word	0x00008670


	//   ....[22]....
        /*0104*/ 	.word	0x000086e0


	//----- nvinfo : EIATTR_REG_RECONFIG
	.align		4
.L_275:
        /*0108*/ 	.byte	0x01, 0x54
	.zero		2


	//----- nvinfo : EIATTR_SYSCALL_OFFSETS
	.align		4
        /*010c*/ 	.byte	0x04, 0x46
        /*010e*/ 	.short	(.L_277 - .L_276)


	//   ....[0]....
.L_276:
        /*0110*/ 	.word	0x00000790


	//   ....[1]....
        /*0114*/ 	.word	0x00000880


	//   ....[2]....
        /*0118*/ 	.word	0x000009e0


	//   ....[3]....
        /*011c*/ 	.word	0x00000ad0


	//   ....[4]....
        /*0120*/ 	.word	0x00000d50


	//----- nvinfo : EIATTR_MBARRIER_INSTR_OFFSETS
	.align		4
.L_277:
        /*0124*/ 	.byte	0x04, 0x39
        /*0126*/ 	.short	(.L_279 - .L_278)


	//   ....[0]....
.L_278:
        /*0128*/ 	.word	0x00000280
        /*012c*/ 	.word	0x000000ff
        /*0130*/ 	.word	0x00026800
        /*0134*/ 	.short	0x0100
        /*0136*/ 	.byte	0x06
	.zero		1


	//   ....[1]....
        /*0138*/ 	.word	0x00000380
        /*013c*/ 	.word	0x000000ff
        /*0140*/ 	.word	0x00026810
        /*0144*/ 	.short	0x0100
        /*0146*/ 	.byte	0x08
	.zero		1


	//   ....[2]....
        /*0148*/ 	.word	0x00000390
        /*014c*/ 	.word	0x000000ff
        /*0150*/ 	.word	0x00026820
        /*0154*/ 	.short	0x0100
        /*0156*/ 	.byte	0x08
	.zero		1


	//   ....[3]....
        /*0158*/ 	.word	0x000003a0
        /*015c*/ 	.word	0x000000ff
        /*0160*/ 	.word	0x00026818
        /*0164*/ 	.short	0x0100
        /*0166*/ 	.byte	0x08
	.zero		1


	//   ....[4]....
        /*0168*/ 	.word	0x000003b0
        /*016c*/ 	.word	0x000000ff
        /*0170*/ 	.word	0x00026828
        /*0174*/ 	.short	0x0100
        /*0176*/ 	.byte	0x08
	.zero		1


	//   ....[5]....
        /*0178*/ 	.word	0x000004e0
        /*017c*/ 	.word	0x000000ff
        /*0180*/ 	.word	0x00026830
        /*0184*/ 	.short	0x0100
        /*0186*/ 	.byte	0x08
	.zero		1


	//   ....[6]....
        /*0188*/ 	.word	0x000004f0
        /*018c*/ 	.word	0x000000ff
        /*0190*/ 	.word	0x00026840
        /*0194*/ 	.short	0x0100
        /*0196*/ 	.byte	0x08
	.zero		1


	//   ....[7]....
        /*0198*/ 	.word	0x00000500
        /*019c*/ 	.word	0x000000ff
        /*01a0*/ 	.word	0x00026838
        /*01a4*/ 	.short	0x0100
        /*01a6*/ 	.byte	0x08
	.zero		1


	//   ....[8]....
        /*01a8*/ 	.word	0x00000510
        /*01ac*/ 	.word	0x000000ff
        /*01b0*/ 	.word	0x00026848
        /*01b4*/ 	.short	0x0100
        /*01b6*/ 	.byte	0x08
	.zero		1


	//   ....[9]....
        /*01b8*/ 	.word	0x00000b60
        /*01bc*/ 	.word	0x00000012
        /*01c0*/ 	.word	0x00026800
        /*01c4*/ 	.short	0x010a
        /*01c6*/ 	.byte	0x3f
	.zero		1


	//   ....[10]....
        /*01c8*/ 	.word	0x00000c10
        /*01cc*/ 	.word	0x00000012
        /*01d0*/ 	.word	0x00026800
        /*01d4*/ 	.short	0x010a
        /*01d6*/ 	.byte	0x3f
	.zero		1


	//   ....[11]....
        /*01d8*/ 	.word	0x000018e0
        /*01dc*/ 	.word	0x000000ff
        /*01e0*/ 	.word	0x00026810
        /*01e4*/ 	.short	0x010a
        /*01e6*/ 	.byte	0x08
	.zero		1


	//   ....[12]....
        /*01e8*/ 	.word	0x00001920
        /*01ec*/ 	.word	0x000000ff
        /*01f0*/ 	.word	0x00026810
        /*01f4*/ 	.short	0x010a
        /*01f6*/ 	.byte	0x08
	.zero		1


	//   ....[13]....
        /*01f8*/ 	.word	0x00001d70
        /*01fc*/ 	.word	0x000000ff
        /*0200*/ 	.word	0x00026830
        /*0204*/ 	.short	0x010a
        /*0206*/ 	.byte	0x08
	.zero		1


	//   ....[14]....
        /*0208*/ 	.word	0x00001db0
        /*020c*/ 	.word	0x000000ff
        /*0210*/ 	.word	0x00026830
        /*0214*/ 	.short	0x010a
        /*0216*/ 	.byte	0x08
	.zero		1


	//   ....[15]....
        /*0218*/ 	.word	0x000039f0
        /*021c*/ 	.word	0x000000ff
        /*0220*/ 	.word	0x00000000
        /*0224*/ 	.short	0x0101
        /*0226*/ 	.byte	0x0a
	.zero		1


	//   ....[16]....
        /*0228*/ 	.word	0x00003cd0
        /*022c*/ 	.word	0x000000ff
        /*0230*/ 	.word	0x00000000
        /*0234*/ 	.short	0x0101
        /*0236*/ 	.byte	0x08
	.zero		1


	//   ....[17]....
        /*0238*/ 	.word	0x000062d0
        /*023c*/ 	.word	0x00000000
        /*0240*/ 	.word	0x00026820
        /*0244*/ 	.short	0x010a
        /*0246*/ 	.byte	0x3f
	.zero		1


	//   ....[18]....
        /*0248*/ 	.word	0x00006c60
        /*024c*/ 	.word	0x00000000
        /*0250*/ 	.word	0x00026840
        /*0254*/ 	.short	0x010a
        /*0256*/ 	.byte	0x3f
	.zero		1


	//   ....[19]....
        /*0258*/ 	.word	0x00006f60
        /*025c*/ 	.word	0x00000000
        /*0260*/ 	.word	0x00026828
        /*0264*/ 	.short	0x010a
        /*0266*/ 	.byte	0x3f
	.zero		1


	//   ....[20]....
        /*0268*/ 	.word	0x000071e0
        /*026c*/ 	.word	0x00000000
        /*0270*/ 	.word	0x00026848
        /*0274*/ 	.short	0x010a
        /*0276*/ 	.byte	0x3f
	.zero		1


	//   ....[21]....
        /*0278*/ 	.word	0x000074b0
        /*027c*/ 	.word	0x00000000
        /*0280*/ 	.word	0x00026820
        /*0284*/ 	.short	0x010a
        /*0286*/ 	.byte	0x3f
	.zero		1


	//   ....[22]....
        /*0288*/ 	.word	0x000077a0
        /*028c*/ 	.word	0x00000000
        /*0290*/ 	.word	0x00026840
        /*0294*/ 	.short	0x010a
        /*0296*/ 	.byte	0x3f
	.zero		1


	//   ....[23]....
        /*0298*/ 	.word	0x00007a80
        /*029c*/ 	.word	0x00000000
        /*02a0*/ 	.word	0x00026828
        /*02a4*/ 	.short	0x010a
        /*02a6*/ 	.byte	0x3f
	.zero		1


	//   ....[24]....
        /*02a8*/ 	.word	0x00007d60
        /*02ac*/ 	.word	0x00000003
        /*02b0*/ 	.word	0x00026840
        /*02b4*/ 	.short	0x010a
        /*02b6*/ 	.byte	0x3f
	.zero		1


	//   ....[25]....
        /*02b8*/ 	.word	0x00008210
        /*02bc*/ 	.word	0x00000006
        /*02c0*/ 	.word	0x00000000
        /*02c4*/ 	.short	0x010a
        /*02c6*/ 	.byte	0x3f
	.zero		1


	//   ....[26]....
        /*02c8*/ 	.word	0x00008270
        /*02cc*/ 	.word	0x00000003
        /*02d0*/ 	.word	0x00000000
        /*02d4*/ 	.short	0x010a
        /*02d6*/ 	.byte	0x3f
	.zero		1


	//   ....[27]....
        /*02d8*/ 	.word	0x000082d0
        /*02dc*/ 	.word	0x00000000
        /*02e0*/ 	.word	0x00000000
        /*02e4*/ 	.short	0x010a
        /*02e6*/ 	.byte	0x3f
	.zero		1


	//   ....[28]....
        /*02e8*/ 	.word	0x00008300
        /*02ec*/ 	.word	0x00000003
        /*02f0*/ 	.word	0x00000000
        /*02f4*/ 	.short	0x010a
        /*02f6*/ 	.byte	0x3f
	.zero		1


	//   ....[29]....
        /*02f8*/ 	.word	0x000083e0
        /*02fc*/ 	.word	0x00000012
        /*0300*/ 	.word	0x00026800
        /*0304*/ 	.short	0x010a
        /*0306*/ 	.byte	0x3f
	.zero		1


	//   ....[30]....
        /*0308*/ 	.word	0x00008440
        /*030c*/ 	.word	0x00000005
        /*0310*/ 	.word	0x00026810
        /*0314*/ 	.short	0x010a
        /*0316*/ 	.byte	0x3f
	.zero		1


	//   ....[31]....
        /*0318*/ 	.word	0x000084a0
        /*031c*/ 	.word	0x00000079
        /*0320*/ 	.word	0x00026830
        /*0324*/ 	.short	0x010a
        /*0326*/ 	.byte	0x3f
	.zero		1


	//   ....[32]....
        /*0328*/ 	.word	0x00008720
        /*032c*/ 	.word	0x00000000
        /*0330*/ 	.word	0x00026820
        /*0334*/ 	.short	0x010a
        /*0336*/ 	.byte	0x3f
	.zero		1


	//   ....[33]....
        /*0338*/ 	.word	0x00008770
        /*033c*/ 	.word	0x00000000
        /*0340*/ 	.word	0x00026840
        /*0344*/ 	.short	0x010a
        /*0346*/ 	.byte	0x3f
	.zero		1


	//   ....[34]....
        /*0348*/ 	.word	0x000087c0
        /*034c*/ 	.word	0x00000000
        /*0350*/ 	.word	0x00026828
        /*0354*/ 	.short	0x010a
        /*0356*/ 	.byte	0x3f
	.zero		1


	//   ....[35]....
        /*0358*/ 	.word	0x00008810
        /*035c*/ 	.word	0x00000000
        /*0360*/ 	.word	0x00026848
        /*0364*/ 	.short	0x010a
        /*0366*/ 	.byte	0x3f
	.zero		1


	//   ....[36]....
        /*0368*/ 	.word	0x00008870
        /*036c*/ 	.word	0x00000000
        /*0370*/ 	.word	0x00026820
        /*0374*/ 	.short	0x010a
        /*0376*/ 	.byte	0x3f
	.zero		1


	//   ....[37]....
        /*0378*/ 	.word	0x000088c0
        /*037c*/ 	.word	0x00000000
        /*0380*/ 	.word	0x00026840
        /*0384*/ 	.short	0x010a
        /*0386*/ 	.byte	0x3f
	.zero		1


	//   ....[38]....
        /*0388*/ 	.word	0x00008910
        /*038c*/ 	.word	0x00000000
        /*0390*/ 	.word	0x00026828
        /*0394*/ 	.short	0x010a
        /*0396*/ 	.byte	0x3f
	.zero		1


	//   ....[39]....
        /*0398*/ 	.word	0x00008960
        /*039c*/ 	.word	0x00000003
        /*03a0*/ 	.word	0x00026840
        /*03a4*/ 	.short	0x010a
        /*03a6*/ 	.byte	0x3f
	.zero		1


	//   ....[40]....
        /*03a8*/ 	.word	0x00008a40
        /*03ac*/ 	.word	0x00000006
        /*03b0*/ 	.word	0x00000000
        /*03b4*/ 	.short	0x010a
        /*03b6*/ 	.byte	0x3f
	.zero		1


	//   ....[41]....
        /*03b8*/ 	.word	0x00008a90
        /*03bc*/ 	.word	0x00000003
        /*03c0*/ 	.word	0x00000000
        /*03c4*/ 	.short	0x010a
        /*03c6*/ 	.byte	0x3f
	.zero		1


	//   ....[42]....
        /*03c8*/ 	.word	0x00008ae0
        /*03cc*/ 	.word	0x00000000
        /*03d0*/ 	.word	0x00000000
        /*03d4*/ 	.short	0x010a
        /*03d6*/ 	.byte	0x3f
	.zero		1


	//----- nvinfo : EIATTR_NUM_MBARRIERS
	.align		4
.L_279:
        /*03d8*/ 	.byte	0x03, 0x38
        /*03da*/ 	.short	0x0009


	//----- nvinfo : EIATTR_EXIT_INSTR_OFFSETS
	.align		4
        /*03dc*/ 	.byte	0x04, 0x1c
        /*03de*/ 	.short	(.L_281 - .L_280)


	//   ....[0]....
.L_280:
        /*03e0*/ 	.word	0x00008350


	//----- nvinfo : EIATTR_MAX_THREADS
	.align		4
.L_281:
        /*03e4*/ 	.byte	0x04, 0x05
        /*03e6*/ 	.short	(.L_283 - .L_282)
.L_282:
        /*03e8*/ 	.word	0x00000180
        /*03ec*/ 	.word	0x00000001
        /*03f0*/ 	.word	0x00000001


	//----- nvinfo : EIATTR_CRS_STACK_SIZE
	.align		4
.L_283:
        /*03f4*/ 	.byte	0x04, 0x1e
        /*03f6*/ 	.short	(.L_285 - .L_284)
.L_284:
        /*03f8*/ 	.word	0x00000000


	//----- nvinfo : EIATTR_CBANK_PARAM_SIZE
	.align		4
.L_285:
        /*03fc*/ 	.byte	0x03, 0x19
        /*03fe*/ 	.short	0x06f0


	//----- nvinfo : EIATTR_PARAM_CBANK
	.align		4
        /*0400*/ 	.byte	0x04, 0x0a
        /*0402*/ 	.short	(.L_287 - .L_286)
	.align		4
.L_286:
        /*0404*/ 	.word	index@(.nv.constant0._ZN7cutlass13device_kernelIN5flash11enable_sm90INS1_16FlashAttnBwdSm90INS1_25CollectiveMainloopBwdSm90ILi2ELi2ELi2EN4cute5tupleIJNS5_1CILi1EEES8_S8_EEENS6_IJNS7_ILi64EEENS7_ILi128EEENS7_ILi96EEEEEENS_10bfloat16_tEfNS_4arch4Sm90ELb0ELb0ELb0ELb0ELb1ELb1ELb0ELb0ELi2ELi1ELi2ELi1ELb1EEENS1_24CollectiveEpilogueBwdGQAISD_fSG_Li256ELb0ELb1EEENS1_19SingleTileSchedulerILb0ELb0ELb0ELi128EEEEEEEEEvNT_6ParamsE)
        /*0408*/ 	.short	0x0210
        /*040a*/ 	.short	0x06f0


	//----- nvinfo : EIATTR_SW_WAR
	.align		4
.L_287:
        /*040c*/ 	.byte	0x04, 0x36
        /*040e*/ 	.short	(.L_289 - .L_288)
.L_288:
        /*0410*/ 	.word	0x00000008
.L_289:


//--------------------- .nv.info._ZN7cutlass13device_kernelIN5flash11enable_sm90INS1_16FlashAttnBwdSm90INS1_25CollectiveMainloopBwdSm90ILi2ELi2ELi2EN4cute5tupleIJNS5_1CILi1EEES8_S8_EEENS6_IJNS7_ILi64EEENS7_ILi128EEENS7_ILi96EEEEEENS_10bfloat16_tEfNS_4arch4Sm90ELb0ELb0ELb0ELb1ELb0ELb1ELb0ELb0ELi2ELi1ELi2ELi1ELb1EEENS1_21CollectiveEpilogueBwdISD_SE_SG_Li256ELb1ELb0ELi1EEENS1_19SingleTileSchedulerILb1ELb0ELb0ELi128EEEEEEEEEvNT_6ParamsE --------------------------
	.section	.nv.info._ZN7cutlass13device_kernelIN5flash11enable_sm90INS1_16FlashAttnBwdSm90INS1_25CollectiveMainloopBwdSm90ILi2ELi2ELi2EN4cute5tupleIJNS5_1CILi1EEES8_S8_EEENS6_IJNS7_ILi64EEENS7_ILi128EEENS7_ILi96EEEEEENS_10bfloat16_tEfNS_4arch4Sm90ELb0ELb0ELb0ELb1ELb0ELb1ELb0ELb0ELi2ELi1ELi2ELi1ELb1EEENS1_21CollectiveEpilogueBwdISD_SE_SG_Li256ELb1ELb0ELi1EEENS1_19SingleTileSchedulerILb1ELb0ELb0ELi128EEEEEEEEEvNT_6ParamsE,"",@"SHT_CUDA_INFO"
	.sectionflags	@""
	.align	4


	//----- nvinfo : EIATTR_CUDA_API_VERSION
	.align		4
        /*0000*/ 	.byte	0x04, 0x37
        /*0002*/ 	.short	(.L_291 - .L_290)
.L_290:
        /*0004*/ 	.word	0x00000082


	//----- nvinfo : EIATTR_KPARAM_INFO
	.align		4
.L_291:
        /*0008*/ 	.byte	0x04, 0x17
        /*000a*/ 	.short	(.L_293 - .L_292)
.L_292:
        /*000c*/ 	.word	0x00000000
        /*0010*/ 	.short	0x0000
        /*0012*/ 	.short	0x0070
        /*0014*/ 	.byte	0x00, 0xf0, 0x01, 0x1a


	//----- nvinfo : EIATTR_SPARSE_MMA_MASK
	.align		4
.L_293:
        /*0018*/ 	.byte	0x03, 0x50
        /*001a*/ 	.short	0x0000


	//----- nvinfo : EIATTR_MAXREG_COUNT
	.align		4
        /*001c*/ 	.byte	0x03, 0x1b
        /*001e*/ 	.short	0x00a8


	//----- nvinfo : EIATTR_NUM_BARRIERS
	.align		4
        /*0020*/ 	.byte	0x02, 0x4c
        /*0022*/ 	.byte	0x10
	.zero		1


	//----- nvinfo : EIATTR_EXTERNS
	.align		4
        /*0024*/ 	.byte	0x04, 0x0f
        /*0026*/ 	.short	(.L_295 - .L_294)


	//   ....[0]....
	.align		4
.L_294:
        /*0028*/ 	.word	index@(__assertfail)


	//----- nvinfo : EIATTR_MERCURY_ISA_VERSION
	.align		4
.L_295:
        /*002c*/ 	.byte	0x03, 0x5f
        /*002e*/ 	.short	0x0101


	//----- nvinfo : EIATTR_INT_WARP_WIDE_INSTR_OFFSETS
	.align		4
        /*0030*/ 	.byte	0x04, 0x31
        /*0032*/ 	.short	(.L_297 - .L_296)


	//   ....[0]....
.L_296:
        /*0034*/ 	.word	0x00000180


	//   ....[1]....
        /*0038*/ 	.word	0x000001b0


	//----- nvinfo : EIATTR_COOP_GROUP_MASK_REGIDS
	.align		4
.L_297:
        /*003c*/ 	.byte	0x04, 0x29
        /*003e*/ 	.short	(.L_299 - .L_298)


	//   ....[0]....
.L_298:
        /*0040*/ 	.word	0xffffffff


	//   ....[1]....
        /*0044*/ 	.word	0xffffffff


	//   ....[2]....
        /*0048*/ 	.word	0xffffffff


	//   ....[3]....
        /*004c*/ 	.word	0xffffffff


	//   ....[4]....
        /*0050*/ 	.word	0xffffffff


	//   ....[5]....
        /*0054*/ 	.word	0xffffffff


	//   ....[6]....
        /*0058*/ 	.word	0xffffffff


	//   ....[7]....
        /*005c*/ 	.word	0x0500000f


	//----- nvinfo : EIATTR_COOP_GROUP_INSTR_OFFSETS
	.align		4
.L_299:
        /*0060*/ 	.byte	0x04, 0x28
        /*0062*/ 	.short	(.L_301 - .L_300)


	//   ....[0]....
.L_300:
        /*0064*/ 	.word	0x00000050


	//   ....[1]....
        /*0068*/ 	.word	0x00000190


	//   ....[2]....
        /*006c*/ 	.word	0x000001e0


	//   ....[3]....
        /*0070*/ 	.word	0x000003d0


	//   ....[4]....
        /*0074*/ 	.word	0x00000600


	//   ....[5]....
        /*0078*/ 	.word	0x00001360


	//   ....[6]....
        /*007c*/ 	.word	0x000060e0


	//   ....[7]....
        /*0080*/ 	.word	0x00009a20


	//----- nvinfo : EIATTR_REG_RECONFIG
	.align		4
.L_301:
        /*0084*/ 	.byte	0x01, 0x54
	.zero		2


	//----- nvinfo : EIATTR_SYSCALL_OFFSETS
	.align		4
        /*0088*/ 	.byte	0x04, 0x46
        /*008a*/ 	.short	(.L_303 - .L_302)


	//   ....[0]....
.L_302:
        /*008c*/ 	.word	0x00000fc0


	//   ....[1]....
        /*0090*/ 	.word	0x000010b0


	//   ....[2]....
        /*0094*/ 	.word	0x00001210


	//   ....[3]....
        /*0098*/ 	.word	0x00001300


	//   ....[4]....
        /*009c*/ 	.word	0x00001570


	//----- nvinfo : EIATTR_MBARRIER_INSTR_OFFSETS
	.align		4
.L_303:
        /*00a0*/ 	.byte	0x04, 0x39
        /*00a2*/ 	.short	(.L_305 - .L_304)


	//   ....[0]....
.L_304:
        /*00a4*/ 	.word	0x00000280
        /*00a8*/ 	.word	0x000000ff
        /*00ac*/ 	.word	0x00026800
        /*00b0*/ 	.short	0x0100
        /*00b2*/ 	.byte	0x06
	.zero		1


	//   ....[1]....
        /*00b4*/ 	.word	0x00000380
        /*00b8*/ 	.word	0x000000ff
        /*00bc*/ 	.word	0x00026810
        /*00c0*/ 	.short	0x0100
        /*00c2*/ 	.byte	0x08
	.zero		1


	//   ....[2]....
        /*00c4*/ 	.word	0x00000390
        /*00c8*/ 	.word	0x000000ff
        /*00cc*/ 	.word	0x00026820
        /*00d0*/ 	.short	0x0100
        /*00d2*/ 	.byte	0x08
	.zero		1


	//   ....[3]....
        /*00d4*/ 	.word	0x000003a0
        /*00d8*/ 	.word	0x000000ff
        /*00dc*/ 	.word	0x00026818
        /*00e0*/ 	.short	0x0100
        /*00e2*/ 	.byte	0x08
	.zero		1


	//   ....[4]....
        /*00e4*/ 	.word	0x000003b0
        /*00e8*/ 	.word	0x000000ff
        /*00ec*/ 	.word	0x00026828
        /*00f0*/ 	.short	0x0100
        /*00f2*/ 	.byte	0x08
	.zero		1


	//   ....[5]....
        /*00f4*/ 	.word	0x000004e0
        /*00f8*/ 	.word	0x000000ff
        /*00fc*/ 	.word	0x00026830
        /*0100*/ 	.short	0x0100
        /*0102*/ 	.byte	0x08
	.zero		1


	//   ....[6]....
        /*0104*/ 	.word	0x000004f0
        /*0108*/ 	.word	0x000000ff
        /*010c*/ 	.word	0x00026840
        /*0110*/ 	.short	0x0100
        /*0112*/ 	.byte	0x08
	.zero		1


	//   ....[7]....
        /*0114*/ 	.word	0x00000500
        /*0118*/ 	.word	0x000000ff
        /*011c*/ 	.word	0x00026838
        /*0120*/ 	.short	0x0100
        /*0122*/ 	.byte	0x08
	.zero		1


	//   ....[8]....
        /*0124*/ 	.word	0x00000510
        /*0128*/ 	.word	0x000000ff
        /*012c*/ 	.word	0x00026848
        /*0130*/ 	.short	0x0100
        /*0132*/ 	.byte	0x08
	.zero		1


	//   ....[9]....
        /*0134*/ 	.word	0x000013a0
        /*0138*/ 	.word	0x00000012
        /*013c*/ 	.word	0x00026800
        /*0140*/ 	.short	0x010a
        /*0142*/ 	.byte	0x3f
	.zero		1


	//   ....[10]....
        /*0144*/ 	.word	0x00001430
        /*0148*/ 	.word	0x00000012
        /*014c*/ 	.word	0x00026800
        /*0150*/ 	.short	0x010a
        /*0152*/ 	.byte	0x3f
	.zero		1


	//   ....[11]....
        /*0154*/ 	.word	0x00001dd0
        /*0158*/ 	.word	0x000000ff
        /*015c*/ 	.word	0x00026810
        /*0160*/ 	.short	0x010a
        /*0162*/ 	.byte	0x08
	.zero		1


	//   ....[12]....
        /*0164*/ 	.word	0x00001e10
        /*0168*/ 	.word	0x000000ff
        /*016c*/ 	.word	0x00026810
        /*0170*/ 	.short	0x010a
        /*0172*/ 	.byte	0x08
	.zero		1


	//   ....[13]....
        /*0174*/ 	.word	0x00002260
        /*0178*/ 	.word	0x000000ff
        /*017c*/ 	.word	0x00026830
        /*0180*/ 	.short	0x010a
        /*0182*/ 	.byte	0x08
	.zero		1


	//   ....[14]....
        /*0184*/ 	.word	0x000022a0
        /*0188*/ 	.word	0x000000ff
        /*018c*/ 	.word	0x00026830
        /*0190*/ 	.short	0x010a
        /*0192*/ 	.byte	0x08
	.zero		1


	//   ....[15]....
        /*0194*/ 	.word	0x00003eb0
        /*0198*/ 	.word	0x000000ff
        /*019c*/ 	.word	0x00000000
        /*01a0*/ 	.short	0x0101
        /*01a2*/ 	.byte	0x0a
	.zero		1


	//   ....[16]....
        /*01a4*/ 	.word	0x00004190
        /*01a8*/ 	.word	0x000000ff
        /*01ac*/ 	.word	0x00000000
        /*01b0*/ 	.short	0x0101
        /*01b2*/ 	.byte	0x08
	.zero		1


	//   ....[17]....
        /*01b4*/ 	.word	0x00007970
        /*01b8*/ 	.word	0x00000000
        /*01bc*/ 	.word	0x00026820
        /*01c0*/ 	.short	0x010a
        /*01c2*/ 	.byte	0x3f
	.zero		1


	//   ....[18]....
        /*01c4*/ 	.word	0x00008240
        /*01c8*/ 	.word	0x00000000
        /*01cc*/ 	.word	0x00026840
        /*01d0*/ 	.short	0x010a
        /*01d2*/ 	.byte	0x3f
	.zero		1


	//   ....[19]....
        /*01d4*/ 	.word	0x00008550
        /*01d8*/ 	.word	0x00000000
        /*01dc*/ 	.word	0x00026828
        /*01e0*/ 	.short	0x010a
        /*01e2*/ 	.byte	0x3f
	.zero		1


	//   ....[20]....
        /*01e4*/ 	.word	0x000087f0
        /*01e8*/ 	.word	0x00000000
        /*01ec*/ 	.word	0x00026848
        /*01f0*/ 	.short	0x010a
        /*01f2*/ 	.byte	0x3f
	.zero		1


	//   ....[21]....
        /*01f4*/ 	.word	0x00008ae0
        /*01f8*/ 	.word	0x00000000
        /*01fc*/ 	.word	0x00026820
        /*0200*/ 	.short	0x010a
        /*0202*/ 	.byte	0x3f
	.zero		1


	//   ....[22]....
        /*0204*/ 	.word	0x00008de0
        /*0208*/ 	.word	0x00000000
        /*020c*/ 	.word	0x00026840
        /*0210*/ 	.short	0x010a
        /*0212*/ 	.byte	0x3f
	.zero		1


	//   ....[23]....
        /*0214*/ 	.word	0x000090d0
        /*0218*/ 	.word	0x00000000
        /*021c*/ 	.word	0x00026828
        /*0220*/ 	.short	0x010a
        /*0222*/ 	.byte	0x3f
	.zero		1


	//   ....[24]....
        /*0224*/ 	.word	0x000093c0
        /*0228*/ 	.word	0x00000003
        /*022c*/ 	.word	0x00026840
        /*0230*/ 	.short	0x010a
        /*0232*/ 	.byte	0x3f
	.zero		1


	//   ....[25]....
        /*0234*/ 	.word	0x00009880
        /*0238*/ 	.word	0x00000006
        /*023c*/ 	.word	0x00000000
        /*0240*/ 	.short	0x010a
        /*0242*/ 	.byte	0x3f
	.zero		1


	//   ....[26]....
        /*0244*/ 	.word	0x000098e0
        /*0248*/ 	.word	0x00000003
        /*024c*/ 	.word	0x00000000
        /*0250*/ 	.short	0x010a
        /*0252*/ 	.byte	0x3f
	.zero		1


	//   ....[27]....
        /*0254*/ 	.word	0x00009940
        /*0258*/ 	.word	0x00000000
        /*025c*/ 	.word	0x00000000
        /*0260*/ 	.short	0x010a
        /*0262*/ 	.byte	0x3f
	.zero		1


	//   ....[28]....
        /*0264*/ 	.word	0x00009970
        /*0268*/ 	.word	0x00000003
        /*026c*/ 	.word	0x00000000
        /*0270*/ 	.short	0x010a
        /*0272*/ 	.byte	0x3f
	.zero		1


	//   ....[29]....
        /*0274*/ 	.word	0x00009a50
        /*0278*/ 	.word	0x00000012
        /*027c*/ 	.word	0x00026800
        /*0280*/ 	.short	0x010a
        /*0282*/ 	.byte	0x3f
	.zero		1


	//   ....[30]....
        /*0284*/ 	.word	0x00009ab0
        /*0288*/ 	.word	0x00000005
        /*028c*/ 	.word	0x00026810
        /*0290*/ 	.short	0x010a
        /*0292*/ 	.byte	0x3f
	.zero		1


	//   ....[31]....
        /*0294*/ 	.word	0x00009b10
        /*0298*/ 	.word	0x00000005
        /*029c*/ 	.word	0x00026830
        /*02a0*/ 	.short	0x010a
        /*02a2*/ 	.byte	0x3f
	.zero		1


	//   ....[32]....
        /*02a4*/ 	.word	0x00009b60
        /*02a8*/ 	.word	0x00000000
        /*02ac*/ 	.word	0x00026820
        /*02b0*/ 	.short	0x010a
        /*02b2*/ 	.byte	0x3f
	.zero		1


	//   ....[33]....
        /*02b4*/ 	.word	0x00009bb0
        /*02b8*/ 	.word	0x00000000
        /*02bc*/ 	.word	0x00026840
        /*02c0*/ 	.short	0x010a
        /*02c2*/ 	.byte	0x3f
	.zero		1


	//   ....[34]....
        /*02c4*/ 	.word	0x00009c00
        /*02c8*/ 	.word	0x00000000
        /*02cc*/ 	.word	0x00026828
        /*02d0*/ 	.short	0x010a
        /*02d2*/ 	.byte	0x3f
	.zero		1


	//   ....[35]....
        /*02d4*/ 	.word	0x00009c50
        /*02d8*/ 	.word	0x00000000
        /*02dc*/ 	.word	0x00026848
        /*02e0*/ 	.short	0x010a
        /*02e2*/ 	.byte	0x3f
	.zero		1


	//   ....[36]....
        /*02e4*/ 	.word	0x00009cb0
        /*02e8*/ 	.word	0x00000000
        /*02ec*/ 	.word	0x00026820
        /*02f0*/ 	.short	0x010a
        /*02f2*/ 	.byte	0x3f
	.zero		1


	//   ....[37]....
        /*02f4*/ 	.word	0x00009d00
        /*02f8*/ 	.word	0x00000000
        /*02fc*/ 	.word	0x00026840
        /*0300*/ 	.short	0x010a
        /*0302*/ 	.byte	0x3f
	.zero		1


	//   ....[38]....
        /*0304*/ 	.word	0x00009d50
        /*0308*/ 	.word	0x00000000
        /*030c*/ 	.word	0x00026828
        /*0310*/ 	.short	0x010a
        /*0312*/ 	.byte	0x3f
	.zero		1


	//   ....[39]....
        /*0314*/ 	.word	0x00009da0
        /*0318*/ 	.word	0x00000003
        /*031c*/ 	.word	0x00026840
        /*0320*/ 	.short	0x010a
        /*0322*/ 	.byte	0x3f
	.zero		1


	//   ....[40]....
        /*0324*/ 	.word	0x00009e80
        /*0328*/ 	.word	0x00000006
        /*032c*/ 	.word	0x00000000
        /*0330*/ 	.short	0x010a
        /*0332*/ 	.byte	0x3f
	.zero		1


	//   ....[41]....
        /*0334*/ 	.word	0x00009ed0
        /*0338*/ 	.word	0x00000003
        /*033c*/ 	.word	0x00000000
        /*0340*/ 	.short	0x010a
        /*0342*/ 	.byte	0x3f
	.zero		1


	//   ....[42]....
        /*0344*/ 	.word	0x00009f20
        /*0348*/ 	.word	0x00000000
        /*034c*/ 	.word	0x00000000
        /*0350*/ 	.short	0x010a
        /*0352*/ 	.byte	0x3f
	.zero		1


	//----- nvinfo : EIATTR_NUM_MBARRIERS
	.align		4
.L_305:
        /*0354*/ 	.byte	0x03, 0x38
        /*0356*/ 	.short	0x0009


	//----- nvinfo : EIATTR_EXIT_INSTR_OFFSETS
	.align		4
        /*0358*/ 	.byte	0x04, 0x1c
        /*035a*/ 	.short	(.L_307 - .L_306)


	//   ....[0]....
.L_306:
        /*035c*/ 	.word	0x000099c0


	//----- nvinfo : EIATTR_MAX_THREADS
	.align		4
.L_307:
        /*0360*/ 	.byte	0x04, 0x05
        /*0362*/ 	.short	(.L_309 - .L_308)
.L_308:
        /*0364*/ 	.word	0x00000180
        /*0368*/ 	.word	0x00000001
        /*036c*/ 	.word	0x00000001


	//----- nvinfo : EIATTR_CRS_STACK_SIZE
	.align		4
.L_309:
        /*0370*/ 	.byte	0x04, 0x1e
        /*0372*/ 	.short	(.L_311 - .L_310)
.L_310:
        /*0374*/ 	.word	0x00000000


	//----- nvinfo : EIATTR_CBANK_PARAM_SIZE
	.align		4
.L_311:
        /*0378*/ 	.byte	0x03, 0x19
        /*037a*/ 	.short	0x06f0


	//----- nvinfo : EIATTR_PARAM_CBANK
	.align		4
        /*037c*/ 	.byte	0x04, 0x0a
        /*037e*/ 	.short	(.L_313 - .L_312)
	.align		4
.L_312:
        /*0380*/ 	.word	index@(.nv.constant0._ZN7cutlass13device_kernelIN5flash11enable_sm90INS1_16FlashAttnBwdSm90INS1_25CollectiveMainloopBwdSm90ILi2ELi2ELi2EN4cute5tupleIJNS5_1CILi1EEES8_S8_EEENS6_IJNS7_ILi64EEENS7_ILi128EEENS7_ILi96EEEEEENS_10bfloat16_tEfNS_4arch4Sm90ELb0ELb0ELb0ELb1ELb0ELb1ELb0ELb0ELi2ELi1ELi2ELi1ELb1EEENS1_21CollectiveEpilogueBwdISD_SE_SG_Li256ELb1ELb0ELi1EEENS1_19SingleTileSchedulerILb1ELb0ELb0ELi128EEEEEEEEEvNT_6ParamsE)
        /*0384*/ 	.short	0x0210
        /*0386*/ 	.short	0x06f0


	//----- nvinfo : EIATTR_SW_WAR
	.align		4
.L_313:
        /*0388*/ 	.byte	0x04, 0x36
        /*038a*/ 	.short	(.L_315 - .L_314)
.L_314:
        /*038c*/ 	.word	0x00000008
.L_315:


//--------------------- .nv.info._ZN7cutlass13device_kernelIN5flash11enable_sm90INS1_16FlashAttnBwdSm90INS1_25CollectiveMainloopBwdSm90ILi2ELi2ELi2EN4cute5tupleIJNS5_1CILi1EEES8_S8_EEENS6_IJNS7_ILi64EEENS7_ILi128EEENS7_ILi96EEEEEENS_10bfloat16_tEfNS_4arch4Sm90ELb0ELb0ELb0ELb1ELb1ELb1ELb0ELb0ELi2ELi1ELi2ELi1ELb1EEENS1_21CollectiveEpilogueBwdISD_SE_SG_Li256ELb1ELb0ELi1EEENS1_19SingleTileSchedulerILb1ELb0ELb0ELi128EEEEEEEEEvNT_6ParamsE --------------------------
	.section	.nv.info._ZN7cutlass13device_kernelIN5flash11enable_sm90INS1_16FlashAttnBwdSm90INS1_25CollectiveMainloopBwdSm90ILi2ELi2ELi2EN4cute5tupleIJNS5_1CILi1EEES8_S8_EEENS6_IJNS7_ILi64EEENS7_ILi128EEENS7_ILi96EEEEEENS_10bfloat16_tEfNS_4arch4Sm90ELb0ELb0ELb0ELb1ELb1ELb1ELb0ELb0ELi2ELi1ELi2ELi1ELb1EEENS1_21CollectiveEpilogueBwdISD_SE_SG_Li256ELb1ELb0ELi1EEENS1_19SingleTileSchedulerILb1ELb0ELb0ELi128EEEEEEEEEvNT_6ParamsE,"",@"SHT_CUDA_INFO"
	.sectionflags	@""
	.align	4


	//----- nvinfo : EIATTR_CUDA_API_VERSION
	.align		4
        /*0000*/ 	.byte	0x04, 0x37
        /*0002*/ 	.short	(.L_317 - .L_316)
.L_316:
        /*0004*/ 	.word	0x00000082


	//----- nvinfo : EIATTR_KPARAM_INFO
	.align		4
.L_317:
        /*0008*/ 	.byte	0x04, 0x17
        /*000a*/ 	.short	(.L_319 - .L_318)
.L_318:
        /*000c*/ 	.word	0x00000000
        /*0010*/ 	.short	0x0000
        /*0012*/ 	.short	0x0070
        /*0014*/ 	.byte	0x00, 0xf0, 0x01, 0x1a


	//----- nvinfo : EIATTR_SPARSE_MMA_MASK
	.align		4
.L_319:
        /*0018*/ 	.byte	0x03, 0x50
        /*001a*/ 	.short	0x0000


	//----- nvinfo : EIATTR_MAXREG_COUNT
	.align		4
        /*001c*/ 	.byte	0x03, 0x1b
        /*001e*/ 	.short	0x00a8


	//----- nvinfo : EIATTR_NUM_BARRIERS
	.align		4
        /*0020*/ 	.byte	0x02, 0x4c
        /*0022*/ 	.byte	0x10
	.zero		1


	//----- nvinfo : EIATTR_EXTERNS
	.align		4
        /*0024*/ 	.byte	0x04, 0x0f
        /*0026*/ 	.short	(.L_321 - .L_320)


	//   ....[0]....
	.align		4
.L_320:
        /*0028*/ 	.word	index@(__assertfail)


	//----- nvinfo : EIATTR_MERCURY_ISA_VERSION
	.align		4
.L_321:
        /*002c*/ 	.byte	0x03, 0x5f
        /*002e*/ 	.short	0x0101


	//----- nvinfo : EIATTR_INT_WARP_WIDE_INSTR_OFFSETS
	.align		4
        /*0030*/ 	.byte	0x04, 0x31
        /*0032*/ 	.short	(.L_323 - .L_322)


	//   ....[0]....
.L_322:
        /*0034*/ 	.word	0x00000180


	//   ....[1]....
        /*0038*/ 	.word	0x000001b0


	//   ....[2]....
        /*003c*/ 	.word	0x00006e10


	//   ....[3]....
        /*0040*/ 	.word	0x00007280


	//   ....[4]....
        /*0044*/ 	.word	0x00007850


	//----- nvinfo : EIATTR_COOP_GROUP_MASK_REGIDS
	.align		4
.L_323:
        /*0048*/ 	.byte	0x04, 0x29
        /*004a*/ 	.short	(.L_325 - .L_324)


	//   ....[0]....
.L_324:
        /*004c*/ 	.word	0xffffffff


	//   ....[1]....
        /*0050*/ 	.word	0xffffffff


	//   ....[2]....
        /*0054*/ 	.word	0xffffffff


	//   ....[3]....
        /*0058*/ 	.word	0xffffffff


	//   ....[4]....
        /*005c*/ 	.word	0xffffffff


	//   ....[5]....
        /*0060*/ 	.word	0xffffffff


	//   ....[6]....
        /*0064*/ 	.word	0xffffffff


	//   ....[7]....
        /*0068*/ 	.word	0xffffffff


	//   ....[8]....
        /*006c*/ 	.word	0xffffffff


	//   ....[9]....
        /*0070*/ 	.word	0xffffffff


	//   ....[10]....
        /*0074*/ 	.word	0xffffffff


	//   ....[11]....
        /*0078*/ 	.word	0xffffffff


	//   ....[12]....
        /*007c*/ 	.word	0xffffffff


	//   ....[13]....
        /*0080*/ 	.word	0x0500000f


	//   ....[14]....
        /*0084*/ 	.word	0x0500000f


	//   ....[15]....
        /*0088*/ 	.word	0x0500000f


	//   ....[16]....
        /*008c*/ 	.word	0x0500000f


	//----- nvinfo : EIATTR_COOP_GROUP_INSTR_OFFSETS
	.align		4
.L_325:
        /*0090*/ 	.byte	0x04, 0x28
        /*0092*/ 	.short	(.L_327 - .L_326)


	//   ....[0]....
.L_326:
        /*0094*/ 	.word	0x00000050


	//   ....[1]....
        /*0098*/ 	.word	0x00000190


	//   ....[2]....
        /*009c*/ 	.word	0x000001e0


	//   ....[3]....
        /*00a0*/ 	.word	0x000003d0


	//   ....[4]....
        /*00a4*/ 	.word	0x00000600


	//   ....[5]....
        /*00a8*/ 	.word	0x00001360


	//   ....[6]....
        /*00ac*/ 	.word	0x000060e0


	//   ....[7]....
        /*00b0*/ 	.word	0x00006ab0


	//   ....[8]....
        /*00b4*/ 	.word	0x00006d40


	//   ....[9]....
        /*00b8*/ 	.word	0x00006f80


	//   ....[10]....
        /*00bc*/ 	.word	0x000071b0


	//   ....[11]....
        /*00c0*/ 	.word	0x00007460


	//   ....[12]....
        /*00c4*/ 	.word	0x00007790


	//   ....[13]....
        /*00c8*/ 	.word	0x0000a270


	//   ....[14]....
        /*00cc*/ 	.word	0x0000a3e0


	//   ....[15]....
        /*00d0*/ 	.word	0x0000a450


	//   ....[16]....
        /*00d4*/ 	.word	0x0000a4c0


	//----- nvinfo : EIATTR_REG_RECONFIG
	.align		4
.L_327:
        /*00d8*/ 	.byte	0x01, 0x54
	.zero		2


	//----- nvinfo : EIATTR_SYSCALL_OFFSETS
	.align		4
        /*00dc*/ 	.byte	0x04, 0x46
        /*00de*/ 	.short	(.L_329 - .L_328)


	//   ....[0]....
.L_328:
        /*00e0*/ 	.word	0x00000fc0


	//   ....[1]....
        /*00e4*/ 	.word	0x000010b0


	//   ....[2]....
        /*00e8*/ 	.word	0x00001210


	//   ....[3]....
        /*00ec*/ 	.word	0x00001300


	//   ....[4]....
        /*00f0*/ 	.word	0x00001570


	//----- nvinfo : EIATTR_MBARRIER_INSTR_OFFSETS
	.align		4
.L_329:
        /*00f4*/ 	.byte	0x04, 0x39
        /*00f6*/ 	.short	(.L_331 - .L_330)


	//   ....[0]....
.L_330:
        /*00f8*/ 	.word	0x00000280
        /*00fc*/ 	.word	0x000000ff
        /*0100*/ 	.word	0x00026800
        /*0104*/ 	.short	0x0100
        /*0106*/ 	.byte	0x06
	.zero		1


	//   ....[1]....
        /*0108*/ 	.word	0x00000380
        /*010c*/ 	.word	0x000000ff
        /*0110*/ 	.word	0x00026810
        /*0114*/ 	.short	0x0100
        /*0116*/ 	.byte	0x08
	.zero		1


	//   ....[2]....
        /*0118*/ 	.word	0x00000390
        /*011c*/ 	.word	0x000000ff
        /*0120*/ 	.word	0x00026820
        /*0124*/ 	.short	0x0100
        /*0126*/ 	.byte	0x08
	.zero		1


	//   ....[3]....
        /*0128*/ 	.word	0x000003a0
        /*012c*/ 	.word	0x000000ff
        /*0130*/ 	.word	0x00026818
        /*0134*/ 	.short	0x0100
        /*0136*/ 	.byte	0x08
	.zero		1


	//   ....[4]....
        /*0138*/ 	.word	0x000003b0
        /*013c*/ 	.word	0x000000ff
        /*0140*/ 	.word	0x00026828
        /*0144*/ 	.short	0x0100
        /*0146*/ 	.byte	0x08
	.zero		1


	//   ....[5]....
        /*0148*/ 	.word	0x000004e0
        /*014c*/ 	.word	0x000000ff
        /*0150*/ 	.word	0x00026830
        /*0154*/ 	.short	0x0100
        /*0156*/ 	.byte	0x08
	.zero		1


	//   ....[6]....
        /*0158*/ 	.word	0x000004f0
        /*015c*/ 	.word	0x000000ff
        /*0160*/ 	.word	0x00026840
        /*0164*/ 	.short	0x0100
        /*0166*/ 	.byte	0x08
	.zero		1


	//   ....[7]....
        /*0168*/ 	.word	0x00000500
        /*016c*/ 	.word	0x000000ff
        /*0170*/ 	.word	0x00026838
        /*0174*/ 	.short	0x0100
        /*0176*/ 	.byte	0x08
	.zero		1


	//   ....[8]....
        /*0178*/ 	.word	0x00000510
        /*017c*/ 	.word	0x000000ff
        /*0180*/ 	.word	0x00026848
        /*0184*/ 	.short	0x0100
        /*0186*/ 	.byte	0x08
	.zero		1


	//   ....[9]....
        /*0188*/ 	.word	0x000013a0
        /*018c*/ 	.word	0x00000012
        /*0190*/ 	.word	0x00026800
        /*0194*/ 	.short	0x010a
        /*0196*/ 	.byte	0x3f
	.zero		1


	//   ....[10]....
        /*0198*/ 	.word	0x00001430
        /*019c*/ 	.word	0x00000012
        /*01a0*/ 	.word	0x00026800
        /*01a4*/ 	.short	0x010a
        /*01a6*/ 	.byte	0x3f
	.zero		1


	//   ....[11]....
        /*01a8*/ 	.word	0x00001dd0
        /*01ac*/ 	.word	0x000000ff
        /*01b0*/ 	.word	0x00026810
        /*01b4*/ 	.short	0x010a
        /*01b6*/ 	.byte	0x08
	.zero		1


	//   ....[12]....
        /*01b8*/ 	.word	0x00001e10
        /*01bc*/ 	.word	0x000000ff
        /*01c0*/ 	.word	0x00026810
        /*01c4*/ 	.short	0x010a
        /*01c6*/ 	.byte	0x08
	.zero		1


	//   ....[13]....
        /*01c8*/ 	.word	0x00002260
        /*01cc*/ 	.word	0x000000ff
        /*01d0*/ 	.word	0x00026830
        /*01d4*/ 	.short	0x010a
        /*01d6*/ 	.byte	0x08
	.zero		1


	//   ....[14]....
        /*01d8*/ 	.word	0x000022a0
        /*01dc*/ 	.word	0x000000ff
        /*01e0*/ 	.word	0x00026830
        /*01e4*/ 	.short	0x010a
        /*01e6*/ 	.byte	0x08
	.zero		1


	//   ....[15]....
        /*01e8*/ 	.word	0x00003eb0
        /*01ec*/ 	.word	0x000000ff
        /*01f0*/ 	.word	0x00000000
        /*01f4*/ 	.short	0x0101
        /*01f6*/ 	.byte	0x0a
	.zero		1


	//   ....[16]....
        /*01f8*/ 	.word	0x00004190
        /*01fc*/ 	.word	0x000000ff
        /*0200*/ 	.word	0x00000000
        /*0204*/ 	.short	0x0101
        /*0206*/ 	.byte	0x08
	.zero		1


	//   ....[17]....
        /*0208*/ 	.word	0x000081c0
        /*020c*/ 	.word	0x00000000
        /*0210*/ 	.word	0x00026820
        /*0214*/ 	.short	0x010a
        /*0216*/ 	.byte	0x3f
	.zero		1


	//   ....[18]....
        /*0218*/ 	.word	0x00008a90
        /*021c*/ 	.word	0x00000000
        /*0220*/ 	.word	0x00026840
        /*0224*/ 	.short	0x010a
        /*0226*/ 	.byte	0x3f
	.zero		1


	//   ....[19]....
        /*0228*/ 	.word	0x00008da0
        /*022c*/ 	.word	0x00000000
        /*0230*/ 	.word	0x00026828
        /*0234*/ 	.short	0x010a
        /*0236*/ 	.byte	0x3f
	.zero		1


	//   ....[20]....
        /*0238*/ 	.word	0x00009040
        /*023c*/ 	.word	0x00000000
        /*0240*/ 	.word	0x00026848
        /*0244*/ 	.short	0x010a
        /*0246*/ 	.byte	0x3f
	.zero		1


	//   ....[21]....
        /*0248*/ 	.word	0x00009330
        /*024c*/ 	.word	0x00000000
        /*0250*/ 	.word	0x00026820
        /*0254*/ 	.short	0x010a
        /*0256*/ 	.byte	0x3f
	.zero		1


	//   ....[22]....
        /*0258*/ 	.word	0x00009630
        /*025c*/ 	.word	0x00000000
        /*0260*/ 	.word	0x00026840
        /*0264*/ 	.short	0x010a
        /*0266*/ 	.byte	0x3f
	.zero		1


	//   ....[23]....
        /*0268*/ 	.word	0x00009920
        /*026c*/ 	.word	0x00000000
        /*0270*/ 	.word	0x00026828
        /*0274*/ 	.short	0x010a
        /*0276*/ 	.byte	0x3f
	.zero		1


	//   ....[24]....
        /*0278*/ 	.word	0x00009c10
        /*027c*/ 	.word	0x00000003
        /*0280*/ 	.word	0x00026840
        /*0284*/ 	.short	0x010a
        /*0286*/ 	.byte	0x3f
	.zero		1


	//   ....[25]....
        /*0288*/ 	.word	0x0000a0d0
        /*028c*/ 	.word	0x00000006
        /*0290*/ 	.word	0x00000000
        /*0294*/ 	.short	0x010a
        /*0296*/ 	.byte	0x3f
	.zero		1


	//   ....[26]....
        /*0298*/ 	.word	0x0000a130
        /*029c*/ 	.word	0x00000003
        /*02a0*/ 	.word	0x00000000
        /*02a4*/ 	.short	0x010a
        /*02a6*/ 	.byte	0x3f
	.zero		1


	//   ....[27]....
        /*02a8*/ 	.word	0x0000a190
        /*02ac*/ 	.word	0x00000000
        /*02b0*/ 	.word	0x00000000
        /*02b4*/ 	.short	0x010a
        /*02b6*/ 	.byte	0x3f
	.zero		1


	//   ....[28]....
        /*02b8*/ 	.word	0x0000a1c0
        /*02bc*/ 	.word	0x00000003
        /*02c0*/ 	.word	0x00000000
        /*02c4*/ 	.short	0x010a
        /*02c6*/ 	.byte	0x3f
	.zero		1


	//   ....[29]....
        /*02c8*/ 	.word	0x0000a2a0
        /*02cc*/ 	.word	0x00000012
        /*02d0*/ 	.word	0x00026800
        /*02d4*/ 	.short	0x010a
        /*02d6*/ 	.byte	0x3f
	.zero		1


	//   ....[30]....
        /*02d8*/ 	.word	0x0000a300
        /*02dc*/ 	.word	0x00000005
        /*02e0*/ 	.word	0x00026810
        /*02e4*/ 	.short	0x010a
        /*02e6*/ 	.byte	0x3f
	.zero		1


	//   ....[31]....
        /*02e8*/ 	.word	0x0000a360
        /*02ec*/ 	.word	0x00000005
        /*02f0*/ 	.word	0x00026830
        /*02f4*/ 	.short	0x010a
        /*02f6*/ 	.byte	0x3f
	.zero		1


	//   ....[32]....
        /*02f8*/ 	.word	0x0000a500
        /*02fc*/ 	.word	0x00000000
        /*0300*/ 	.word	0x00026820
        /*0304*/ 	.short	0x010a
        /*0306*/ 	.byte	0x3f
	.zero		1


	//   ....[33]....
        /*0308*/ 	.word	0x0000a550
        /*030c*/ 	.word	0x00000000
        /*0310*/ 	.word	0x00026840
        /*0314*/ 	.short	0x010a
        /*0316*/ 	.byte	0x3f
	.zero		1


	//   ....[34]....
        /*0318*/ 	.word	0x0000a5a0
        /*031c*/ 	.word	0x00000000
        /*0320*/ 	.word	0x00026828
        /*0324*/ 	.short	0x010a
        /*0326*/ 	.byte	0x3f
	.zero		1


	//   ....[35]....
        /*0328*/ 	.word	0x0000a5f0
        /*032c*/ 	.word	0x00000000
        /*0330*/ 	.word	0x00026848
        /*0334*/ 	.short	0x010a
        /*0336*/ 	.byte	0x3f
	.zero		1


	//   ....[36]....
        /*0338*/ 	.word	0x0000a650
        /*033c*/ 	.word	0x00000000
        /*0340*/ 	.word	0x00026820
        /*0344*/ 	.short	0x010a
        /*0346*/ 	.byte	0x3f
	.zero		1


	//   ....[37]....
        /*0348*/ 	.word	0x0000a6a0
        /*034c*/ 	.word	0x00000000
        /*0350*/ 	.word	0x00026840
        /*0354*/ 	.short	0x010a
        /*0356*/ 	.byte	0x3f
	.zero		1


	//   ....[38]....
        /*0358*/ 	.word	0x0000a6f0
        /*035c*/ 	.word	0x00000000
        /*0360*/ 	.word	0x00026828
        /*0364*/ 	.short	0x010a
        /*0366*/ 	.byte	0x3f
	.zero		1


	//   ....[39]....
        /*0368*/ 	.word	0x0000a740
        /*036c*/ 	.word	0x00000003
        /*0370*/ 	.word	0x00026840
        /*0374*/ 	.short	0x010a
        /*0376*/ 	.byte	0x3f
	.zero		1


	//   ....[40]....
        /*0378*/ 	.word	0x0000a820
        /*037c*/ 	.word	0x00000006
        /*0380*/ 	.word	0x00000000
        /*0384*/ 	.short	0x010a
        /*0386*/ 	.byte	0x3f
	.zero		1


	//   ....[41]....
        /*0388*/ 	.word	0x0000a870
        /*038c*/ 	.word	0x00000003
        /*0390*/ 	.word	0x00000000
        /*0394*/ 	.short	0x010a
        /*0396*/ 	.byte	0x3f
	.zero		1


	//   ....[42]....
        /*0398*/ 	.word	0x0000a8c0
        /*039c*/ 	.word	0x00000000
        /*03a0*/ 	.word	0x00000000
        /*03a4*/ 	.short	0x010a
        /*03a6*/ 	.byte	0x3f
	.zero		1


	//----- nvinfo : EIATTR_NUM_MBARRIERS
	.align		4
.L_331:
        /*03a8*/ 	.byte	0x03, 0x38
        /*03aa*/ 	.short	0x0009


	//----- nvinfo : EIATTR_EXIT_INSTR_OFFSETS
	.align		4
        /*03ac*/ 	.byte	0x04, 0x1c
        /*03ae*/ 	.short	(.L_333 - .L_332)


	//   ....[0]....
.L_332:
        /*03b0*/ 	.word	0x0000a210


	//----- nvinfo : EIATTR_MAX_THREADS
	.align		4
.L_333:
        /*03b4*/ 	.byte	0x04, 0x05
        /*03b6*/ 	.short	(.L_335 - .L_334)
.L_334:
        /*03b8*/ 	.word	0x00000180
        /*03bc*/ 	.word	0x00000001
        /*03c0*/ 	.word	0x00000001


	//----- nvinfo : EIATTR_CRS_STACK_SIZE
	.align		4
.L_335:
        /*03c4*/ 	.byte	0x04, 0x1e
        /*03c6*/ 	.short	(.L_337 - .L_336)
.L_336:
        /*03c8*/ 	.word	0x00000000


	//----- nvinfo : EIATTR_CBANK_PARAM_SIZE
	.align		4
.L_337:
        /*03cc*/ 	.byte	0x03, 0x19
        /*03ce*/ 	.short	0x06f0


	//----- nvinfo : EIATTR_PARAM_CBANK
	.align		4
        /*03d0*/ 	.byte	0x04, 0x0a
        /*03d2*/ 	.short	(.L_339 - .L_338)
	.align		4
.L_338:
        /*03d4*/ 	.word	index@(.nv.constant0._ZN7cutlass13device_kernelIN5flash11enable_sm90INS1_16FlashAttnBwdSm90INS1_25CollectiveMainloopBwdSm90ILi2ELi2ELi2EN4cute5tupleIJNS5_1CILi1EEES8_S8_EEENS6_IJNS7_ILi64EEENS7_ILi128EEENS7_ILi96EEEEEENS_10bfloat16_tEfNS_4arch4Sm90ELb0ELb0ELb0ELb1ELb1ELb1ELb0ELb0ELi2ELi1ELi2ELi1ELb1EEENS1_21CollectiveEpilogueBwdISD_SE_SG_Li256ELb1ELb0ELi1EEENS1_19SingleTileSchedulerILb1ELb0ELb0ELi128EEEEEEEEEvNT_6ParamsE)
        /*03d8*/ 	.short	0x0210
        /*03da*/ 	.short	0x06f0


	//----- nvinfo : EIATTR_SW_WAR
	.align		4
.L_339:
        /*03dc*/ 	.byte	0x04, 0x36
        /*03de*/ 	.short	(.L_341 - .L_340)
.L_340:
        /*03e0*/ 	.word	0x00000008
.L_341:


//--------------------- .nv.info._ZN7cutlass13device_kernelIN5flash11enable_sm90INS1_16FlashAttnBwdSm90INS1_25CollectiveMainloopBwdSm90ILi2ELi2ELi2EN4cute5tupleIJNS5_1CILi1EEES8_S8_EEENS6_IJNS7_ILi64EEENS7_ILi128EEENS7_ILi96EEEEEENS_10bfloat16_tEfNS_4arch4Sm90ELb0ELb0ELb0ELb1ELb0ELb1ELb0ELb0ELi2ELi1ELi2ELi1ELb1EEENS1_24CollectiveEpilogueBwdGQAISD_fSG_Li256ELb1ELb0EEENS1_19SingleTileSchedulerILb1ELb0ELb0ELi128EEEEEEEEEvNT_6ParamsE --------------------------
	.section	.nv.info._ZN7cutlass13device_kernelIN5flash11enable_sm90INS1_16FlashAttnBwdSm90INS1_25CollectiveMainloopBwdSm90ILi2ELi2ELi2EN4cute5tupleIJNS5_1CILi1EEES8_S8_EEENS6_IJNS7_ILi64EEENS7_ILi128EEENS7_ILi96EEEEEENS_10bfloat16_tEfNS_4arch4Sm90ELb0ELb0ELb0ELb1ELb0ELb1ELb0ELb0ELi2ELi1ELi2ELi1ELb1EEENS1_24CollectiveEpilogueBwdGQAISD_fSG_Li256ELb1ELb0EEENS1_19SingleTileSchedulerILb1ELb0ELb0ELi128EEEEEEEEEvNT_6ParamsE,"",@"SHT_CUDA_INFO"
	.sectionflags	@""
	.align	4


	//----- nvinfo : EIATTR_CUDA_API_VERSION
	.align		4
        /*0000*/ 	.byte	0x04, 0x37
        /*0002*/ 	.short	(.L_343 - .L_342)
.L_342:
        /*0004*/ 	.word	0x00000082


	//----- nvinfo : EIATTR_KPARAM_INFO
	.align		4
.L_343:
        /*0008*/ 	.byte	0x04, 0x17
        /*000a*/ 	.short	(.L_345 - .L_344)
.L_344:
        /*000c*/ 	.word	0x00000000
        /*0010*/ 	.short	0x0000
        /*0012*/ 	.short	0x0070
        /*0014*/ 	.byte	0x00, 0xf0, 0x01, 0x1a


	//----- nvinfo : EIATTR_SPARSE_MMA_MASK
	.align		4
.L_345:
        /*0018*/ 	.byte	0x03, 0x50
        /*001a*/ 	.short	0x0000


	//----- nvinfo : EIATTR_MAXREG_COUNT
	.align		4
        /*001c*/ 	.byte	0x03, 0x1b
        /*001e*/ 	.short	0x00a8


	//----- nvinfo : EIATTR_NUM_BARRIERS
	.align		4
        /*0020*/ 	.byte	0x02, 0x4c
        /*0022*/ 	.byte	0x10
	.zero		1


	//----- nvinfo : EIATTR_EXTERNS
	.align		4
        /*0024*/ 	.byte	0x04, 0x0f
        /*0026*/ 	.short	(.L_347 - .L_346)


	//   ....[0]....
	.align		4
.L_346:
        /*0028*/ 	.word	index@(__assertfail)


	//----- nvinfo : EIATTR_MERCURY_ISA_VERSION
	.align		4
.L_347:
        /*002c*/ 	.byte	0x03, 0x5f
        /*002e*/ 	.short	0x0101


	//----- nvinfo : EIATTR_INT_WARP_WIDE_INSTR_OFFSETS
	.align		4
        /*0030*/ 	.byte	0x04, 0x31
        /*0032*/ 	.short	(.L_349 - .L_348)


	//   ....[0]....
.L_348:
        /*0034*/ 	.word	0x00000180


	//   ....[1]....
        /*0038*/ 	.word	0x000001b0


	//----- nvinfo : EIATTR_COOP_GROUP_MASK_REGIDS
	.align		4
.L_349:
        /*003c*/ 	.byte	0x04, 0x29
        /*003e*/ 	.short	(.L_351 - .L_350)


	//   ....[0]....
.L_350:
        /*0040*/ 	.word	0xffffffff


	//   ....[1]....
        /*0044*/ 	.word	0xffffffff


	//   ....[2]....
        /*0048*/ 	.word	0xffffffff


	//   ....[3]....
        /*004c*/ 	.word	0xffffffff


	//   ....[4]....
        /*0050*/ 	.word	0xffffffff


	//   ....[5]....
        /*0054*/ 	.word	0xffffffff


	//   ....[6]....
        /*0058*/ 	.word	0xffffffff


	//   ....[7]....
        /*005c*/ 	.word	0x0500000f


	//----- nvinfo : EIATTR_COOP_GROUP_INSTR_OFFSETS
	.align		4
.L_351:
        /*0060*/ 	.byte	0x04, 0x28
        /*0062*/ 	.short	(.L_353 - .L_352)


	//   ....[0]....
.L_352:
        /*0064*/ 	.word	0x00000050


	//   ....[1]....
        /*0068*/ 	.word	0x00000190


	//   ....[2]....
        /*006c*/ 	.word	0x000001e0


	//   ....[3]....
        /*0070*/ 	.word	0x000003d0


	//   ....[4]....
        /*0074*/ 	.word	0x00000600


	//   ....[5]....
        /*0078*/ 	.word	0x00001350


	//   ....[6]....
        /*007c*/ 	.word	0x00004e70


	//   ....[7]....
        /*0080*/ 	.word	0x000087b0


	//----- nvinfo : EIATTR_REG_RECONFIG
	.align		4
.L_353:
        /*0084*/ 	.byte	0x01, 0x54
	.zero		2


	//----- nvinfo : EIATTR_SYSCALL_OFFSETS
	.align		4
        /*0088*/ 	.byte	0x04, 0x46
        /*008a*/ 	.short	(.L_355 - .L_354)


	//   ....[0]....
.L_354:
        /*008c*/ 	.word	0x00000fb0


	//   ....[1]....
        /*0090*/ 	.word	0x000010a0


	//   ....[2]....
        /*0094*/ 	.word	0x00001200


	//   ....[3]....
        /*0098*/ 	.word	0x000012f0


	//   ....[4]....
        /*009c*/ 	.word	0x00001560


	//----- nvinfo : EIATTR_MBARRIER_INSTR_OFFSETS
	.align		4
.L_355:
        /*00a0*/ 	.byte	0x04, 0x39
        /*00a2*/ 	.short	(.L_357 - .L_356)


	//   ....[0]....
.L_356:
        /*00a4*/ 	.word	0x00000280
        /*00a8*/ 	.word	0x000000ff
        /*00ac*/ 	.word	0x00026800
        /*00b0*/ 	.short	0x0100
        /*00b2*/ 	.byte	0x06
	.zero		1


	//   ....[1]....
        /*00b4*/ 	.word	0x00000380
        /*00b8*/ 	.word	0x000000ff
        /*00bc*/ 	.word	0x00026810
        /*00c0*/ 	.short	0x0100
        /*00c2*/ 	.byte	0x08
	.zero		1


	//   ....[2]....
        /*00c4*/ 	.word	0x00000390
        /*00c8*/ 	.word	0x000000ff
        /*00cc*/ 	.word	0x00026820
        /*00d0*/ 	.short	0x0100
        /*00d2*/ 	.byte	0x08
	.zero		1


	//   ....[3]....
        /*00d4*/ 	.word	0x000003a0
        /*00d8*/ 	.word	0x000000ff
        /*00dc*/ 	.word	0x00026818
        /*00e0*/ 	.short	0x0100
        /*00e2*/ 	.byte	0x08
	.zero		1


	//   ....[4]....
        /*00e4*/ 	.word	0x000003b0
        /*00e8*/ 	.word	0x000000ff
        /*00ec*/ 	.word	0x00026828
        /*00f0*/ 	.short	0x0100
        /*00f2*/ 	.byte	0x08
	.zero		1


	//   ....[5]....
        /*00f4*/ 	.word	0x000004e0
        /*00f8*/ 	.word	0x000000ff
        /*00fc*/ 	.word	0x00026830
        /*0100*/ 	.short	0x0100
        /*0102*/ 	.byte	0x08
	.zero		1


	//   ....[6]....
        /*0104*/ 	.word	0x000004f0
        /*0108*/ 	.word	0x000000ff
        /*010c*/ 	.word	0x00026840
        /*0110*/ 	.short	0x0100
        /*0112*/ 	.byte	0x08
	.zero		1


	//   ....[7]....
        /*0114*/ 	.word	0x00000500
        /*0118*/ 	.word	0x000000ff
        /*011c*/ 	.word	0x00026838
        /*0120*/ 	.short	0x0100
        /*0122*/ 	.byte	0x08
	.zero		1


	//   ....[8]....
        /*0124*/ 	.word	0x00000510
        /*0128*/ 	.word	0x000000ff
        /*012c*/ 	.word	0x00026848
        /*0130*/ 	.short	0x0100
        /*0132*/ 	.byte	0x08
	.zero		1


	//   ....[9]....
        /*0134*/ 	.word	0x00001390
        /*0138*/ 	.word	0x00000012
        /*013c*/ 	.word	0x00026800
        /*0140*/ 	.short	0x010a
        /*0142*/ 	.byte	0x3f
	.zero		1


	//   ....[10]....
        /*0144*/ 	.word	0x00001420
        /*0148*/ 	.word	0x00000012
        /*014c*/ 	.word	0x00026800
        /*0150*/ 	.short	0x010a
        /*0152*/ 	.byte	0x3f
	.zero		1


	//   ....[11]....
        /*0154*/ 	.word	0x00001dc0
        /*0158*/ 	.word	0x000000ff
        /*015c*/ 	.word	0x00026810
        /*0160*/ 	.short	0x010a
        /*0162*/ 	.byte	0x08
	.zero		1


	//   ....[12]....
        /*0164*/ 	.word	0x00001e00
        /*0168*/ 	.word	0x000000ff
        /*016c*/ 	.word	0x00026810
        /*0170*/ 	.short	0x010a
        /*0172*/ 	.byte	0x08
	.zero		1


	//   ....[13]....
        /*0174*/ 	.word	0x00002250
        /*0178*/ 	.word	0x000000ff
        /*017c*/ 	.word	0x00026830
        /*0180*/ 	.short	0x010a
        /*0182*/ 	.byte	0x08
	.zero		1


	//   ....[14]....
        /*0184*/ 	.word	0x00002290
        /*0188*/ 	.word	0x000000ff
        /*018c*/ 	.word	0x00026830
        /*0190*/ 	.short	0x010a
        /*0192*/ 	.byte	0x08
	.zero		1


	//   ....[15]....
        /*0194*/ 	.word	0x00003ea0
        /*0198*/ 	.word	0x000000ff
        /*019c*/ 	.word	0x00000000
        /*01a0*/ 	.short	0x0101
        /*01a2*/ 	.byte	0x0a
	.zero		1


	//   ....[16]....
        /*01a4*/ 	.word	0x00004180
        /*01a8*/ 	.word	0x000000ff
        /*01ac*/ 	.word	0x00000000
        /*01b0*/ 	.short	0x0101
        /*01b2*/ 	.byte	0x08
	.zero		1


	//   ....[17]....
        /*01b4*/ 	.word	0x00006700
        /*01b8*/ 	.word	0x00000000
        /*01bc*/ 	.word	0x00026820
        /*01c0*/ 	.short	0x010a
        /*01c2*/ 	.byte	0x3f
	.zero		1


	//   ....[18]....
        /*01c4*/ 	.word	0x00006fd0
        /*01c8*/ 	.word	0x00000000
        /*01cc*/ 	.word	0x00026840
        /*01d0*/ 	.short	0x010a
        /*01d2*/ 	.byte	0x3f
	.zero		1


	//   ....[19]....
        /*01d4*/ 	.word	0x000072e0
        /*01d8*/ 	.word	0x00000000
        /*01dc*/ 	.word	0x00026828
        /*01e0*/ 	.short	0x010a
        /*01e2*/ 	.byte	0x3f
	.zero		1


	//   ....[20]....
        /*01e4*/ 	.word	0x00007580
        /*01e8*/ 	.word	0x00000000
        /*01ec*/ 	.word	0x00026848
        /*01f0*/ 	.short	0x010a
        /*01f2*/ 	.byte	0x3f
	.zero		1


	//   ....[21]....
        /*01f4*/ 	.word	0x00007870
        /*01f8*/ 	.word	0x00000000
        /*01fc*/ 	.word	0x00026820
        /*0200*/ 	.short	0x010a
        /*0202*/ 	.byte	0x3f
	.zero		1


	//   ....[22]....
        /*0204*/ 	.word	0x00007b70
        /*0208*/ 	.word	0x00000000
        /*020c*/ 	.word	0x00026840
        /*0210*/ 	.short	0x010a
        /*0212*/ 	.byte	0x3f
	.zero		1


	//   ....[23]....
        /*0214*/ 	.word	0x00007e60
        /*0218*/ 	.word	0x00000000
        /*021c*/ 	.word	0x00026828
        /*0220*/ 	.short	0x010a
        /*0222*/ 	.byte	0x3f
	.zero		1


	//   ....[24]....
        /*0224*/ 	.word	0x00008150
        /*0228*/ 	.word	0x00000003
        /*022c*/ 	.word	0x00026840
        /*0230*/ 	.short	0x010a
        /*0232*/ 	.byte	0x3f
	.zero		1


	//   ....[25]....
        /*0234*/ 	.word	0x00008610
        /*0238*/ 	.word	0x00000006
        /*023c*/ 	.word	0x00000000
        /*0240*/ 	.short	0x010a
        /*0242*/ 	.byte	0x3f
	.zero		1


	//   ....[26]....
        /*0244*/ 	.word	0x00008670
        /*0248*/ 	.word	0x00000003
        /*024c*/ 	.word	0x00000000
        /*0250*/ 	.short	0x010a
        /*0252*/ 	.byte	0x3f
	.zero		1


	//   ....[27]....
        /*0254*/ 	.word	0x000086d0
        /*0258*/ 	.word	0x00000000
        /*025c*/ 	.word	0x00000000
        /*0260*/ 	.short	0x010a
        /*0262*/ 	.byte	0x3f
	.zero		1


	//   ....[28]....
        /*0264*/ 	.word	0x00008700
        /*0268*/ 	.word	0x00000003
        /*026c*/ 	.word	0x00000000
        /*0270*/ 	.short	0x010a
        /*0272*/ 	.byte	0x3f
	.zero		1


	//   ....[29]....
        /*0274*/ 	.word	0x000087e0
        /*0278*/ 	.word	0x00000012
        /*027c*/ 	.word	0x00026800
        /*0280*/ 	.short	0x010a
        /*0282*/ 	.byte	0x3f
	.zero		1


	//   ....[30]....
        /*0284*/ 	.word	0x00008840
        /*0288*/ 	.word	0x00000005
        /*028c*/ 	.word	0x00026810
        /*0290*/ 	.short	0x010a
        /*0292*/ 	.byte	0x3f
	.zero		1


	//   ....[31]....
        /*0294*/ 	.word	0x000088a0
        /*0298*/ 	.word	0x00000005
        /*029c*/ 	.word	0x00026830
        /*02a0*/ 	.short	0x010a
        /*02a2*/ 	.byte	0x3f
	.zero		1


	//   ....[32]....
        /*02a4*/ 	.word	0x000088f0
        /*02a8*/ 	.word	0x00000000
        /*02ac*/ 	.word	0x00026820
        /*02b0*/ 	.short	0x010a
        /*02b2*/ 	.byte	0x3f
	.zero		1


	//   ....[33]....
        /*02b4*/ 	.word	0x00008940
        /*02b8*/ 	.word	0x00000000
        /*02bc*/ 	.word	0x00026840
        /*02c0*/ 	.short	0x010a
        /*02c2*/ 	.byte	0x3f
	.zero		1


	//   ....[34]....
        /*02c4*/ 	.word	0x00008990
        /*02c8*/ 	.word	0x00000000
        /*02cc*/ 	.word	0x00026828
        /*02d0*/ 	.short	0x010a
        /*02d2*/ 	.byte	0x3f
	.zero		1


	//   ....[35]....
        /*02d4*/ 	.word	0x000089e0
        /*02d8*/ 	.word	0x00000000
        /*02dc*/ 	.word	0x00026848
        /*02e0*/ 	.short	0x010a
        /*02e2*/ 	.byte	0x3f
	.zero		1


	//   ....[36]....
        /*02e4*/ 	.word	0x00008a40
        /*02e8*/ 	.word	0x00000000
        /*02ec*/ 	.word	0x00026820
        /*02f0*/ 	.short	0x010a
        /*02f2*/ 	.byte	0x3f
	.zero		1


	//   ....[37]....
        /*02f4*/ 	.word	0x00008a90
        /*02f8*/ 	.word	0x00000000
        /*02fc*/ 	.word	0x00026840
        /*0300*/ 	.short	0x010a
        /*0302*/ 	.byte	0x3f
	.zero		1


	//   ....[38]....
        /*0304*/ 	.word	0x00008ae0
        /*0308*/ 	.word	0x00000000
        /*030c*/ 	.word	0x00026828
        /*0310*/ 	.short	0x010a
        /*0312*/ 	.byte	0x3f
	.zero		1


	//   ....[39]....
        /*0314*/ 	.word	0x00008b30
        /*0318*/ 	.word	0x00000003
        /*031c*/ 	.word	0x00026840
        /*0320*/ 	.short	0x010a
        /*0322*/ 	.byte	0x3f
	.zero		1


	//   ....[40]....
        /*0324*/ 	.word	0x00008c10
        /*0328*/ 	.word	0x00000006
        /*032c*/ 	.word	0x00000000
        /*0330*/ 	.short	0x010a
        /*0332*/ 	.byte	0x3f
	.zero		1


	//   ....[41]....
        /*0334*/ 	.word	0x00008c60
        /*0338*/ 	.word	0x00000003
        /*033c*/ 	.word	0x00000000
        /*0340*/ 	.short	0x010a
        /*0342*/ 	.byte	0x3f
	.zero		1


	//   ....[42]....
        /*0344*/ 	.word	0x00008cb0
        /*0348*/ 	.word	0x00000000
        /*034c*/ 	.word	0x00000000
        /*0350*/ 	.short	0x010a
        /*0352*/ 	.byte	0x3f
	.zero		1


	//----- nvinfo : EIATTR_NUM_MBARRIERS
	.align		4
.L_357:
        /*0354*/ 	.byte	0x03, 0x38
        /*0356*/ 	.short	0x0009


	//----- nvinfo : EIATTR_EXIT_INSTR_OFFSETS
	.align		4
        /*0358*/ 	.byte	0x04, 0x1c
        /*035a*/ 	.short	(.L_359 - .L_358)


	//   ....[0]....
.L_358:
        /*035c*/ 	.word	0x00008750


	//----- nvinfo : EIATTR_MAX_THREADS
	.align		4
.L_359:
        /*0360*/ 	.byte	0x04, 0x05
        /*0362*/ 	.short	(.L_361 - .L_360)
.L_360:
        /*0364*/ 	.word	0x00000180
        /*0368*/ 	.word	0x00000001
        /*036c*/ 	.word	0x00000001


	//----- nvinfo : EIATTR_CRS_STACK_SIZE
	.align		4
.L_361:
        /*0370*/ 	.byte	0x04, 0x1e
        /*0372*/ 	.short	(.L_363 - .L_362)
.L_362:
        /*0374*/ 	.word	0x00000000


	//----- nvinfo : EIATTR_CBANK_PARAM_SIZE
	.align		4
.L_363:
        /*0378*/ 	.byte	0x03, 0x19
        /*037a*/ 	.short	0x06f0


	//----- nvinfo : EIATTR_PARAM_CBANK
	.align		4
        /*037c*/ 	.byte	0x04, 0x0a
        /*037e*/ 	.short	(.L_365 - .L_364)
	.align		4
.L_364:
        /*0380*/ 	.word	index@(.nv.constant0._ZN7cutlass13device_kernelIN5flash11enable_sm90INS1_16FlashAttnBwdSm90INS1_25CollectiveMainloopBwdSm90ILi2ELi2ELi2EN4cute5tupleIJNS5_1CILi1EEES8_S8_EEENS6_IJNS7_ILi64EEENS7_ILi128EEENS7_ILi96EEEEEENS_10bfloat16_tEfNS_4arch4Sm90ELb0ELb0ELb0ELb1ELb0ELb1ELb0ELb0ELi2ELi1ELi2ELi1ELb1EEENS1_24CollectiveEpilogueBwdGQAISD_fSG_Li256ELb1ELb0EEENS1_19SingleTileSchedulerILb1ELb0ELb0ELi128EEEEEEEEEvNT_6ParamsE)
        /*0384*/ 	.short	0x0210
        /*0386*/ 	.short	0x06f0


	//----- nvinfo : EIATTR_SW_WAR
	.align		4
.L_365:
        /*0388*/ 	.byte	0x04, 0x36
        /*038a*/ 	.short	(.L_367 - .L_366)
.L_366:
        /*038c*/ 	.word	0x00000008
.L_367:


//--------------------- .nv.info._ZN7cutlass13device_kernelIN5flash11enable_sm90INS1_16FlashAttnBwdSm90INS1_25CollectiveMainloopBwdSm90ILi2ELi2ELi2EN4cute5tupleIJNS5_1CILi1EEES8_S8_EEENS6_IJNS7_ILi64EEENS7_ILi128EEENS7_ILi96EEEEEENS_10bfloat16_tEfNS_4arch4Sm90ELb0ELb0ELb0ELb1ELb1ELb1ELb0ELb0ELi2ELi1ELi2ELi1ELb1EEENS1_24CollectiveEpilogueBwdGQAISD_fSG_Li256ELb1ELb1EEENS1_19SingleTileSchedulerILb1ELb0ELb0ELi128EEEEEEEEEvNT_6ParamsE --------------------------
	.section	.nv.info._ZN7cutlass13device_kernelIN5flash11enable_sm90INS1_16FlashAttnBwdSm90INS1_25CollectiveMainloopBwdSm90ILi2ELi2ELi2EN4cute5tupleIJNS5_1CILi1EEES8_S8_EEENS6_IJNS7_ILi64EEENS7_ILi128EEENS7_ILi96EEEEEENS_10bfloat16_tEfNS_4arch4Sm90ELb0ELb0ELb0ELb1ELb1ELb1ELb0ELb0ELi2ELi1ELi2ELi1ELb1EEENS1_24CollectiveEpilogueBwdGQAISD_fSG_Li256ELb1ELb1EEENS1_19SingleTileSchedulerILb1ELb0ELb0ELi128EEEEEEEEEvNT_6ParamsE,"",@"SHT_CUDA_INFO"
	.sectionflags	@""
	.align	4


	//----- nvinfo : EIATTR_CUDA_API_VERSION
	.align		4
        /*0000*/ 	.byte	0x04, 0x37
        /*0002*/ 	.short	(.L_369 - .L_368)
.L_368:
        /*0004*/ 	.word	0x00000082


	//----- nvinfo : EIATTR_KPARAM_INFO
	.align		4
.L_369:
        /*0008*/ 	.byte	0x04, 0x17
        /*000a*/ 	.short	(.L_371 - .L_370)
.L_370:
        /*000c*/ 	.word	0x00000000
        /*0010*/ 	.short	0x0000
        /*0012*/ 	.short	0x0070
        /*0014*/ 	.byte	0x00, 0xf0, 0x01, 0x1a


	//----- nvinfo : EIATTR_SPARSE_MMA_MASK
	.align		4
.L_371:
        /*0018*/ 	.byte	0x03, 0x50
        /*001a*/ 	.short	0x0000


	//----- nvinfo : EIATTR_MAXREG_COUNT
	.align		4
        /*001c*/ 	.byte	0x03, 0x1b
        /*001e*/ 	.short	0x00a8


	//----- nvinfo : EIATTR_NUM_BARRIERS
	.align		4
        /*0020*/ 	.byte	0x02, 0x4c
        /*0022*/ 	.byte	0x10
	.zero		1


	//----- nvinfo : EIATTR_EXTERNS
	.align		4
        /*0024*/ 	.byte	0x04, 0x0f
        /*0026*/ 	.short	(.L_373 - .L_372)


	//   ....[0]....
	.align		4
.L_372:
        /*0028*/ 	.word	index@(__assertfail)


	//----- nvinfo : EIATTR_MERCURY_ISA_VERSION
	.align		4
.L_373:
        /*002c*/ 	.byte	0x03, 0x5f
        /*002e*/ 	.short	0x0101


	//----- nvinfo : EIATTR_INT_WARP_WIDE_INSTR_OFFSETS
	.align		4
        /*0030*/ 	.byte	0x04, 0x31
        /*0032*/ 	.short	(.L_375 - .L_374)


	//   ....[0]....
.L_374:
        /*0034*/ 	.word	0x00000180


	//   ....[1]....
        /*0038*/ 	.word	0x000001b0


	//   ....[2]....
        /*003c*/ 	.word	0x00006090


	//   ....[3]....
        /*0040*/ 	.word	0x00006500


	//   ....[4]....
        /*0044*/ 	.word	0x00006ad0


	//----- nvinfo : EIATTR_COOP_GROUP_MASK_REGIDS
	.align		4
.L_375:
        /*0048*/ 	.byte	0x04, 0x29
        /*004a*/ 	.short	(.L_377 - .L_376)


	//   ....[0]....
.L_376:
        /*004c*/ 	.word	0xffffffff


	//   ....[1]....
        /*0050*/ 	.word	0xffffffff


	//   ....[2]....
        /*0054*/ 	.word	0xffffffff


	//   ....[3]....
        /*0058*/ 	.word	0xffffffff


	//   ....[4]....
        /*005c*/ 	.word	0xffffffff


	//   ....[5]....
        /*0060*/ 	.word	0xffffffff


	//   ....[6]....
        /*0064*/ 	.word	0xffffffff


	//   ....[7]....
        /*0068*/ 	.word	0xffffffff


	//   ....[8]....
        /*006c*/ 	.word	0xffffffff


	//   ....[9]....
        /*0070*/ 	.word	0xffffffff


	//   ....[10]....
        /*0074*/ 	.word	0xffffffff


	//   ....[11]....
        /*0078*/ 	.word	0xffffffff


	//   ....[12]....
        /*007c*/ 	.word	0xffffffff


	//   ....[13]....
        /*0080*/ 	.word	0xffffffff


	//   ....[14]....
        /*0084*/ 	.word	0xffffffff


	//   ....[15]....
        /*0088*/ 	.word	0xffffffff


	//   ....[16]....
        /*008c*/ 	.word	0xffffffff


	//   ....[17]....
        /*0090*/ 	.word	0x0500000f


	//   ....[18]....
        /*0094*/ 	.word	0x0500000f


	//   ....[19]....
        /*0098*/ 	.word	0x0500000f


	//   ....[20]....
        /*009c*/ 	.word	0x0500000f


	//   ....[21]....
        /*00a0*/ 	.word	0x0500000f


	//   ....[22]....
        /*00a4*/ 	.word	0x0500000f


	//----- nvinfo : EIATTR_COOP_GROUP_INSTR_OFFSETS
	.align		4
.L_377:
        /*00a8*/ 	.byte	0x04, 0x28
        /*00aa*/ 	.short	(.L_379 - .L_378)


	//   ....[0]....
.L_378:
        /*00ac*/ 	.word	0x00000050


	//   ....[1]....
        /*00b0*/ 	.word	0x00000190


	//   ....[2]....
        /*00b4*/ 	.word	0x000001e0


	//   ....[3]....
        /*00b8*/ 	.word	0x000003d0


	//   ....[4]....
        /*00bc*/ 	.word	0x00000600


	//   ....[5]....
        /*00c0*/ 	.word	0x00001350


	//   ....[6]....
        /*00c4*/ 	.word	0x00004c80


	//   ....[7]....
        /*00c8*/ 	.word	0x00004e10


	//   ....[8]....
        /*00cc*/ 	.word	0x000050c0


	//   ....[9]....
        /*00d0*/ 	.word	0x00005250


	//   ....[10]....
        /*00d4*/ 	.word	0x00005360


	//   ....[11]....
        /*00d8*/ 	.word	0x00005d30


	//   ....[12]....
        /*00dc*/ 	.word	0x00005fc0


	//   ....[13]....
        /*00e0*/ 	.word	0x00006200


	//   ....[14]....
        /*00e4*/ 	.word	0x00006430


	//   ....[15]....
        /*00e8*/ 	.word	0x000066e0


	//   ....[16]....
        /*00ec*/ 	.word	0x00006a10


	//   ....[17]....
        /*00f0*/ 	.word	0x000094f0


	//   ....[18]....
        /*00f4*/ 	.word	0x00009660


	//   ....[19]....
        /*00f8*/ 	.word	0x000096d0


	//   ....[20]....
        /*00fc*/ 	.word	0x00009740


	//   ....[21]....
        /*0100*/ 	.word	0x000097b0


	//   ....[22]....
        /*0104*/ 	.word	0x00009820


	//----- nvinfo : EIATTR_REG_RECONFIG
	.align		4
.L_379:
        /*0108*/ 	.byte	0x01, 0x54
	.zero		2


	//----- nvinfo : EIATTR_SYSCALL_OFFSETS
	.align		4
        /*010c*/ 	.byte	0x04, 0x46
        /*010e*/ 	.short	(.L_381 - .L_380)


	//   ....[0]....
.L_380:
        /*0110*/ 	.word	0x00000fb0


	//   ....[1]....
        /*0114*/ 	.word	0x000010a0


	//   ....[2]....
        /*0118*/ 	.word	0x00001200


	//   ....[3]....
        /*011c*/ 	.word	0x000012f0


	//   ....[4]....
        /*0120*/ 	.word	0x00001560


	//----- nvinfo : EIATTR_MBARRIER_INSTR_OFFSETS
	.align		4
.L_381:
        /*0124*/ 	.byte	0x04, 0x39
        /*0126*/ 	.short	(.L_383 - .L_382)


	//   ....[0]....
.L_382:
        /*0128*/ 	.word	0x00000280
        /*012c*/ 	.word	0x000000ff
        /*0130*/ 	.word	0x00026800
        /*0134*/ 	.short	0x0100
        /*0136*/ 	.byte	0x06
	.zero		1


	//   ....[1]....
        /*0138*/ 	.word	0x00000380
        /*013c*/ 	.word	0x000000ff
        /*0140*/ 	.word	0x00026810
        /*0144*/ 	.short	0x0100
        /*0146*/ 	.byte	0x08
	.zero		1


	//   ....[2]....
        /*0148*/ 	.word	0x00000390
        /*014c*/ 	.word	0x000000ff
        /*0150*/ 	.word	0x00026820
        /*0154*/ 	.short	0x0100
        /*0156*/ 	.byte	0x08
	.zero		1


	//   ....[3]....
        /*0158*/ 	.word	0x000003a0
        /*015c*/ 	.word	0x000000ff
        /*0160*/ 	.word	0x00026818
        /*0164*/ 	.short	0x0100
        /*0166*/ 	.byte	0x08
	.zero		1


	//   ....[4]....
        /*0168*/ 	.word	0x000003b0
        /*016c*/ 	.word	0x000000ff
        /*0170*/ 	.word	0x00026828
        /*0174*/ 	.short	0x0100
        /*0176*/ 	.byte	0x08
	.zero		1


	//   ....[5]....
        /*0178*/ 	.word	0x000004e0
        /*017c*/ 	.word	0x000000ff
        /*0180*/ 	.word	0x00026830
        /*0184*/ 	.short	0x0100
        /*0186*/ 	.byte	0x08
	.zero		1


	//   ....[6]....
        /*0188*/ 	.word	0x000004f0
        /*018c*/ 	.word	0x000000ff
        /*0190*/ 	.word	0x00026840
        /*0194*/ 	.short	0x0100
        /*0196*/ 	.byte	0x08
	.zero		1


	//   ....[7]....
        /*0198*/ 	.word	0x00000500
        /*019c*/ 	.word	0x000000ff
        /*01a0*/ 	.word	0x00026838
        /*01a4*/ 	.short	0x0100
        /*01a6*/ 	.byte	0x08
	.zero		1


	//   ....[8]....
        /*01a8*/ 	.word	0x00000510
        /*01ac*/ 	.word	0x000000ff
        /*01b0*/ 	.word	0x00026848
        /*01b4*/ 	.short	0x0100
        /*01b6*/ 	.byte	0x08
	.zero		1


	//   ....[9]....
        /*01b8*/ 	.word	0x00001390
        /*01bc*/ 	.word	0x00000012
        /*01c0*/ 	.word	0x00026800
        /*01c4*/ 	.short	0x010a
        /*01c6*/ 	.byte	0x3f
	.zero		1


	//   ....[10]....
        /*01c8*/ 	.word	0x00001420
        /*01cc*/ 	.word	0x00000012
        /*01d0*/ 	.word	0x00026800
        /*01d4*/ 	.short	0x010a
        /*01d6*/ 	.byte	0x3f
	.zero		1


	//   ....[11]....
        /*01d8*/ 	.word	0x00001dc0
        /*01dc*/ 	.word	0x000000ff
        /*01e0*/ 	.word	0x00026810
        /*01e4*/ 	.short	0x010a
        /*01e6*/ 	.byte	0x08
	.zero		1


	//   ....[12]....
        /*01e8*/ 	.word	0x00001e00
        /*01ec*/ 	.word	0x000000ff
        /*01f0*/ 	.word	0x00026810
        /*01f4*/ 	.short	0x010a
        /*01f6*/ 	.byte	0x08
	.zero		1


	//   ....[13]....
        /*01f8*/ 	.word	0x00002250
        /*01fc*/ 	.word	0x000000ff
        /*0200*/ 	.word	0x00026830
        /*0204*/ 	.short	0x010a
        /*0206*/ 	.byte	0x08
	.zero		1


	//   ....[14]....
        /*0208*/ 	.word	0x00002290
        /*020c*/ 	.word	0x000000ff
        /*0210*/ 	.word	0x00026830
        /*0214*/ 	.short	0x010a
        /*0216*/ 	.byte	0x08
	.zero		1


	//   ....[15]....
        /*0218*/ 	.word	0x00003ea0
        /*021c*/ 	.word	0x000000ff
        /*0220*/ 	.word	0x00000000
        /*0224*/ 	.short	0x0101
        /*0226*/ 	.byte	0x0a
	.zero		1


	//   ....[16]....
        /*0228*/ 	.word	0x00004180
        /*022c*/ 	.word	0x000000ff
        /*0230*/ 	.word	0x00000000
        /*0234*/ 	.short	0x0101
        /*0236*/ 	.byte	0x08
	.zero		1


	//   ....[17]....
        /*0238*/ 	.word	0x00007440
        /*023c*/ 	.word	0x00000000
        /*0240*/ 	.word	0x00026820
        /*0244*/ 	.short	0x010a
        /*0246*/ 	.byte	0x3f
	.zero		1


	//   ....[18]....
        /*0248*/ 	.word	0x00007d10
        /*024c*/ 	.word	0x00000000
        /*0250*/ 	.word	0x00026840
        /*0254*/ 	.short	0x010a
        /*0256*/ 	.byte	0x3f
	.zero		1


	//   ....[19]....
        /*0258*/ 	.word	0x00008020
        /*025c*/ 	.word	0x00000000
        /*0260*/ 	.word	0x00026828
        /*0264*/ 	.short	0x010a
        /*0266*/ 	.byte	0x3f
	.zero		1


	//   ....[20]....
        /*0268*/ 	.word	0x000082c0
        /*026c*/ 	.word	0x00000000
        /*0270*/ 	.word	0x00026848
        /*0274*/ 	.short	0x010a
        /*0276*/ 	.byte	0x3f
	.zero		1


	//   ....[21]....
        /*0278*/ 	.word	0x000085b0
        /*027c*/ 	.word	0x00000000
        /*0280*/ 	.word	0x00026820
        /*0284*/ 	.short	0x010a
        /*0286*/ 	.byte	0x3f
	.zero		1


	//   ....[22]....
        /*0288*/ 	.word	0x000088b0
        /*028c*/ 	.word	0x00000000
        /*0290*/ 	.word	0x00026840
        /*0294*/ 	.short	0x010a
        /*0296*/ 	.byte	0x3f
	.zero		1


	//   ....[23]....
        /*0298*/ 	.word	0x00008ba0
        /*029c*/ 	.word	0x00000000
        /*02a0*/ 	.word	0x00026828
        /*02a4*/ 	.short	0x010a
        /*02a6*/ 	.byte	0x3f
	.zero		1


	//   ....[24]....
        /*02a8*/ 	.word	0x00008e90
        /*02ac*/ 	.word	0x00000003
        /*02b0*/ 	.word	0x00026840
        /*02b4*/ 	.short	0x010a
        /*02b6*/ 	.byte	0x3f
	.zero		1


	//   ....[25]....
        /*02b8*/ 	.word	0x00009350
        /*02bc*/ 	.word	0x00000006
        /*02c0*/ 	.word	0x00000000
        /*02c4*/ 	.short	0x010a
        /*02c6*/ 	.byte	0x3f
	.zero		1


	//   ....[26]....
        /*02c8*/ 	.word	0x000093b0
        /*02cc*/ 	.word	0x00000003
        /*02d0*/ 	.word	0x00000000
        /*02d4*/ 	.short	0x010a
        /*02d6*/ 	.byte	0x3f
	.zero		1


	//   ....[27]....
        /*02d8*/ 	.word	0x00009410
        /*02dc*/ 	.word	0x00000000
        /*02e0*/ 	.word	0x00000000
        /*02e4*/ 	.short	0x010a
        /*02e6*/ 	.byte	0x3f
	.zero		1


	//   ....[28]....
        /*02e8*/ 	.word	0x00009440
        /*02ec*/ 	.word	0x00000003
        /*02f0*/ 	.word	0x00000000
        /*02f4*/ 	.short	0x010a
        /*02f6*/ 	.byte	0x3f
	.zero		1


	//   ....[29]....
        /*02f8*/ 	.word	0x00009520
        /*02fc*/ 	.word	0x00000012
        /*0300*/ 	.word	0x00026800
        /*0304*/ 	.short	0x010a
        /*0306*/ 	.byte	0x3f
	.zero		1


	//   ....[30]....
        /*0308*/ 	.word	0x00009580
        /*030c*/ 	.word	0x00000005
        /*0310*/ 	.word	0x00026810
        /*0314*/ 	.short	0x010a
        /*0316*/ 	.byte	0x3f
	.zero		1


	//   ....[31]....
        /*0318*/ 	.word	0x000095e0
        /*031c*/ 	.word	0x00000005
        /*0320*/ 	.word	0x00026830
        /*0324*/ 	.short	0x010a
        /*0326*/ 	.byte	0x3f
	.zero		1


	//   ....[32]....
        /*0328*/ 	.word	0x00009860
        /*032c*/ 	.word	0x00000000
        /*0330*/ 	.word	0x00026820
        /*0334*/ 	.short	0x010a
        /*0336*/ 	.byte	0x3f
	.zero		1


	//   ....[33]....
        /*0338*/ 	.word	0x000098b0
        /*033c*/ 	.word	0x00000000
        /*0340*/ 	.word	0x00026840
        /*0344*/ 	.short	0x010a
        /*0346*/ 	.byte	0x3f
	.zero		1


	//   ....[34]....
        /*0348*/ 	.word	0x00009900
        /*034c*/ 	.word	0x00000000
        /*0350*/ 	.word	0x00026828
        /*0354*/ 	.short	0x010a
        /*0356*/ 	.byte	0x3f
	.zero		1


	//   ....[35]....
        /*0358*/ 	.word	0x00009950
        /*035c*/ 	.word	0x00000000
        /*0360*/ 	.word	0x00026848
        /*0364*/ 	.short	0x010a
        /*0366*/ 	.byte	0x3f
	.zero		1


	//   ....[36]....
        /*0368*/ 	.word	0x000099b0
        /*036c*/ 	.word	0x00000000
        /*0370*/ 	.word	0x00026820
        /*0374*/ 	.short	0x010a
        /*0376*/ 	.byte	0x3f
	.zero		1


	//   ....[37]....
        /*0378*/ 	.word	0x00009a00
        /*037c*/ 	.word	0x00000000
        /*0380*/ 	.word	0x00026840
        /*0384*/ 	.short	0x010a
        /*0386*/ 	.byte	0x3f
	.zero		1


	//   ....[38]....
        /*0388*/ 	.word	0x00009a50
        /*038c*/ 	.word	0x00000000
        /*0390*/ 	.word	0x00026828
        /*0394*/ 	.short	0x010a
        /*0396*/ 	.byte	0x3f
	.zero		1


	//   ....[39]....
        /*0398*/ 	.word	0x00009aa0
        /*039c*/ 	.word	0x00000003
        /*03a0*/ 	.word	0x00026840
        /*03a4*/ 	.short	0x010a
        /*03a6*/ 	.byte	0x3f
	.zero		1


	//   ....[40]....
        /*03a8*/ 	.word	0x00009b80
        /*03ac*/ 	.word	0x00000006
        /*03b0*/ 	.word	0x00000000
        /*03b4*/ 	.short	0x010a
        /*03b6*/ 	.byte	0x3f
	.zero		1


	//   ....[41]....
        /*03b8*/ 	.word	0x00009bd0
        /*03bc*/ 	.word	0x00000003
        /*03c0*/ 	.word	0x00000000
        /*03c4*/ 	.short	0x010a
        /*03c6*/ 	.byte	0x3f
	.zero		1


	//   ....[42]....
        /*03c8*/ 	.word	0x00009c20
        /*03cc*/ 	.word	0x00000000
        /*03d0*/ 	.word	0x00000000
        /*03d4*/ 	.short	0x010a
        /*03d6*/ 	.byte	0x3f
	.zero		1


	//----- nvinfo : EIATTR_NUM_MBARRIERS
	.align		4
.L_383:
        /*03d8*/ 	.byte	0x03, 0x38
        /*03da*/ 	.short	0x0009


	//----- nvinfo : EIATTR_EXIT_INSTR_OFFSETS
	.align		4
        /*03dc*/ 	.byte	0x04, 0x1c
        /*03de*/ 	.short	(.L_385 - .L_384)


	//   ....[0]....
.L_384:
        /*03e0*/ 	.word	0x00009490


	//----- nvinfo : EIATTR_MAX_THREADS
	.align		4
.L_385:
        /*03e4*/ 	.byte	0x04, 0x05
        /*03e6*/ 	.short	(.L_387 - .L_386)
.L_386:
        /*03e8*/ 	.word	0x00000180
        /*03ec*/ 	.word	0x00000001
        /*03f0*/ 	.word	0x00000001


	//----- nvinfo : EIATTR_CRS_STACK_SIZE
	.align		4
.L_387:
        /*03f4*/ 	.byte	0x04, 0x1e
        /*03f6*/ 	.short	(.L_389 - .L_388)
.L_388:
        /*03f8*/ 	.word	0x00000000


	//----- nvinfo : EIATTR_CBANK_PARAM_SIZE
	.align		4
.L_389:
        /*03fc*/ 	.byte	0x03, 0x19
        /*03fe*/ 	.short	0x06f0


	//----- nvinfo : EIATTR_PARAM_CBANK
	.align		4
        /*0400*/ 	.byte	0x04, 0x0a
        /*0402*/ 	.short	(.L_391 - .L_390)
	.align		4
.L_390:
        /*0404*/ 	.word	index@(.nv.constant0._ZN7cutlass13device_kernelIN5flash11enable_sm90INS1_16FlashAttnBwdSm90INS1_25CollectiveMainloopBwdSm90ILi2ELi2ELi2EN4cute5tupleIJNS5_1CILi1EEES8_S8_EEENS6_IJNS7_ILi64EEENS7_ILi128EEENS7_ILi96EEEEEENS_10bfloat16_tEfNS_4arch4Sm90ELb0ELb0ELb0ELb1ELb1ELb1ELb0ELb0ELi2ELi1ELi2ELi1ELb1EEENS1_24CollectiveEpilogueBwdGQAISD_fSG_Li256ELb1ELb1EEENS1_19SingleTileSchedulerILb1ELb0ELb0ELi128EEEEEEEEEvNT_6ParamsE)
        /*0408*/ 	.short	0x0210
        /*040a*/ 	.short	0x06f0


	//----- nvinfo : EIATTR_SW_WAR
	.align		4
.L_391:
        /*040c*/ 	.byte	0x04, 0x36
        /*040e*/ 	.short	(.L_393 - .L_392)
.L_392:
        /*0410*/ 	.word	0x00000008
.L_393:


//--------------------- .nv.info._ZN7cutlass13device_kernelIN5flash11enable_sm90INS1_16FlashAttnBwdSm90INS1_25CollectiveMainloopBwdSm90ILi2ELi2ELi2EN4cute5tupleIJNS5_1CILi1EEES8_S8_EEENS6_IJNS7_ILi64EEENS7_ILi128EEENS7_ILi96EEEEEENS_10bfloat16_tEfNS_4arch4Sm90ELb0ELb1ELb0ELb0ELb0ELb1ELb0ELb0ELi2ELi1ELi2ELi1ELb1EEENS1_21CollectiveEpilogueBwdISD_SE_SG_Li256ELb0ELb0ELi1EEENS1_19SingleTileSchedulerILb0ELb0ELb0ELi128EEEEEEEEEvNT_6ParamsE --------------------------
	.section	.nv.info._ZN7cutlass13device_kernelIN5flash11enable_sm90INS1_16FlashAttnBwdSm90INS1_25CollectiveMainloopBwdSm90ILi2ELi2ELi2EN4cute5tupleIJNS5_1CILi1EEES8_S8_EEENS6_IJNS7_ILi64EEENS7_ILi128EEENS7_ILi96EEEEEENS_10bfloat16_tEfNS_4arch4Sm90ELb0ELb1ELb0ELb0ELb0ELb1ELb0ELb0ELi2ELi1ELi2ELi1ELb1EEENS1_21CollectiveEpilogueBwdISD_SE_SG_Li256ELb0ELb0ELi1EEENS1_19SingleTileSchedulerILb0ELb0ELb0ELi128EEEEEEEEEvNT_6ParamsE,"",@"SHT_CUDA_INFO"
	.sectionflags	@""
	.align	4


	//----- nvinfo : EIATTR_CUDA_API_VERSION
	.align		4
        /*0000*/ 	.byte	0x04, 0x37
        /*0002*/ 	.short	(.L_395 - .L_394)
.L_394:
        /*0004*/ 	.word	0x00000082


	//----- nvinfo : EIATTR_KPARAM_INFO
	.align		4
.L_395:
        /*0008*/ 	.byte	0x04, 0x17
        /*000a*/ 	.short	(.L_397 - .L_396)
.L_396:
        /*000c*/ 	.word	0x00000000
        /*0010*/ 	.short	0x0000
        /*0012*/ 	.short	0x0070
        /*0014*/ 	.byte	0x00, 0xf0, 0x01, 0x24


	//----- nvinfo : EIATTR_SPARSE_MMA_MASK
	.align		4
.L_397:
        /*0018*/ 	.byte	0x03, 0x50
        /*001a*/ 	.short	0x0000


	//----- nvinfo : EIATTR_MAXREG_COUNT
	.align		4
        /*001c*/ 	.byte	0x03, 0x1b
        /*001e*/ 	.short	0x00a8


	//----- nvinfo : EIATTR_NUM_BARRIERS
	.align		4
        /*0020*/ 	.byte	0x02, 0x4c
        /*0022*/ 	.byte	0x10
	.zero		1


	//----- nvinfo : EIATTR_EXTERNS
	.align		4
        /*0024*/ 	.byte	0x04, 0x0f
        /*0026*/ 	.short	(.L_399 - .L_398)


	//   ....[0]....
	.align		4
.L_398:
        /*0028*/ 	.word	index@(__assertfail)


	//----- nvinfo : EIATTR_ANNOTATIONS
	.align		4
.L_399:
        /*002c*/ 	.byte	0x04, 0x55
        /*002e*/ 	.short	(.L_401 - .L_400)


	//   ....[0]....
.L_400:
        /*0030*/ 	.word	0x00000001
        /*0034*/ 	.byte	0x40, 0x74, 0x00, 0x00, 0x01, 0x00, 0x00, 0x00, 0x90, 0x77, 0x00, 0x00, 0x01, 0x00, 0x00, 0x00
        /*0044*/ 	.byte	0x40, 0x84, 0x00, 0x00, 0x01, 0x00, 0x00, 0x00, 0x60, 0x84, 0x00, 0x00, 0x01, 0x00, 0x00, 0x00
        /*0054*/ 	.byte	0xa0, 0x89, 0x00, 0x00


	//----- nvinfo : EIATTR_MERCURY_ISA_VERSION
	.align		4
.L_401:
        /*0058*/ 	.byte	0x03, 0x5f
        /*005a*/ 	.short	0x0101


	//----- nvinfo : EIATTR_INT_WARP_WIDE_INSTR_OFFSETS
	.align		4
        /*005c*/ 	.byte	0x04, 0x31
        /*005e*/ 	.short	(.L_403 - .L_402)


	//   ....[0]....
.L_402:
        /*0060*/ 	.word	0x000001f0


	//   ....[1]....
        /*0064*/ 	.word	0x00000220


	//----- nvinfo : EIATTR_COOP_GROUP_MASK_REGIDS
	.align		4
.L_403:
        /*0068*/ 	.byte	0x04, 0x29
        /*006a*/ 	.short	(.L_405 - .L_404)


	//   ....[0]....
.L_404:
        /*006c*/ 	.word	0xffffffff


	//   ....[1]....
        /*0070*/ 	.word	0xffffffff


	//   ....[2]....
        /*0074*/ 	.word	0xffffffff


	//   ....[3]....
        /*0078*/ 	.word	0xffffffff


	//   ....[4]....
        /*007c*/ 	.word	0xffffffff


	//   ....[5]....
        /*0080*/ 	.word	0xffffffff


	//   ....[6]....
        /*0084*/ 	.word	0xffffffff


	//   ....[7]....
        /*0088*/ 	.word	0xffffffff


	//   ....[8]....
        /*008c*/ 	.word	0x0500000f


	//----- nvinfo : EIATTR_COOP_GROUP_INSTR_OFFSETS
	.align		4
.L_405:
        /*0090*/ 	.byte	0x04, 0x28
        /*0092*/ 	.short	(.L_407 - .L_406)


	//   ....[0]....
.L_406:
        /*0094*/ 	.word	0x00000060


	//   ....[1]....
        /*0098*/ 	.word	0x00000200


	//   ....[2]....
        /*009c*/ 	.word	0x00000250


	//   ....[3]....
        /*00a0*/ 	.word	0x00000440


	//   ....[4]....
        /*00a4*/ 	.word	0x00000640


	//   ....[5]....
        /*00a8*/ 	.word	0x00001080


	//   ....[6]....
        /*00ac*/ 	.word	0x00005030


	//   ....[7]....
        /*00b0*/ 	.word	0x00005db0


	//   ....[8]....
        /*00b4*/ 	.word	0x00009120


	//----- nvinfo : EIATTR_REG_RECONFIG
	.align		4
.L_407:
        /*00b8*/ 	.byte	0x01, 0x54
	.zero		2


	//----- nvinfo : EIATTR_SYSCALL_OFFSETS
	.align		4
        /*00bc*/ 	.byte	0x04, 0x46
        /*00be*/ 	.short	(.L_409 - .L_408)


	//   ....[0]....
.L_408:
        /*00c0*/ 	.word	0x00000ce0


	//   ....[1]....
        /*00c4*/ 	.word	0x00000dd0


	//   ....[2]....
        /*00c8*/ 	.word	0x00000f30


	//   ....[3]....
        /*00cc*/ 	.word	0x00001020


	//   ....[4]....
        /*00d0*/ 	.word	0x000012a0


	//   ....[5]....
        /*00d4*/ 	.word	0x00004860


	//   ....[6]....
        /*00d8*/ 	.word	0x000049a0


	//   ....[7]....
        /*00dc*/ 	.word	0x00004ac0


	//   ....[8]....
        /*00e0*/ 	.word	0x00004be0


	//----- nvinfo : EIATTR_MBARRIER_INSTR_OFFSETS
	.align		4
.L_409:
        /*00e4*/ 	.byte	0x04, 0x39
        /*00e6*/ 	.short	(.L_411 - .L_410)


	//   ....[0]....
.L_410:
        /*00e8*/ 	.word	0x000002f0
        /*00ec*/ 	.word	0x000000ff
        /*00f0*/ 	.word	0x00026800
        /*00f4*/ 	.short	0x0100
        /*00f6*/ 	.byte	0x06
	.zero		1


	//   ....[1]....
        /*00f8*/ 	.word	0x000003f0
        /*00fc*/ 	.word	0x000000ff
        /*0100*/ 	.word	0x00026810
        /*0104*/ 	.short	0x0100
        /*0106*/ 	.byte	0x08
	.zero		1


	//   ....[2]....
        /*0108*/ 	.word	0x00000400
        /*010c*/ 	.word	0x000000ff
        /*0110*/ 	.word	0x00026820
        /*0114*/ 	.short	0x0100
        /*0116*/ 	.byte	0x08
	.zero		1


	//   ....[3]....
        /*0118*/ 	.word	0x00000410
        /*011c*/ 	.word	0x000000ff
        /*0120*/ 	.word	0x00026818
        /*0124*/ 	.short	0x0100
        /*0126*/ 	.byte	0x08
	.zero		1


	//   ....[4]....
        /*0128*/ 	.word	0x00000420
        /*012c*/ 	.word	0x000000ff
        /*0130*/ 	.word	0x00026828
        /*0134*/ 	.short	0x0100
        /*0136*/ 	.byte	0x08
	.zero		1


	//   ....[5]....
        /*0138*/ 	.word	0x00000550
        /*013c*/ 	.word	0x000000ff
        /*0140*/ 	.word	0x00026830
        /*0144*/ 	.short	0x0100
        /*0146*/ 	.byte	0x08
	.zero		1


	//   ....[6]....
        /*0148*/ 	.word	0x00000560
        /*014c*/ 	.word	0x000000ff
        /*0150*/ 	.word	0x00026840
        /*0154*/ 	.short	0x0100
        /*0156*/ 	.byte	0x08
	.zero		1


	//   ....[7]....
        /*0158*/ 	.word	0x00000570
        /*015c*/ 	.word	0x000000ff
        /*0160*/ 	.word	0x00026838
        /*0164*/ 	.short	0x0100
        /*0166*/ 	.byte	0x08
	.zero		1


	//   ....[8]....
        /*0168*/ 	.word	0x00000580
        /*016c*/ 	.word	0x000000ff
        /*0170*/ 	.word	0x00026848
        /*0174*/ 	.short	0x0100
        /*0176*/ 	.byte	0x08
	.zero		1


	//   ....[9]....
        /*0178*/ 	.word	0x000010c0
        /*017c*/ 	.word	0x00000012
        /*0180*/ 	.word	0x00026800
        /*0184*/ 	.short	0x010a
        /*0186*/ 	.byte	0x3f
	.zero		1


	//   ....[10]....
        /*0188*/ 	.word	0x00001160
        /*018c*/ 	.word	0x00000012
        /*0190*/ 	.word	0x00026800
        /*0194*/ 	.short	0x010a
        /*0196*/ 	.byte	0x3f
	.zero		1


	//   ....[11]....
        /*0198*/ 	.word	0x00001b00
        /*019c*/ 	.word	0x000000ff
        /*01a0*/ 	.word	0x00026810
        /*01a4*/ 	.short	0x010a
        /*01a6*/ 	.byte	0x06
	.zero		1


	//   ....[12]....
        /*01a8*/ 	.word	0x00001b40
        /*01ac*/ 	.word	0x000000ff
        /*01b0*/ 	.word	0x00026810
        /*01b4*/ 	.short	0x010a
        /*01b6*/ 	.byte	0x06
	.zero		1


	//   ....[13]....
        /*01b8*/ 	.word	0x00001f80
        /*01bc*/ 	.word	0x000000ff
        /*01c0*/ 	.word	0x00026830
        /*01c4*/ 	.short	0x010a
        /*01c6*/ 	.byte	0x06
	.zero		1


	//   ....[14]....
        /*01c8*/ 	.word	0x00001fc0
        /*01cc*/ 	.word	0x000000ff
        /*01d0*/ 	.word	0x00026830
        /*01d4*/ 	.short	0x010a
        /*01d6*/ 	.byte	0x06
	.zero		1


	//   ....[15]....
        /*01d8*/ 	.word	0x000040e0
        /*01dc*/ 	.word	0x000000ff
        /*01e0*/ 	.word	0x00000000
        /*01e4*/ 	.short	0x0101
        /*01e6*/ 	.byte	0x08
	.zero		1


	//   ....[16]....
        /*01e8*/ 	.word	0x00004390
        /*01ec*/ 	.word	0x000000ff
        /*01f0*/ 	.word	0x00000000
        /*01f4*/ 	.short	0x0101
        /*01f6*/ 	.byte	0x06
	.zero		1


	//   ....[17]....
        /*01f8*/ 	.word	0x00006f00
        /*01fc*/ 	.word	0x00000010
        /*0200*/ 	.word	0x00026820
        /*0204*/ 	.short	0x010a
        /*0206*/ 	.byte	0x3f
	.zero		1


	//   ....[18]....
        /*0208*/ 	.word	0x00007820
        /*020c*/ 	.word	0x00000010
        /*0210*/ 	.word	0x00026840
        /*0214*/ 	.short	0x010a
        /*0216*/ 	.byte	0x3f
	.zero		1


	//   ....[19]....
        /*0218*/ 	.word	0x00007b30
        /*021c*/ 	.word	0x00000010
        /*0220*/ 	.word	0x00026828
        /*0224*/ 	.short	0x010a
        /*0226*/ 	.byte	0x3f
	.zero		1


	//   ....[20]....
        /*0228*/ 	.word	0x00007e40
        /*022c*/ 	.word	0x00000010
        /*0230*/ 	.word	0x00026848
        /*0234*/ 	.short	0x010a
        /*0236*/ 	.byte	0x3f
	.zero		1


	//   ....[21]....
        /*0238*/ 	.word	0x00008100
        /*023c*/ 	.word	0x00000010
        /*0240*/ 	.word	0x00026820
        /*0244*/ 	.short	0x010a
        /*0246*/ 	.byte	0x3f
	.zero		1


	//   ....[22]....
        /*0248*/ 	.word	0x00008490
        /*024c*/ 	.word	0x00000010
        /*0250*/ 	.word	0x00026840
        /*0254*/ 	.short	0x010a
        /*0256*/ 	.byte	0x3f
	.zero		1


	//   ....[23]....
        /*0258*/ 	.word	0x00008770
        /*025c*/ 	.word	0x00000010
        /*0260*/ 	.word	0x00026828
        /*0264*/ 	.short	0x010a
        /*0266*/ 	.byte	0x3f
	.zero		1


	//   ....[24]....
        /*0268*/ 	.word	0x00008ad0
        /*026c*/ 	.word	0x00000003
        /*0270*/ 	.word	0x00026840
        /*0274*/ 	.short	0x010a
        /*0276*/ 	.byte	0x3f
	.zero		1


	//   ....[25]....
        /*0278*/ 	.word	0x00008f80
        /*027c*/ 	.word	0x00000006
        /*0280*/ 	.word	0x00000000
        /*0284*/ 	.short	0x010a
        /*0286*/ 	.byte	0x3f
	.zero		1


	//   ....[26]....
        /*0288*/ 	.word	0x00008fe0
        /*028c*/ 	.word	0x00000003
        /*0290*/ 	.word	0x00000000
        /*0294*/ 	.short	0x010a
        /*0296*/ 	.byte	0x3f
	.zero		1


	//   ....[27]....
        /*0298*/ 	.word	0x00009040
        /*029c*/ 	.word	0x00000000
        /*02a0*/ 	.word	0x00000000
        /*02a4*/ 	.short	0x010a
        /*02a6*/ 	.byte	0x3f
	.zero		1


	//   ....[28]....
        /*02a8*/ 	.word	0x00009070
        /*02ac*/ 	.word	0x00000003
        /*02b0*/ 	.word	0x00000000
        /*02b4*/ 	.short	0x010a
        /*02b6*/ 	.byte	0x3f
	.zero		1


	//   ....[29]....
        /*02b8*/ 	.word	0x00009150
        /*02bc*/ 	.word	0x00000012
        /*02c0*/ 	.word	0x00026800
        /*02c4*/ 	.short	0x010a
        /*02c6*/ 	.byte	0x3f
	.zero		1


	//   ....[30]....
        /*02c8*/ 	.word	0x000091b0
        /*02cc*/ 	.word	0x00000007
        /*02d0*/ 	.word	0x00026810
        /*02d4*/ 	.short	0x010a
        /*02d6*/ 	.byte	0x3f
	.zero		1


	//   ....[31]....
        /*02d8*/ 	.word	0x00009210
        /*02dc*/ 	.word	0x00000079
        /*02e0*/ 	.word	0x00026830
        /*02e4*/ 	.short	0x010a
        /*02e6*/ 	.byte	0x3f
	.zero		1


	//   ....[32]....
        /*02e8*/ 	.word	0x00009260
        /*02ec*/ 	.word	0x00000010
        /*02f0*/ 	.word	0x00026820
        /*02f4*/ 	.short	0x010a
        /*02f6*/ 	.byte	0x3f
	.zero		1


	//   ....[33]....
        /*02f8*/ 	.word	0x000092b0
        /*02fc*/ 	.word	0x00000010
        /*0300*/ 	.word	0x00026840
        /*0304*/ 	.short	0x010a
        /*0306*/ 	.byte	0x3f
	.zero		1


	//   ....[34]....
        /*0308*/ 	.word	0x00009300
        /*030c*/ 	.word	0x00000010
        /*0310*/ 	.word	0x00026828
        /*0314*/ 	.short	0x010a
        /*0316*/ 	.byte	0x3f
	.zero		1


	//   ....[35]....
        /*0318*/ 	.word	0x00009350
        /*031c*/ 	.word	0x00000010
        /*0320*/ 	.word	0x00026848
        /*0324*/ 	.short	0x010a
        /*0326*/ 	.byte	0x3f
	.zero		1


	//   ....[36]....
        /*0328*/ 	.word	0x000093b0
        /*032c*/ 	.word	0x00000010
        /*0330*/ 	.word	0x00026820
        /*0334*/ 	.short	0x010a
        /*0336*/ 	.byte	0x3f
	.zero		1


	//   ....[37]....
        /*0338*/ 	.word	0x00009400
        /*033c*/ 	.word	0x00000010
        /*0340*/ 	.word	0x00026840
        /*0344*/ 	.short	0x010a
        /*0346*/ 	.byte	0x3f
	.zero		1


	//   ....[38]....
        /*0348*/ 	.word	0x00009450
        /*034c*/ 	.word	0x00000010
        /*0350*/ 	.word	0x00026828
        /*0354*/ 	.short	0x010a
        /*0356*/ 	.byte	0x3f
	.zero		1


	//   ....[39]....
        /*0358*/ 	.word	0x000094a0
        /*035c*/ 	.word	0x00000003
        /*0360*/ 	.word	0x00026840
        /*0364*/ 	.short	0x010a
        /*0366*/ 	.byte	0x3f
	.zero		1


	//   ....[40]....
        /*0368*/ 	.word	0x00009570
        /*036c*/ 	.word	0x00000006
        /*0370*/ 	.word	0x00000000
        /*0374*/ 	.short	0x010a
        /*0376*/ 	.byte	0x3f
	.zero		1


	//   ....[41]....
        /*0378*/ 	.word	0x000095c0
        /*037c*/ 	.word	0x00000003
        /*0380*/ 	.word	0x00000000
        /*0384*/ 	.short	0x010a
        /*0386*/ 	.byte	0x3f
	.zero		1


	//   ....[42]....
        /*0388*/ 	.word	0x00009610
        /*038c*/ 	.word	0x00000000
        /*0390*/ 	.word	0x00000000
        /*0394*/ 	.short	0x010a
        /*0396*/ 	.byte	0x3f
	.zero		1


	//----- nvinfo : EIATTR_NUM_MBARRIERS
	.align		4
.L_411:
        /*0398*/ 	.byte	0x03, 0x38
        /*039a*/ 	.short	0x0009


	//----- nvinfo : EIATTR_EXIT_INSTR_OFFSETS
	.align		4
        /*039c*/ 	.byte	0x04, 0x1c
        /*039e*/ 	.short	(.L_413 - .L_412)


	//   ....[0]....
.L_412:
        /*03a0*/ 	.word	0x00000690


	//   ....[1]....
        /*03a4*/ 	.word	0x00005560


	//   ....[2]....
        /*03a8*/ 	.word	0x00005d50


	//   ....[3]....
        /*03ac*/ 	.word	0x000090c0


	//----- nvinfo : EIATTR_MAX_THREADS
	.align		4
.L_413:
        /*03b0*/ 	.byte	0x04, 0x05
        /*03b2*/ 	.short	(.L_415 - .L_414)
.L_414:
        /*03b4*/ 	.word	0x00000180
        /*03b8*/ 	.word	0x00000001
        /*03bc*/ 	.word	0x00000001


	//----- nvinfo : EIATTR_CRS_STACK_SIZE
	.align		4
.L_415:
        /*03c0*/ 	.byte	0x04, 0x1e
        /*03c2*/ 	.short	(.L_417 - .L_416)
.L_416:
        /*03c4*/ 	.word	0x00000000


	//----- nvinfo : EIATTR_CBANK_PARAM_SIZE
	.align		4
.L_417:
        /*03c8*/ 	.byte	0x03, 0x19
        /*03ca*/ 	.short	0x0970


	//----- nvinfo : EIATTR_PARAM_CBANK
	.align		4
        /*03cc*/ 	.byte	0x04, 0x0a
        /*03ce*/ 	.short	(.L_419 - .L_418)
	.align		4
.L_418:
        /*03d0*/ 	.word	index@(.nv.constant0._ZN7cutlass13device_kernelIN5flash11enable_sm90INS1_16FlashAttnBwdSm90INS1_25CollectiveMainloopBwdSm90ILi2ELi2ELi2EN4cute5tupleIJNS5_1CILi1EEES8_S8_EEENS6_IJNS7_ILi64EEENS7_ILi128EEENS7_ILi96EEEEEENS_10bfloat16_tEfNS_4arch4Sm90ELb0ELb1ELb0ELb0ELb0ELb1ELb0ELb0ELi2ELi1ELi2ELi1ELb1EEENS1_21CollectiveEpilogueBwdISD_SE_SG_Li256ELb0ELb0ELi1EEENS1_19SingleTileSchedulerILb0ELb0ELb0ELi128EEEEEEEEEvNT_6ParamsE)
        /*03d4*/ 	.short	0x0210
        /*03d6*/ 	.short	0x0970


	//----- nvinfo : EIATTR_SW_WAR
	.align		4
.L_419:
        /*03d8*/ 	.byte	0x04, 0x36
        /*03da*/ 	.short	(.L_421 - .L_420)
.L_420:
        /*03dc*/ 	.word	0x00000008
.L_421:


//--------------------- .nv.info._ZN7cutlass13device_kernelIN5flash11enable_sm90INS1_16FlashAttnBwdSm90INS1_25CollectiveMainloopBwdSm90ILi2ELi2ELi2EN4cute5tupleIJNS5_1CILi1EEES8_S8_EEENS6_IJNS7_ILi64EEENS7_ILi128EEENS7_ILi96EEEEEENS_10bfloat16_tEfNS_4arch4Sm90ELb0ELb1ELb0ELb0ELb1ELb1ELb0ELb0ELi2ELi1ELi2ELi1ELb1EEENS1_21CollectiveEpilogueBwdISD_SE_SG_Li256ELb0ELb0ELi1EEENS1_19SingleTileSchedulerILb0ELb0ELb0ELi128EEEEEEEEEvNT_6ParamsE --------------------------
	.section	.nv.info._ZN7cutlass13device_kernelIN5flash11enable_sm90INS1_16FlashAttnBwdSm90INS1_25CollectiveMainloopBwdSm90ILi2ELi2ELi2EN4cute5tupleIJNS5_1CILi1EEES8_S8_EEENS6_IJNS7_ILi64EEENS7_ILi128EEENS7_ILi96EEEEEENS_10bfloat16_tEfNS_4arch4Sm90ELb0ELb1ELb0ELb0ELb1ELb1ELb0ELb0ELi2ELi1ELi2ELi1ELb1EEENS1_21CollectiveEpilogueBwdISD_SE_SG_Li256ELb0ELb0ELi1EEENS1_19SingleTileSchedulerILb0ELb0ELb0ELi128EEEEEEEEEvNT_6ParamsE,"",@"SHT_CUDA_INFO"
	.sectionflags	@""
	.align	4


	//----- nvinfo : EIATTR_CUDA_API_VERSION
	.align		4
        /*0000*/ 	.byte	0x04, 0x37
        /*0002*/ 	.short	(.L_423 - .L_422)
.L_422:
        /*0004*/ 	.word	0x00000082


	//----- nvinfo : EIATTR_KPARAM_INFO
	.align		4
.L_423:
        /*0008*/ 	.byte	0x04, 0x17
        /*000a*/ 	.short	(.L_425 - .L_424)
.L_424:
        /*000c*/ 	.word	0x00000000
        /*0010*/ 	.short	0x0000
        /*0012*/ 	.short	0x0070
        /*0014*/ 	.byte	0x00, 0xf0, 0x01, 0x24


	//----- nvinfo : EIATTR_SPARSE_MMA_MASK
	.align		4
.L_425:
        /*0018*/ 	.byte	0x03, 0x50
        /*001a*/ 	.short	0x0000


	//----- nvinfo : EIATTR_MAXREG_COUNT
	.align		4
        /*001c*/ 	.byte	0x03, 0x1b
        /*001e*/ 	.short	0x00a8


	//----- nvinfo : EIATTR_NUM_BARRIERS
	.align		4
        /*0020*/ 	.byte	0x02, 0x4c
        /*0022*/ 	.byte	0x10
	.zero		1


	//----- nvinfo : EIATTR_EXTERNS
	.align		4
        /*0024*/ 	.byte	0x04, 0x0f
        /*0026*/ 	.short	(.L_427 - .L_426)


	//   ....[0]....
	.align		4
.L_426:
        /*0028*/ 	.word	index@(__assertfail)


	//----- nvinfo : EIATTR_ANNOTATIONS
	.align		4
.L_427:
        /*002c*/ 	.byte	0x04, 0x55
        /*002e*/ 	.short	(.L_429 - .L_428)


	//   ....[0]....
.L_428:
        /*0030*/ 	.word	0x00000001
        /*0034*/ 	.byte	0x50, 0x83, 0x00, 0x00, 0x01, 0x00, 0x00, 0x00, 0xa0, 0x86, 0x00, 0x00, 0x01, 0x00, 0x00, 0x00
        /*0044*/ 	.byte	0x50, 0x93, 0x00, 0x00, 0x01, 0x00, 0x00, 0x00, 0x70, 0x93, 0x00, 0x00, 0x01, 0x00, 0x00, 0x00
        /*0054*/ 	.byte	0xb0, 0x98, 0x00, 0x00


	//----- nvinfo : EIATTR_MERCURY_ISA_VERSION
	.align		4
.L_429:
        /*0058*/ 	.byte	0x03, 0x5f
        /*005a*/ 	.short	0x0101


	//----- nvinfo : EIATTR_INT_WARP_WIDE_INSTR_OFFSETS
	.align		4
        /*005c*/ 	.byte	0x04, 0x31
        /*005e*/ 	.short	(.L_431 - .L_430)


	//   ....[0]....
.L_430:
        /*0060*/ 	.word	0x000001f0


	//   ....[1]....
        /*0064*/ 	.word	0x00000220


	//   ....[2]....
        /*0068*/ 	.word	0x00006720


	//   ....[3]....
        /*006c*/ 	.word	0x00006d20


	//   ....[4]....
        /*0070*/ 	.word	0x000071d0


	//   ....[5]....
        /*0074*/ 	.word	0x000074a0


	//   ....[6]....
        /*0078*/ 	.word	0x00007700


	//   ....[7]....
        /*007c*/ 	.word	0x00007890


	//----- nvinfo : EIATTR_COOP_GROUP_MASK_REGIDS
	.align		4
.L_431:
        /*0080*/ 	.byte	0x04, 0x29
        /*0082*/ 	.short	(.L_433 - .L_432)


	//   ....[0]....
.L_432:
        /*0084*/ 	.word	0xffffffff


	//   ....[1]....
        /*0088*/ 	.word	0xffffffff


	//   ....[2]....
        /*008c*/ 	.word	0xffffffff


	//   ....[3]....
        /*0090*/ 	.word	0xffffffff


	//   ....[4]....
        /*0094*/ 	.word	0xffffffff


	//   ....[5]....
        /*0098*/ 	.word	0xffffffff


	//   ....[6]....
        /*009c*/ 	.word	0xffffffff


	//   ....[7]....
        /*00a0*/ 	.word	0xffffffff


	//   ....[8]....
        /*00a4*/ 	.word	0xffffffff


	//   ....[9]....
        /*00a8*/ 	.word	0xffffffff


	//   ....[10]....
        /*00ac*/ 	.word	0xffffffff


	//   ....[11]....
        /*00b0*/ 	.word	0xffffffff


	//   ....[12]....
        /*00b4*/ 	.word	0xffffffff


	//   ....[13]....
        /*00b8*/ 	.word	0xffffffff


	//   ....[14]....
        /*00bc*/ 	.word	0xffffffff


	//   ....[15]....
        /*00c0*/ 	.word	0xffffffff


	//   ....[16]....
        /*00c4*/ 	.word	0xffffffff


	//   ....[17]....
        /*00c8*/ 	.word	0x0500000f


	//   ....[18]....
        /*00cc*/ 	.word	0x0500000f


	//   ....[19]....
        /*00d0*/ 	.word	0x0500000f


	//   ....[20]....
        /*00d4*/ 	.word	0x0500000f


	//----- nvinfo : EIATTR_COOP_GROUP_INSTR_OFFSETS
	.align		4
.L_433:
        /*00d8*/ 	.byte	0x04, 0x28
        /*00da*/ 	.short	(.L_435 - .L_434)


	//   ....[0]....
.L_434:
        /*00dc*/ 	.word	0x00000060


	//   ....[1]....
        /*00e0*/ 	.word	0x00000200


	//   ....[2]....
        /*00e4*/ 	.word	0x00000250


	//   ....[3]....
        /*00e8*/ 	.word	0x00000440


	//   ....[4]....
        /*00ec*/ 	.word	0x00000650


	//   ....[5]....
        /*00f0*/ 	.word	0x00001090


	//   ....[6]....
        /*00f4*/ 	.word	0x00005050


	//   ....[7]....
        /*00f8*/ 	.word	0x00005dc0


	//   ....[8]....
        /*00fc*/ 	.word	0x00006320


	//   ....[9]....
        /*0100*/ 	.word	0x00006650


	//   ....[10]....
        /*0104*/ 	.word	0x000069a0


	//   ....[11]....
        /*0108*/ 	.word	0x00006c50


	//   ....[12]....
        /*010c*/ 	.word	0x00006e90


	//   ....[13]....
        /*0110*/ 	.word	0x00007100


	//   ....[14]....
        /*0114*/ 	.word	0x000073e0


	//   ....[15]....
        /*0118*/ 	.word	0x00007600


	//   ....[16]....
        /*011c*/ 	.word	0x00007790


	//   ....[17]....
        /*0120*/ 	.word	0x0000a030


	//   ....[18]....
        /*0124*/ 	.word	0x0000a1a0


	//   ....[19]....
        /*0128*/ 	.word	0x0000a210


	//   ....[20]....
        /*012c*/ 	.word	0x0000a280


	//----- nvinfo : EIATTR_REG_RECONFIG
	.align		4
.L_435:
        /*0130*/ 	.byte	0x01, 0x54
	.zero		2


	//----- nvinfo : EIATTR_SYSCALL_OFFSETS
	.align		4
        /*0134*/ 	.byte	0x04, 0x46
        /*0136*/ 	.short	(.L_437 - .L_436)


	//   ....[0]....
.L_436:
        /*0138*/ 	.word	0x00000cf0


	//   ....[1]....
        /*013c*/ 	.word	0x00000de0


	//   ....[2]....
        /*0140*/ 	.word	0x00000f40


	//   ....[3]....
        /*0144*/ 	.word	0x00001030


	//   ....[4]....
        /*0148*/ 	.word	0x000012b0


	//   ....[5]....
        /*014c*/ 	.word	0x00004880


	//   ....[6]....
        /*0150*/ 	.word	0x000049c0


	//   ....[7]....
        /*0154*/ 	.word	0x00004ae0


	//   ....[8]....
        /*0158*/ 	.word	0x00004c00


	//----- nvinfo : EIATTR_MBARRIER_INSTR_OFFSETS
	.align		4
.L_437:
        /*015c*/ 	.byte	0x04, 0x39
        /*015e*/ 	.short	(.L_439 - .L_438)


	//   ....[0]....
.L_438:
        /*0160*/ 	.word	0x000002f0
        /*0164*/ 	.word	0x000000ff
        /*0168*/ 	.word	0x00026800
        /*016c*/ 	.short	0x0100
        /*016e*/ 	.byte	0x06
	.zero		1


	//   ....[1]....
        /*0170*/ 	.word	0x000003f0
        /*0174*/ 	.word	0x000000ff
        /*0178*/ 	.word	0x00026810
        /*017c*/ 	.short	0x0100
        /*017e*/ 	.byte	0x08
	.zero		1


	//   ....[2]....
        /*0180*/ 	.word	0x00000400
        /*0184*/ 	.word	0x000000ff
        /*0188*/ 	.word	0x00026820
        /*018c*/ 	.short	0x0100
        /*018e*/ 	.byte	0x08
	.zero		1


	//   ....[3]....
        /*0190*/ 	.word	0x00000410
        /*0194*/ 	.word	0x000000ff
        /*0198*/ 	.word	0x00026818
        /*019c*/ 	.short	0x0100
        /*019e*/ 	.byte	0x08
	.zero		1


	//   ....[4]....
        /*01a0*/ 	.word	0x00000420
        /*01a4*/ 	.word	0x000000ff
        /*01a8*/ 	.word	0x00026828
        /*01ac*/ 	.short	0x0100
        /*01ae*/ 	.byte	0x08
	.zero		1


	//   ....[5]....
        /*01b0*/ 	.word	0x00000550
        /*01b4*/ 	.word	0x000000ff
        /*01b8*/ 	.word	0x00026830
        /*01bc*/ 	.short	0x0100
        /*01be*/ 	.byte	0x08
	.zero		1


	//   ....[6]....
        /*01c0*/ 	.word	0x00000560
        /*01c4*/ 	.word	0x000000ff
        /*01c8*/ 	.word	0x00026840
        /*01cc*/ 	.short	0x0100
        /*01ce*/ 	.byte	0x08
	.zero		1


	//   ....[7]....
        /*01d0*/ 	.word	0x00000570
        /*01d4*/ 	.word	0x000000ff
        /*01d8*/ 	.word	0x00026838
        /*01dc*/ 	.short	0x0100
        /*01de*/ 	.byte	0x08
	.zero		1


	//   ....[8]....
        /*01e0*/ 	.word	0x00000580
        /*01e4*/ 	.word	0x000000ff
        /*01e8*/ 	.word	0x00026848
        /*01ec*/ 	.short	0x0100
        /*01ee*/ 	.byte	0x08
	.zero		1


	//   ....[9]....
        /*01f0*/ 	.word	0x000010d0
        /*01f4*/ 	.word	0x00000012
        /*01f8*/ 	.word	0x00026800
        /*01fc*/ 	.short	0x010a
        /*01fe*/ 	.byte	0x3f
	.zero		1


	//   ....[10]....
        /*0200*/ 	.word	0x00001170
        /*0204*/ 	.word	0x00000012
        /*0208*/ 	.word	0x00026800
        /*020c*/ 	.short	0x010a
        /*020e*/ 	.byte	0x3f
	.zero		1


	//   ....[11]....
        /*0210*/ 	.word	0x00001b10
        /*0214*/ 	.word	0x000000ff
        /*0218*/ 	.word	0x00026810
        /*021c*/ 	.short	0x010a
        /*021e*/ 	.byte	0x06
	.zero		1


	//   ....[12]....
        /*0220*/ 	.word	0x00001b50
        /*0224*/ 	.word	0x000000ff
        /*0228*/ 	.word	0x00026810
        /*022c*/ 	.short	0x010a
        /*022e*/ 	.byte	0x06
	.zero		1


	//   ....[13]....
        /*0230*/ 	.word	0x00001f90
        /*0234*/ 	.word	0x000000ff
        /*0238*/ 	.word	0x00026830
        /*023c*/ 	.short	0x010a
        /*023e*/ 	.byte	0x06
	.zero		1


	//   ....[14]....
        /*0240*/ 	.word	0x00001fd0
        /*0244*/ 	.word	0x000000ff
        /*0248*/ 	.word	0x00026830
        /*024c*/ 	.short	0x010a
        /*024e*/ 	.byte	0x06
	.zero		1


	//   ....[15]....
        /*0250*/ 	.word	0x00004100
        /*0254*/ 	.word	0x000000ff
        /*0258*/ 	.word	0x00000000
        /*025c*/ 	.short	0x0101
        /*025e*/ 	.byte	0x08
	.zero		1


	//   ....[16]....
        /*0260*/ 	.word	0x000043b0
        /*0264*/ 	.word	0x000000ff
        /*0268*/ 	.word	0x00000000
        /*026c*/ 	.short	0x0101
        /*026e*/ 	.byte	0x06
	.zero		1


	//   ....[17]....
        /*0270*/ 	.word	0x00007e10
        /*0274*/ 	.word	0x00000010
        /*0278*/ 	.word	0x00026820
        /*027c*/ 	.short	0x010a
        /*027e*/ 	.byte	0x3f
	.zero		1


	//   ....[18]....
        /*0280*/ 	.word	0x00008730
        /*0284*/ 	.word	0x00000010
        /*0288*/ 	.word	0x00026840
        /*028c*/ 	.short	0x010a
        /*028e*/ 	.byte	0x3f
	.zero		1


	//   ....[19]....
        /*0290*/ 	.word	0x00008a40
        /*0294*/ 	.word	0x00000010
        /*0298*/ 	.word	0x00026828
        /*029c*/ 	.short	0x010a
        /*029e*/ 	.byte	0x3f
	.zero		1


	//   ....[20]....
        /*02a0*/ 	.word	0x00008d50
        /*02a4*/ 	.word	0x00000010
        /*02a8*/ 	.word	0x00026848
        /*02ac*/ 	.short	0x010a
        /*02ae*/ 	.byte	0x3f
	.zero		1


	//   ....[21]....
        /*02b0*/ 	.word	0x00009010
        /*02b4*/ 	.word	0x00000010
        /*02b8*/ 	.word	0x00026820
        /*02bc*/ 	.short	0x010a
        /*02be*/ 	.byte	0x3f
	.zero		1


	//   ....[22]....
        /*02c0*/ 	.word	0x000093a0
        /*02c4*/ 	.word	0x00000010
        /*02c8*/ 	.word	0x00026840
        /*02cc*/ 	.short	0x010a
        /*02ce*/ 	.byte	0x3f
	.zero		1


	//   ....[23]....
        /*02d0*/ 	.word	0x00009680
        /*02d4*/ 	.word	0x00000010
        /*02d8*/ 	.word	0x00026828
        /*02dc*/ 	.short	0x010a
        /*02de*/ 	.byte	0x3f
	.zero		1


	//   ....[24]....
        /*02e0*/ 	.word	0x000099e0
        /*02e4*/ 	.word	0x00000003
        /*02e8*/ 	.word	0x00026840
        /*02ec*/ 	.short	0x010a
        /*02ee*/ 	.byte	0x3f
	.zero		1


	//   ....[25]....
        /*02f0*/ 	.word	0x00009e90
        /*02f4*/ 	.word	0x00000006
        /*02f8*/ 	.word	0x00000000
        /*02fc*/ 	.short	0x010a
        /*02fe*/ 	.byte	0x3f
	.zero		1


	//   ....[26]....
        /*0300*/ 	.word	0x00009ef0
        /*0304*/ 	.word	0x00000003
        /*0308*/ 	.word	0x00000000
        /*030c*/ 	.short	0x010a
        /*030e*/ 	.byte	0x3f
	.zero		1


	//   ....[27]....
        /*0310*/ 	.word	0x00009f50
        /*0314*/ 	.word	0x00000000
        /*0318*/ 	.word	0x00000000
        /*031c*/ 	.short	0x010a
        /*031e*/ 	.byte	0x3f
	.zero		1


	//   ....[28]....
        /*0320*/ 	.word	0x00009f80
        /*0324*/ 	.word	0x00000003
        /*0328*/ 	.word	0x00000000
        /*032c*/ 	.short	0x010a
        /*032e*/ 	.byte	0x3f
	.zero		1


	//   ....[29]....
        /*0330*/ 	.word	0x0000a060
        /*0334*/ 	.word	0x00000012
        /*0338*/ 	.word	0x00026800
        /*033c*/ 	.short	0x010a
        /*033e*/ 	.byte	0x3f
	.zero		1


	//   ....[30]....
        /*0340*/ 	.word	0x0000a0c0
        /*0344*/ 	.word	0x00000007
        /*0348*/ 	.word	0x00026810
        /*034c*/ 	.short	0x010a
        /*034e*/ 	.byte	0x3f
	.zero		1


	//   ....[31]....
        /*0350*/ 	.word	0x0000a120
        /*0354*/ 	.word	0x00000079
        /*0358*/ 	.word	0x00026830
        /*035c*/ 	.short	0x010a
        /*035e*/ 	.byte	0x3f
	.zero		1


	//   ....[32]....
        /*0360*/ 	.word	0x0000a2c0
        /*0364*/ 	.word	0x00000010
        /*0368*/ 	.word	0x00026820
        /*036c*/ 	.short	0x010a
        /*036e*/ 	.byte	0x3f
	.zero		1


	//   ....[33]....
        /*0370*/ 	.word	0x0000a310
        /*0374*/ 	.word	0x00000010
        /*0378*/ 	.word	0x00026840
        /*037c*/ 	.short	0x010a
        /*037e*/ 	.byte	0x3f
	.zero		1


	//   ....[34]....
        /*0380*/ 	.word	0x0000a360
        /*0384*/ 	.word	0x00000010
        /*0388*/ 	.word	0x00026828
        /*038c*/ 	.short	0x010a
        /*038e*/ 	.byte	0x3f
	.zero		1


	//   ....[35]....
        /*0390*/ 	.word	0x0000a3b0
        /*0394*/ 	.word	0x00000010
        /*0398*/ 	.word	0x00026848
        /*039c*/ 	.short	0x010a
        /*039e*/ 	.byte	0x3f
	.zero		1


	//   ....[36]....
        /*03a0*/ 	.word	0x0000a410
        /*03a4*/ 	.word	0x00000010
        /*03a8*/ 	.word	0x00026820
        /*03ac*/ 	.short	0x010a
        /*03ae*/ 	.byte	0x3f
	.zero		1


	//   ....[37]....
        /*03b0*/ 	.word	0x0000a460
        /*03b4*/ 	.word	0x00000010
        /*03b8*/ 	.word	0x00026840
        /*03bc*/ 	.short	0x010a
        /*03be*/ 	.byte	0x3f
	.zero		1


	//   ....[38]....
        /*03c0*/ 	.word	0x0000a4b0
        /*03c4*/ 	.word	0x00000010
        /*03c8*/ 	.word	0x00026828
        /*03cc*/ 	.short	0x010a
        /*03ce*/ 	.byte	0x3f
	.zero		1


	//   ....[39]....
        /*03d0*/ 	.word	0x0000a500
        /*03d4*/ 	.word	0x00000003
        /*03d8*/ 	.word	0x00026840
        /*03dc*/ 	.short	0x010a
        /*03de*/ 	.byte	0x3f
	.zero		1


	//   ....[40]....
        /*03e0*/ 	.word	0x0000a5d0
        /*03e4*/ 	.word	0x00000006
        /*03e8*/ 	.word	0x00000000
        /*03ec*/ 	.short	0x010a
        /*03ee*/ 	.byte	0x3f
	.zero		1


	//   ....[41]....
        /*03f0*/ 	.word	0x0000a620
        /*03f4*/ 	.word	0x00000003
        /*03f8*/ 	.word	0x00000000
        /*03fc*/ 	.short	0x010a
        /*03fe*/ 	.byte	0x3f
	.zero		1


	//   ....[42]....
        /*0400*/ 	.word	0x0000a670
        /*0404*/ 	.word	0x00000000
        /*0408*/ 	.word	0x00000000
        /*040c*/ 	.short	0x010a
        /*040e*/ 	.byte	0x3f
	.zero		1


	//----- nvinfo : EIATTR_NUM_MBARRIERS
	.align		4
.L_439:
        /*0410*/ 	.byte	0x03, 0x38
        /*0412*/ 	.short	0x0009


	//----- nvinfo : EIATTR_EXIT_INSTR_OFFSETS
	.align		4
        /*0414*/ 	.byte	0x04, 0x1c
        /*0416*/ 	.short	(.L_441 - .L_440)


	//   ....[0]....
.L_440:
        /*0418*/ 	.word	0x000006a0


	//   ....[1]....
        /*041c*/ 	.word	0x00005580


	//   ....[2]....
        /*0420*/ 	.word	0x00005d60


	//   ....[3]....
        /*0424*/ 	.word	0x00009fd0


	//----- nvinfo : EIATTR_MAX_THREADS
	.align		4
.L_441:
        /*0428*/ 	.byte	0x04, 0x05
        /*042a*/ 	.short	(.L_443 - .L_442)
.L_442:
        /*042c*/ 	.word	0x00000180
        /*0430*/ 	.word	0x00000001
        /*0434*/ 	.word	0x00000001


	//----- nvinfo : EIATTR_CRS_STACK_SIZE
	.align		4
.L_443:
        /*0438*/ 	.byte	0x04, 0x1e
        /*043a*/ 	.short	(.L_445 - .L_444)
.L_444:
        /*043c*/ 	.word	0x00000000


	//----- nvinfo : EIATTR_CBANK_PARAM_SIZE
	.align		4
.L_445:
        /*0440*/ 	.byte	0x03, 0x19
        /*0442*/ 	.short	0x0970


	//----- nvinfo : EIATTR_PARAM_CBANK
	.align		4
        /*0444*/ 	.byte	0x04, 0x0a
        /*0446*/ 	.short	(.L_447 - .L_446)
	.align		4
.L_446:
        /*0448*/ 	.word	index@(.nv.constant0._ZN7cutlass13device_kernelIN5flash11enable_sm90INS1_16FlashAttnBwdSm90INS1_25CollectiveMainloopBwdSm90ILi2ELi2ELi2EN4cute5tupleIJNS5_1CILi1EEES8_S8_EEENS6_IJNS7_ILi64EEENS7_ILi128EEENS7_ILi96EEEEEENS_10bfloat16_tEfNS_4arch4Sm90ELb0ELb1ELb0ELb0ELb1ELb1ELb0ELb0ELi2ELi1ELi2ELi1ELb1EEENS1_21CollectiveEpilogueBwdISD_SE_SG_Li256ELb0ELb0ELi1EEENS1_19SingleTileSchedulerILb0ELb0ELb0ELi128EEEEEEEEEvNT_6ParamsE)
        /*044c*/ 	.short	0x0210
        /*044e*/ 	.short	0x0970


	//----- nvinfo : EIATTR_SW_WAR
	.align		4
.L_447:
        /*0450*/ 	.byte	0x04, 0x36
        /*0452*/ 	.short	(.L_449 - .L_448)
.L_448:
        /*0454*/ 	.word	0x00000008
.L_449:


//--------------------- .nv.info._ZN7cutlass13device_kernelIN5flash11enable_sm90INS1_16FlashAttnBwdSm90INS1_25CollectiveMainloopBwdSm90ILi2ELi2ELi2EN4cute5tupleIJNS5_1CILi1EEES8_S8_EEENS6_IJNS7_ILi64EEENS7_ILi128EEENS7_ILi96EEEEEENS_10bfloat16_tEfNS_4arch4Sm90ELb0ELb1ELb0ELb0ELb0ELb1ELb0ELb0ELi2ELi1ELi2ELi1ELb1EEENS1_24CollectiveEpilogueBwdGQAISD_fSG_Li256ELb0ELb0EEENS1_19SingleTileSchedulerILb0ELb0ELb0ELi128EEEEEEEEEvNT_6ParamsE --------------------------
	.section	.nv.info._ZN7cutlass13device_kernelIN5flash11enable_sm90INS1_16FlashAttnBwdSm90INS1_25CollectiveMainloopBwdSm90ILi2ELi2ELi2EN4cute5tupleIJNS5_1CILi1EEES8_S8_EEENS6_IJNS7_ILi64EEENS7_ILi128EEENS7_ILi96EEEEEENS_10bfloat16_tEfNS_4arch4Sm90ELb0ELb1ELb0ELb0ELb0ELb1ELb0ELb0ELi2ELi1ELi2ELi1ELb1EEENS1_24CollectiveEpilogueBwdGQAISD_fSG_Li256ELb0ELb0EEENS1_19SingleTileSchedulerILb0ELb0ELb0ELi128EEEEEEEEEvNT_6ParamsE,"",@"SHT_CUDA_INFO"
	.sectionflags	@""
	.align	4


	//----- nvinfo : EIATTR_CUDA_API_VERSION
	.align		4
        /*0000*/ 	.byte	0x04, 0x37
        /*0002*/ 	.short	(.L_451 - .L_450)
.L_450:
        /*0004*/ 	.word	0x00000082


	//----- nvinfo : EIATTR_KPARAM_INFO
	.align		4
.L_451:
        /*0008*/ 	.byte	0x04, 0x17
        /*000a*/ 	.short	(.L_453 - .L_452)
.L_452:
        /*000c*/ 	.word	0x00000000
        /*0010*/ 	.short	0x0000
        /*0012*/ 	.short	0x0070
        /*0014*/ 	.byte	0x00, 0xf0, 0x01, 0x1a


	//----- nvinfo : EIATTR_SPARSE_MMA_MASK
	.align		4
.L_453:
        /*0018*/ 	.byte	0x03, 0x50
        /*001a*/ 	.short	0x0000


	//----- nvinfo : EIATTR_MAXREG_COUNT
	.align		4
        /*001c*/ 	.byte	0x03, 0x1b
        /*001e*/ 	.short	0x00a8


	//----- nvinfo : EIATTR_NUM_BARRIERS
	.align		4
        /*0020*/ 	.byte	0x02, 0x4c
        /*0022*/ 	.byte	0x10
	.zero		1


	//----- nvinfo : EIATTR_EXTERNS
	.align		4
        /*0024*/ 	.byte	0x04, 0x0f
        /*0026*/ 	.short	(.L_455 - .L_454)


	//   ....[0]....
	.align		4
.L_454:
        /*0028*/ 	.word	index@(__assertfail)


	//----- nvinfo : EIATTR_ANNOTATIONS
	.align		4
.L_455:
        /*002c*/ 	.byte	0x04, 0x55
        /*002e*/ 	.short	(.L_457 - .L_456)


	//   ....[0]....
.L_456:
        /*0030*/ 	.word	0x00000001
        /*0034*/ 	.byte	0x40, 0x65, 0x00, 0x00, 0x01, 0x00, 0x00, 0x00, 0x90, 0x68, 0x00, 0x00, 0x01, 0x00, 0x00, 0x00
        /*0044*/ 	.byte	0x40, 0x75, 0x00, 0x00, 0x01, 0x00, 0x00, 0x00, 0x60, 0x75, 0x00, 0x00, 0x01, 0x00, 0x00, 0x00
        /*0054*/ 	.byte	0xa0, 0x7a, 0x00, 0x00


	//----- nvinfo : EIATTR_MERCURY_ISA_VERSION
	.align		4
.L_457:
        /*0058*/ 	.byte	0x03, 0x5f
        /*005a*/ 	.short	0x0101


	//----- nvinfo : EIATTR_INT_WARP_WIDE_INSTR_OFFSETS
	.align		4
        /*005c*/ 	.byte	0x04, 0x31
        /*005e*/ 	.short	(.L_459 - .L_458)


	//   ....[0]....
.L_458:
        /*0060*/ 	.word	0x00000190


	//   ....[1]....
        /*0064*/ 	.word	0x000001c0


	//----- nvinfo : EIATTR_COOP_GROUP_MASK_REGIDS
	.align		4
.L_459:
        /*0068*/ 	.byte	0x04, 0x29
        /*006a*/ 	.short	(.L_461 - .L_460)


	//   ....[0]....
.L_460:
        /*006c*/ 	.word	0xffffffff


	//   ....[1]....
        /*0070*/ 	.word	0xffffffff


	//   ....[2]....
        /*0074*/ 	.word	0xffffffff


	//   ....[3]....
        /*0078*/ 	.word	0xffffffff


	//   ....[4]....
        /*007c*/ 	.word	0xffffffff


	//   ....[5]....
        /*0080*/ 	.word	0xffffffff


	//   ....[6]....
        /*0084*/ 	.word	0xffffffff


	//   ....[7]....
        /*0088*/ 	.word	0x0500000f


	//----- nvinfo : EIATTR_COOP_GROUP_INSTR_OFFSETS
	.align		4
.L_461:
        /*008c*/ 	.byte	0x04, 0x28
        /*008e*/ 	.short	(.L_463 - .L_462)


	//   ....[0]....
.L_462:
        /*0090*/ 	.word	0x00000060


	//   ....[1]....
        /*0094*/ 	.word	0x000001a0


	//   ....[2]....
        /*0098*/ 	.word	0x000001f0


	//   ....[3]....
        /*009c*/ 	.word	0x000003e0


	//   ....[4]....
        /*00a0*/ 	.word	0x000005f0


	//   ....[5]....
        /*00a4*/ 	.word	0x00001030


	//   ....[6]....
        /*00a8*/ 	.word	0x00004ec0


	//   ....[7]....
        /*00ac*/ 	.word	0x00008220


	//----- nvinfo : EIATTR_REG_RECONFIG
	.align		4
.L_463:
        /*00b0*/ 	.byte	0x01, 0x54
	.zero		2


	//----- nvinfo : EIATTR_SYSCALL_OFFSETS
	.align		4
        /*00b4*/ 	.byte	0x04, 0x46
        /*00b6*/ 	.short	(.L_465 - .L_464)


	//   ....[0]....
.L_464:
        /*00b8*/ 	.word	0x00000c90


	//   ....[1]....
        /*00bc*/ 	.word	0x00000d80


	//   ....[2]....
        /*00c0*/ 	.word	0x00000ee0


	//   ....[3]....
        /*00c4*/ 	.word	0x00000fd0


	//   ....[4]....
        /*00c8*/ 	.word	0x00001250


	//----- nvinfo : EIATTR_MBARRIER_INSTR_OFFSETS
	.align		4
.L_465:
        /*00cc*/ 	.byte	0x04, 0x39
        /*00ce*/ 	.short	(.L_467 - .L_466)


	//   ....[0]....
.L_466:
        /*00d0*/ 	.word	0x00000290
        /*00d4*/ 	.word	0x000000ff
        /*00d8*/ 	.word	0x00026800
        /*00dc*/ 	.short	0x0100
        /*00de*/ 	.byte	0x06
	.zero		1


	//   ....[1]....
        /*00e0*/ 	.word	0x00000390
        /*00e4*/ 	.word	0x000000ff
        /*00e8*/ 	.word	0x00026810
        /*00ec*/ 	.short	0x0100
        /*00ee*/ 	.byte	0x08
	.zero		1


	//   ....[2]....
        /*00f0*/ 	.word	0x000003a0
        /*00f4*/ 	.word	0x000000ff
        /*00f8*/ 	.word	0x00026820
        /*00fc*/ 	.short	0x0100
        /*00fe*/ 	.byte	0x08
	.zero		1


	//   ....[3]....
        /*0100*/ 	.word	0x000003b0
        /*0104*/ 	.word	0x000000ff
        /*0108*/ 	.word	0x00026818
        /*010c*/ 	.short	0x0100
        /*010e*/ 	.byte	0x08
	.zero		1


	//   ....[4]....
        /*0110*/ 	.word	0x000003c0
        /*0114*/ 	.word	0x000000ff
        /*0118*/ 	.word	0x00026828
        /*011c*/ 	.short	0x0100
        /*011e*/ 	.byte	0x08
	.zero		1


	//   ....[5]....
        /*0120*/ 	.word	0x000004f0
        /*0124*/ 	.word	0x000000ff
        /*0128*/ 	.word	0x00026830
        /*012c*/ 	.short	0x0100
        /*012e*/ 	.byte	0x08
	.zero		1


	//   ....[6]....
        /*0130*/ 	.word	0x00000500
        /*0134*/ 	.word	0x000000ff
        /*0138*/ 	.word	0x00026840
        /*013c*/ 	.short	0x0100
        /*013e*/ 	.byte	0x08
	.zero		1


	//   ....[7]....
        /*0140*/ 	.word	0x00000510
        /*0144*/ 	.word	0x000000ff
        /*0148*/ 	.word	0x00026838
        /*014c*/ 	.short	0x0100
        /*014e*/ 	.byte	0x08
	.zero		1


	//   ....[8]....
        /*0150*/ 	.word	0x00000520
        /*0154*/ 	.word	0x000000ff
        /*0158*/ 	.word	0x00026848
        /*015c*/ 	.short	0x0100
        /*015e*/ 	.byte	0x08
	.zero		1


	//   ....[9]....
        /*0160*/ 	.word	0x00001070
        /*0164*/ 	.word	0x00000012
        /*0168*/ 	.word	0x00026800
        /*016c*/ 	.short	0x010a
        /*016e*/ 	.byte	0x3f
	.zero		1


	//   ....[10]....
        /*0170*/ 	.word	0x00001110
        /*0174*/ 	.word	0x00000012
        /*0178*/ 	.word	0x00026800
        /*017c*/ 	.short	0x010a
        /*017e*/ 	.byte	0x3f
	.zero		1


	//   ....[11]....
        /*0180*/ 	.word	0x00001ab0
        /*0184*/ 	.word	0x000000ff
        /*0188*/ 	.word	0x00026810
        /*018c*/ 	.short	0x010a
        /*018e*/ 	.byte	0x06
	.zero		1


	//   ....[12]....
        /*0190*/ 	.word	0x00001af0
        /*0194*/ 	.word	0x000000ff
        /*0198*/ 	.word	0x00026810
        /*019c*/ 	.short	0x010a
        /*019e*/ 	.byte	0x06
	.zero		1


	//   ....[13]....
        /*01a0*/ 	.word	0x00001f30
        /*01a4*/ 	.word	0x000000ff
        /*01a8*/ 	.word	0x00026830
        /*01ac*/ 	.short	0x010a
        /*01ae*/ 	.byte	0x06
	.zero		1


	//   ....[14]....
        /*01b0*/ 	.word	0x00001f70
        /*01b4*/ 	.word	0x000000ff
        /*01b8*/ 	.word	0x00026830
        /*01bc*/ 	.short	0x010a
        /*01be*/ 	.byte	0x06
	.zero		1


	//   ....[15]....
        /*01c0*/ 	.word	0x00004090
        /*01c4*/ 	.word	0x000000ff
        /*01c8*/ 	.word	0x00000000
        /*01cc*/ 	.short	0x0101
        /*01ce*/ 	.byte	0x08
	.zero		1


	//   ....[16]....
        /*01d0*/ 	.word	0x00004340
        /*01d4*/ 	.word	0x000000ff
        /*01d8*/ 	.word	0x00000000
        /*01dc*/ 	.short	0x0101
        /*01de*/ 	.byte	0x06
	.zero		1


	//   ....[17]....
        /*01e0*/ 	.word	0x00006010
        /*01e4*/ 	.word	0x00000010
        /*01e8*/ 	.word	0x00026820
        /*01ec*/ 	.short	0x010a
        /*01ee*/ 	.byte	0x3f
	.zero		1


	//   ....[18]....
        /*01f0*/ 	.word	0x00006920
        /*01f4*/ 	.word	0x00000010
        /*01f8*/ 	.word	0x00026840
        /*01fc*/ 	.short	0x010a
        /*01fe*/ 	.byte	0x3f
	.zero		1


	//   ....[19]....
        /*0200*/ 	.word	0x00006c30
        /*0204*/ 	.word	0x00000010
        /*0208*/ 	.word	0x00026828
        /*020c*/ 	.short	0x010a
        /*020e*/ 	.byte	0x3f
	.zero		1


	//   ....[20]....
        /*0210*/ 	.word	0x00006f40
        /*0214*/ 	.word	0x00000010
        /*0218*/ 	.word	0x00026848
        /*021c*/ 	.short	0x010a
        /*021e*/ 	.byte	0x3f
	.zero		1


	//   ....[21]....
        /*0220*/ 	.word	0x00007200
        /*0224*/ 	.word	0x00000010
        /*0228*/ 	.word	0x00026820
        /*022c*/ 	.short	0x010a
        /*022e*/ 	.byte	0x3f
	.zero		1


	//   ....[22]....
        /*0230*/ 	.word	0x00007590
        /*0234*/ 	.word	0x00000010
        /*0238*/ 	.word	0x00026840
        /*023c*/ 	.short	0x010a
        /*023e*/ 	.byte	0x3f
	.zero		1


	//   ....[23]....
        /*0240*/ 	.word	0x00007870
        /*0244*/ 	.word	0x00000010
        /*0248*/ 	.word	0x00026828
        /*024c*/ 	.short	0x010a
        /*024e*/ 	.byte	0x3f
	.zero		1


	//   ....[24]....
        /*0250*/ 	.word	0x00007bd0
        /*0254*/ 	.word	0x00000003
        /*0258*/ 	.word	0x00026840
        /*025c*/ 	.short	0x010a
        /*025e*/ 	.byte	0x3f
	.zero		1


	//   ....[25]....
        /*0260*/ 	.word	0x00008080
        /*0264*/ 	.word	0x00000006
        /*0268*/ 	.word	0x00000000
        /*026c*/ 	.short	0x010a
        /*026e*/ 	.byte	0x3f
	.zero		1


	//   ....[26]....
        /*0270*/ 	.word	0x000080e0
        /*0274*/ 	.word	0x00000003
        /*0278*/ 	.word	0x00000000
        /*027c*/ 	.short	0x010a
        /*027e*/ 	.byte	0x3f
	.zero		1


	//   ....[27]....
        /*0280*/ 	.word	0x00008140
        /*0284*/ 	.word	0x00000000
        /*0288*/ 	.word	0x00000000
        /*028c*/ 	.short	0x010a
        /*028e*/ 	.byte	0x3f
	.zero		1


	//   ....[28]....
        /*0290*/ 	.word	0x00008170
        /*0294*/ 	.word	0x00000003
        /*0298*/ 	.word	0x00000000
        /*029c*/ 	.short	0x010a
        /*029e*/ 	.byte	0x3f
	.zero		1


	//   ....[29]....
        /*02a0*/ 	.word	0x00008250
        /*02a4*/ 	.word	0x00000012
        /*02a8*/ 	.word	0x00026800
        /*02ac*/ 	.short	0x010a
        /*02ae*/ 	.byte	0x3f
	.zero		1


	//   ....[30]....
        /*02b0*/ 	.word	0x000082b0
        /*02b4*/ 	.word	0x00000007
        /*02b8*/ 	.word	0x00026810
        /*02bc*/ 	.short	0x010a
        /*02be*/ 	.byte	0x3f
	.zero		1


	//   ....[31]....
        /*02c0*/ 	.word	0x00008310
        /*02c4*/ 	.word	0x00000079
        /*02c8*/ 	.word	0x00026830
        /*02cc*/ 	.short	0x010a
        /*02ce*/ 	.byte	0x3f
	.zero		1


	//   ....[32]....
        /*02d0*/ 	.word	0x00008360
        /*02d4*/ 	.word	0x00000010
        /*02d8*/ 	.word	0x00026820
        /*02dc*/ 	.short	0x010a
        /*02de*/ 	.byte	0x3f
	.zero		1


	//   ....[33]....
        /*02e0*/ 	.word	0x000083b0
        /*02e4*/ 	.word	0x00000010
        /*02e8*/ 	.word	0x00026840
        /*02ec*/ 	.short	0x010a
        /*02ee*/ 	.byte	0x3f
	.zero		1


	//   ....[34]....
        /*02f0*/ 	.word	0x00008400
        /*02f4*/ 	.word	0x00000010
        /*02f8*/ 	.word	0x00026828
        /*02fc*/ 	.short	0x010a
        /*02fe*/ 	.byte	0x3f
	.zero		1


	//   ....[35]....
        /*0300*/ 	.word	0x00008450
        /*0304*/ 	.word	0x00000010
        /*0308*/ 	.word	0x00026848
        /*030c*/ 	.short	0x010a
        /*030e*/ 	.byte	0x3f
	.zero		1


	//   ....[36]....
        /*0310*/ 	.word	0x000084b0
        /*0314*/ 	.word	0x00000010
        /*0318*/ 	.word	0x00026820
        /*031c*/ 	.short	0x010a
        /*031e*/ 	.byte	0x3f
	.zero		1


	//   ....[37]....
        /*0320*/ 	.word	0x00008500
        /*0324*/ 	.word	0x00000010
        /*0328*/ 	.word	0x00026840
        /*032c*/ 	.short	0x010a
        /*032e*/ 	.byte	0x3f
	.zero		1


	//   ....[38]....
        /*0330*/ 	.word	0x00008550
        /*0334*/ 	.word	0x00000010
        /*0338*/ 	.word	0x00026828
        /*033c*/ 	.short	0x010a
        /*033e*/ 	.byte	0x3f
	.zero		1


	//   ....[39]....
        /*0340*/ 	.word	0x000085a0
        /*0344*/ 	.word	0x00000003
        /*0348*/ 	.word	0x00026840
        /*034c*/ 	.short	0x010a
        /*034e*/ 	.byte	0x3f
	.zero		1


	//   ....[40]....
        /*0350*/ 	.word	0x00008670
        /*0354*/ 	.word	0x00000006
        /*0358*/ 	.word	0x00000000
        /*035c*/ 	.short	0x010a
        /*035e*/ 	.byte	0x3f
	.zero		1


	//   ....[41]....
        /*0360*/ 	.word	0x000086c0
        /*0364*/ 	.word	0x00000003
        /*0368*/ 	.word	0x00000000
        /*036c*/ 	.short	0x010a
        /*036e*/ 	.byte	0x3f
	.zero		1


	//   ....[42]....
        /*0370*/ 	.word	0x00008710
        /*0374*/ 	.word	0x00000000
        /*0378*/ 	.word	0x00000000
        /*037c*/ 	.short	0x010a
        /*037e*/ 	.byte	0x3f
	.zero		1


	//----- nvinfo : EIATTR_NUM_MBARRIERS
	.align		4
.L_467:
        /*0380*/ 	.byte	0x03, 0x38
        /*0382*/ 	.short	0x0009


	//----- nvinfo : EIATTR_EXIT_INSTR_OFFSETS
	.align		4
        /*0384*/ 	.byte	0x04, 0x1c
        /*0386*/ 	.short	(.L_469 - .L_468)


	//   ....[0]....
.L_468:
        /*0388*/ 	.word	0x000081c0


	//----- nvinfo : EIATTR_MAX_THREADS
	.align		4
.L_469:
        /*038c*/ 	.byte	0x04, 0x05
        /*038e*/ 	.short	(.L_471 - .L_470)
.L_470:
        /*0390*/ 	.word	0x00000180
        /*0394*/ 	.word	0x00000001
        /*0398*/ 	.word	0x00000001


	//----- nvinfo : EIATTR_CRS_STACK_SIZE
	.align		4
.L_471:
        /*039c*/ 	.byte	0x04, 0x1e
        /*039e*/ 	.short	(.L_473 - .L_472)
.L_472:
        /*03a0*/ 	.word	0x00000000


	//----- nvinfo : EIATTR_CBANK_PARAM_SIZE
	.align		4
.L_473:
        /*03a4*/ 	.byte	0x03, 0x19
        /*03a6*/ 	.short	0x06f0


	//----- nvinfo : EIATTR_PARAM_CBANK
	.align		4
        /*03a8*/ 	.byte	0x04, 0x0a
        /*03aa*/ 	.short	(.L_475 - .L_474)
	.align		4
.L_474:
        /*03ac*/ 	.word	index@(.nv.constant0._ZN7cutlass13device_kernelIN5flash11enable_sm90INS1_16FlashAttnBwdSm90INS1_25CollectiveMainloopBwdSm90ILi2ELi2ELi2EN4cute5tupleIJNS5_1CILi1EEES8_S8_EEENS6_IJNS7_ILi64EEENS7_ILi128EEENS7_ILi96EEEEEENS_10bfloat16_tEfNS_4arch4Sm90ELb0ELb1ELb0ELb0ELb0ELb1ELb0ELb0ELi2ELi1ELi2ELi1ELb1EEENS1_24CollectiveEpilogueBwdGQAISD_fSG_Li256ELb0ELb0EEENS1_19SingleTileSchedulerILb0ELb0ELb0ELi128EEEEEEEEEvNT_6ParamsE)
        /*03b0*/ 	.short	0x0210
        /*03b2*/ 	.short	0x06f0


	//----- nvinfo : EIATTR_SW_WAR
	.align		4
.L_475:
        /*03b4*/ 	.byte	0x04, 0x36
        /*03b6*/ 	.short	(.L_477 - .L_476)
.L_476:
        /*03b8*/ 	.word	0x00000008
.L_477:


//--------------------- .nv.info._ZN7cutlass13device_kernelIN5flash11enable_sm90INS1_16FlashAttnBwdSm90INS1_25CollectiveMainloopBwdSm90ILi2ELi2ELi2EN4cute5tupleIJNS5_1CILi1EEES8_S8_EEENS6_IJNS7_ILi64EEENS7_ILi128EEENS7_ILi96EEEEEENS_10bfloat16_tEfNS_4arch4Sm90ELb0ELb1ELb0ELb0ELb1ELb1ELb0ELb0ELi2ELi1ELi2ELi1ELb1EEENS1_24CollectiveEpilogueBwdGQAISD_fSG_Li256ELb0ELb1EEENS1_19SingleTileSchedulerILb0ELb0ELb0ELi128EEEEEEEEEvNT_6ParamsE --------------------------
	.section	.nv.info._ZN7cutlass13device_kernelIN5flash11enable_sm90INS1_16FlashAttnBwdSm90INS1_25CollectiveMainloopBwdSm90ILi2ELi2ELi2EN4cute5tupleIJNS5_1CILi1EEES8_S8_EEENS6_IJNS7_ILi64EEENS7_ILi128EEENS7_ILi96EEEEEENS_10bfloat16_tEfNS_4arch4Sm90ELb0ELb1ELb0ELb0ELb1ELb1ELb0ELb0ELi2ELi1ELi2ELi1ELb1EEENS1_24CollectiveEpilogueBwdGQAISD_fSG_Li256ELb0ELb1EEENS1_19SingleTileSchedulerILb0ELb0ELb0ELi128EEEEEEEEEvNT_6ParamsE,"",@"SHT_CUDA_INFO"
	.sectionflags	@""
	.align	4


	//----- nvinfo : EIATTR_CUDA_API_VERSION
	.align		4
        /*0000*/ 	.byte	0x04, 0x37
        /*0002*/ 	.short	(.L_479 - .L_478)
.L_478:
        /*0004*/ 	.word	0x00000082


	//----- nvinfo : EIATTR_KPARAM_INFO
	.align		4
.L_479:
        /*0008*/ 	.byte	0x04, 0x17
        /*000a*/ 	.short	(.L_481 - .L_480)
.L_480:
        /*000c*/ 	.word	0x00000000
        /*0010*/ 	.short	0x0000
        /*0012*/ 	.short	0x0070
        /*0014*/ 	.byte	0x00, 0xf0, 0x01, 0x1a


	//----- nvinfo : EIATTR_SPARSE_MMA_MASK
	.align		4
.L_481:
        /*0018*/ 	.byte	0x03, 0x50
        /*001a*/ 	.short	0x0000


	//----- nvinfo : EIATTR_MAXREG_COUNT
	.align		4
        /*001c*/ 	.byte	0x03, 0x1b
        /*001e*/ 	.short	0x00a8


	//----- nvinfo : EIATTR_NUM_BARRIERS
	.align		4
        /*0020*/ 	.byte	0x02, 0x4c
        /*0022*/ 	.byte	0x10
	.zero		1


	//----- nvinfo : EIATTR_EXTERNS
	.align		4
        /*0024*/ 	.byte	0x04, 0x0f
        /*0026*/ 	.short	(.L_483 - .L_482)


	//   ....[0]....
	.align		4
.L_482:
        /*0028*/ 	.word	index@(__assertfail)


	//----- nvinfo : EIATTR_ANNOTATIONS
	.align		4
.L_483:
        /*002c*/ 	.byte	0x04, 0x55
        /*002e*/ 	.short	(.L_485 - .L_484)


	//   ....[0]....
.L_484:
        /*0030*/ 	.word	0x00000001
        /*0034*/ 	.byte	0x40, 0x79, 0x00, 0x00, 0x01, 0x00, 0x00, 0x00, 0x90, 0x7c, 0x00, 0x00, 0x01, 0x00, 0x00, 0x00
        /*0044*/ 	.byte	0x40, 0x89, 0x00, 0x00, 0x01, 0x00, 0x00, 0x00, 0x60, 0x89, 0x00, 0x00, 0x01, 0x00, 0x00, 0x00
        /*0054*/ 	.byte	0xa0, 0x8e, 0x00, 0x00


	//----- nvinfo : EIATTR_MERCURY_ISA_VERSION
	.align		4
.L_485:
        /*0058*/ 	.byte	0x03, 0x5f
        /*005a*/ 	.short	0x0101


	//----- nvinfo : EIATTR_INT_WARP_WIDE_INSTR_OFFSETS
	.align		4
        /*005c*/ 	.byte	0x04, 0x31
        /*005e*/ 	.short	(.L_487 - .L_486)


	//   ....[0]....
.L_486:
        /*0060*/ 	.word	0x00000190


	//   ....[1]....
        /*0064*/ 	.word	0x000001c0


	//   ....[2]....
        /*0068*/ 	.word	0x00005d20


	//   ....[3]....
        /*006c*/ 	.word	0x00006320


	//   ....[4]....
        /*0070*/ 	.word	0x000067d0


	//   ....[5]....
        /*0074*/ 	.word	0x00006aa0


	//   ....[6]....
        /*0078*/ 	.word	0x00006d00


	//   ....[7]....
        /*007c*/ 	.word	0x00006e90


	//----- nvinfo : EIATTR_COOP_GROUP_MASK_REGIDS
	.align		4
.L_487:
        /*0080*/ 	.byte	0x04, 0x29
        /*0082*/ 	.short	(.L_489 - .L_488)


	//   ....[0]....
.L_488:
        /*0084*/ 	.word	0xffffffff


	//   ....[1]....
        /*0088*/ 	.word	0xffffffff


	//   ....[2]....
        /*008c*/ 	.word	0xffffffff


	//   ....[3]....
        /*0090*/ 	.word	0xffffffff


	//   ....[4]....
        /*0094*/ 	.word	0xffffffff


	//   ....[5]....
        /*0098*/ 	.word	0xffffffff


	//   ....[6]....
        /*009c*/ 	.word	0xffffffff


	//   ....[7]....
        /*00a0*/ 	.word	0xffffffff


	//   ....[8]....
        /*00a4*/ 	.word	0xffffffff


	//   ....[9]....
        /*00a8*/ 	.word	0xffffffff


	//   ....[10]....
        /*00ac*/ 	.word	0xffffffff


	//   ....[11]....
        /*00b0*/ 	.word	0xffffffff


	//   ....[12]....
        /*00b4*/ 	.word	0xffffffff


	//   ....[13]....
        /*00b8*/ 	.word	0xffffffff


	//   ....[14]....
        /*00bc*/ 	.word	0xffffffff


	//   ....[15]....
        /*00c0*/ 	.word	0xffffffff


	//   ....[16]....
        /*00c4*/ 	.word	0xffffffff


	//   ....[17]....
        /*00c8*/ 	.word	0xffffffff


	//   ....[18]....
        /*00cc*/ 	.word	0xffffffff


	//   ....[19]....
        /*00d0*/ 	.word	0xffffffff


	//   ....[20]....
        /*00d4*/ 	.word	0x0500000f


	//   ....[21]....
        /*00d8*/ 	.word	0x0500000f


	//   ....[22]....
        /*00dc*/ 	.word	0x0500000f


	//   ....[23]....
        /*00e0*/ 	.word	0x0500000f


	//   ....[24]....
        /*00e4*/ 	.word	0x0500000f


	//   ....[25]....
        /*00e8*/ 	.word	0x0500000f


	//----- nvinfo : EIATTR_COOP_GROUP_INSTR_OFFSETS
	.align		4
.L_489:
        /*00ec*/ 	.byte	0x04, 0x28
        /*00ee*/ 	.short	(.L_491 - .L_490)


	//   ....[0]....
.L_490:
        /*00f0*/ 	.word	0x00000060


	//   ....[1]....
        /*00f4*/ 	.word	0x000001a0


	//   ....[2]....
        /*00f8*/ 	.word	0x000001f0


	//   ....[3]....
        /*00fc*/ 	.word	0x000003e0


	//   ....[4]....
        /*0100*/ 	.word	0x00000600


	//   ....[5]....
        /*0104*/ 	.word	0x00001040


	//   ....[6]....
        /*0108*/ 	.word	0x00004ce0


	//   ....[7]....
        /*010c*/ 	.word	0x00004e60


	//   ....[8]....
        /*0110*/ 	.word	0x00005110


	//   ....[9]....
        /*0114*/ 	.word	0x000052a0


	//   ....[10]....
        /*0118*/ 	.word	0x000053c0


	//   ....[11]....
        /*011c*/ 	.word	0x00005920


	//   ....[12]....
        /*0120*/ 	.word	0x00005c50


	//   ....[13]....
        /*0124*/ 	.word	0x00005fa0


	//   ....[14]....
        /*0128*/ 	.word	0x00006250


	//   ....[15]....
        /*012c*/ 	.word	0x00006490


	//   ....[16]....
        /*0130*/ 	.word	0x00006700


	//   ....[17]....
        /*0134*/ 	.word	0x000069e0


	//   ....[18]....
        /*0138*/ 	.word	0x00006c00


	//   ....[19]....
        /*013c*/ 	.word	0x00006d90


	//   ....[20]....
        /*0140*/ 	.word	0x00009620


	//   ....[21]....
        /*0144*/ 	.word	0x00009790


	//   ....[22]....
        /*0148*/ 	.word	0x00009800


	//   ....[23]....
        /*014c*/ 	.word	0x00009870


	//   ....[24]....
        /*0150*/ 	.word	0x000098e0


	//   ....[25]....
        /*0154*/ 	.word	0x00009950


	//----- nvinfo : EIATTR_REG_RECONFIG
	.align		4
.L_491:
        /*0158*/ 	.byte	0x01, 0x54
	.zero		2


	//----- nvinfo : EIATTR_SYSCALL_OFFSETS
	.align		4
        /*015c*/ 	.byte	0x04, 0x46
        /*015e*/ 	.short	(.L_493 - .L_492)


	//   ....[0]....
.L_492:
        /*0160*/ 	.word	0x00000ca0


	//   ....[1]....
        /*0164*/ 	.word	0x00000d90


	//   ....[2]....
        /*0168*/ 	.word	0x00000ef0


	//   ....[3]....
        /*016c*/ 	.word	0x00000fe0


	//   ....[4]....
        /*0170*/ 	.word	0x00001260


	//----- nvinfo : EIATTR_MBARRIER_INSTR_OFFSETS
	.align		4
.L_493:
        /*0174*/ 	.byte	0x04, 0x39
        /*0176*/ 	.short	(.L_495 - .L_494)


	//   ....[0]....
.L_494:
        /*0178*/ 	.word	0x00000290
        /*017c*/ 	.word	0x000000ff
        /*0180*/ 	.word	0x00026800
        /*0184*/ 	.short	0x0100
        /*0186*/ 	.byte	0x06
	.zero		1


	//   ....[1]....
        /*0188*/ 	.word	0x00000390
        /*018c*/ 	.word	0x000000ff
        /*0190*/ 	.word	0x00026810
        /*0194*/ 	.short	0x0100
        /*0196*/ 	.byte	0x08
	.zero		1


	//   ....[2]....
        /*0198*/ 	.word	0x000003a0
        /*019c*/ 	.word	0x000000ff
        /*01a0*/ 	.word	0x00026820
        /*01a4*/ 	.short	0x0100
        /*01a6*/ 	.byte	0x08
	.zero		1


	//   ....[3]....
        /*01a8*/ 	.word	0x000003b0
        /*01ac*/ 	.word	0x000000ff
        /*01b0*/ 	.word	0x00026818
        /*01b4*/ 	.short	0x0100
        /*01b6*/ 	.byte	0x08
	.zero		1


	//   ....[4]....
        /*01b8*/ 	.word	0x000003c0
        /*01bc*/ 	.word	0x000000ff
        /*01c0*/ 	.word	0x00026828
        /*01c4*/ 	.short	0x0100
        /*01c6*/ 	.byte	0x08
	.zero		1


	//   ....[5]....
        /*01c8*/ 	.word	0x000004f0
        /*01cc*/ 	.word	0x000000ff
        /*01d0*/ 	.word	0x00026830
        /*01d4*/ 	.short	0x0100
        /*01d6*/ 	.byte	0x08
	.zero		1


	//   ....[6]....
        /*01d8*/ 	.word	0x00000500
        /*01dc*/ 	.word	0x000000ff
        /*01e0*/ 	.word	0x00026840
        /*01e4*/ 	.short	0x0100
        /*01e6*/ 	.byte	0x08
	.zero		1


	//   ....[7]....
        /*01e8*/ 	.word	0x00000510
        /*01ec*/ 	.word	0x000000ff
        /*01f0*/ 	.word	0x00026838
        /*01f4*/ 	.short	0x0100
        /*01f6*/ 	.byte	0x08
	.zero		1


	//   ....[8]....
        /*01f8*/ 	.word	0x00000520
        /*01fc*/ 	.word	0x000000ff
        /*0200*/ 	.word	0x00026848
        /*0204*/ 	.short	0x0100
        /*0206*/ 	.byte	0x08
	.zero		1


	//   ....[9]....
        /*0208*/ 	.word	0x00001080
        /*020c*/ 	.word	0x00000012
        /*0210*/ 	.word	0x00026800
        /*0214*/ 	.short	0x010a
        /*0216*/ 	.byte	0x3f
	.zero		1


	//   ....[10]....
        /*0218*/ 	.word	0x00001120
        /*021c*/ 	.word	0x00000012
        /*0220*/ 	.word	0x00026800
        /*0224*/ 	.short	0x010a
        /*0226*/ 	.byte	0x3f
	.zero		1


	//   ....[11]....
        /*0228*/ 	.word	0x00001ac0
        /*022c*/ 	.word	0x000000ff
        /*0230*/ 	.word	0x00026810
        /*0234*/ 	.short	0x010a
        /*0236*/ 	.byte	0x06
	.zero		1


	//   ....[12]....
        /*0238*/ 	.word	0x00001b00
        /*023c*/ 	.word	0x000000ff
        /*0240*/ 	.word	0x00026810
        /*0244*/ 	.short	0x010a
        /*0246*/ 	.byte	0x06
	.zero		1


	//   ....[13]....
        /*0248*/ 	.word	0x00001f40
        /*024c*/ 	.word	0x000000ff
        /*0250*/ 	.word	0x00026830
        /*0254*/ 	.short	0x010a
        /*0256*/ 	.byte	0x06
	.zero		1


	//   ....[14]....
        /*0258*/ 	.word	0x00001f80
        /*025c*/ 	.word	0x000000ff
        /*0260*/ 	.word	0x00026830
        /*0264*/ 	.short	0x010a
        /*0266*/ 	.byte	0x06
	.zero		1


	//   ....[15]....
        /*0268*/ 	.word	0x000040b0
        /*026c*/ 	.word	0x000000ff
        /*0270*/ 	.word	0x00000000
        /*0274*/ 	.short	0x0101
        /*0276*/ 	.byte	0x08
	.zero		1


	//   ....[16]....
        /*0278*/ 	.word	0x00004360
        /*027c*/ 	.word	0x000000ff
        /*0280*/ 	.word	0x00000000
        /*0284*/ 	.short	0x0101
        /*0286*/ 	.byte	0x06
	.zero		1


	//   ....[17]....
        /*0288*/ 	.word	0x00007410
        /*028c*/ 	.word	0x00000010
        /*0290*/ 	.word	0x00026820
        /*0294*/ 	.short	0x010a
        /*0296*/ 	.byte	0x3f
	.zero		1


	//   ....[18]....
        /*0298*/ 	.word	0x00007d20
        /*029c*/ 	.word	0x00000010
        /*02a0*/ 	.word	0x00026840
        /*02a4*/ 	.short	0x010a
        /*02a6*/ 	.byte	0x3f
	.zero		1


	//   ....[19]....
        /*02a8*/ 	.word	0x00008030
        /*02ac*/ 	.word	0x00000010
        /*02b0*/ 	.word	0x00026828
        /*02b4*/ 	.short	0x010a
        /*02b6*/ 	.byte	0x3f
	.zero		1


	//   ....[20]....
        /*02b8*/ 	.word	0x00008340
        /*02bc*/ 	.word	0x00000010
        /*02c0*/ 	.word	0x00026848
        /*02c4*/ 	.short	0x010a
        /*02c6*/ 	.byte	0x3f
	.zero		1


	//   ....[21]....
        /*02c8*/ 	.word	0x00008600
        /*02cc*/ 	.word	0x00000010
        /*02d0*/ 	.word	0x00026820
        /*02d4*/ 	.short	0x010a
        /*02d6*/ 	.byte	0x3f
	.zero		1


	//   ....[22]....
        /*02d8*/ 	.word	0x00008990
        /*02dc*/ 	.word	0x00000010
        /*02e0*/ 	.word	0x00026840
        /*02e4*/ 	.short	0x010a
        /*02e6*/ 	.byte	0x3f
	.zero		1


	//   ....[23]....
        /*02e8*/ 	.word	0x00008c70
        /*02ec*/ 	.word	0x00000010
        /*02f0*/ 	.word	0x00026828
        /*02f4*/ 	.short	0x010a
        /*02f6*/ 	.byte	0x3f
	.zero		1


	//   ....[24]....
        /*02f8*/ 	.word	0x00008fd0
        /*02fc*/ 	.word	0x00000003
        /*0300*/ 	.word	0x00026840
        /*0304*/ 	.short	0x010a
        /*0306*/ 	.byte	0x3f
	.zero		1


	//   ....[25]....
        /*0308*/ 	.word	0x00009480
        /*030c*/ 	.word	0x00000006
        /*0310*/ 	.word	0x00000000
        /*0314*/ 	.short	0x010a
        /*0316*/ 	.byte	0x3f
	.zero		1


	//   ....[26]....
        /*0318*/ 	.word	0x000094e0
        /*031c*/ 	.word	0x00000003
        /*0320*/ 	.word	0x00000000
        /*0324*/ 	.short	0x010a
        /*0326*/ 	.byte	0x3f
	.zero		1


	//   ....[27]....
        /*0328*/ 	.word	0x00009540
        /*032c*/ 	.word	0x00000000
        /*0330*/ 	.word	0x00000000
        /*0334*/ 	.short	0x010a
        /*0336*/ 	.byte	0x3f
	.zero		1


	//   ....[28]....
        /*0338*/ 	.word	0x00009570
        /*033c*/ 	.word	0x00000003
        /*0340*/ 	.word	0x00000000
        /*0344*/ 	.short	0x010a
        /*0346*/ 	.byte	0x3f
	.zero		1


	//   ....[29]....
        /*0348*/ 	.word	0x00009650
        /*034c*/ 	.word	0x00000012
        /*0350*/ 	.word	0x00026800
        /*0354*/ 	.short	0x010a
        /*0356*/ 	.byte	0x3f
	.zero		1


	//   ....[30]....
        /*0358*/ 	.word	0x000096b0
        /*035c*/ 	.word	0x00000007
        /*0360*/ 	.word	0x00026810
        /*0364*/ 	.short	0x010a
        /*0366*/ 	.byte	0x3f
	.zero		1


	//   ....[31]....
        /*0368*/ 	.word	0x00009710
        /*036c*/ 	.word	0x00000079
        /*0370*/ 	.word	0x00026830
        /*0374*/ 	.short	0x010a
        /*0376*/ 	.byte	0x3f
	.zero		1


	//   ....[32]....
        /*0378*/ 	.word	0x00009990
        /*037c*/ 	.word	0x00000010
        /*0380*/ 	.word	0x00026820
        /*0384*/ 	.short	0x010a
        /*0386*/ 	.byte	0x3f
	.zero		1


	//   ....[33]....
        /*0388*/ 	.word	0x000099e0
        /*038c*/ 	.word	0x00000010
        /*0390*/ 	.word	0x00026840
        /*0394*/ 	.short	0x010a
        /*0396*/ 	.byte	0x3f
	.zero		1


	//   ....[34]....
        /*0398*/ 	.word	0x00009a30
        /*039c*/ 	.word	0x00000010
        /*03a0*/ 	.word	0x00026828
        /*03a4*/ 	.short	0x010a
        /*03a6*/ 	.byte	0x3f
	.zero		1


	//   ....[35]....
        /*03a8*/ 	.word	0x00009a80
        /*03ac*/ 	.word	0x00000010
        /*03b0*/ 	.word	0x00026848
        /*03b4*/ 	.short	0x010a
        /*03b6*/ 	.byte	0x3f
	.zero		1


	//   ....[36]....
        /*03b8*/ 	.word	0x00009ae0
        /*03bc*/ 	.word	0x00000010
        /*03c0*/ 	.word	0x00026820
        /*03c4*/ 	.short	0x010a
        /*03c6*/ 	.byte	0x3f
	.zero		1


	//   ....[37]....
        /*03c8*/ 	.word	0x00009b30
        /*03cc*/ 	.word	0x00000010
        /*03d0*/ 	.word	0x00026840
        /*03d4*/ 	.short	0x010a
        /*03d6*/ 	.byte	0x3f
	.zero		1


	//   ....[38]....
        /*03d8*/ 	.word	0x00009b80
        /*03dc*/ 	.word	0x00000010
        /*03e0*/ 	.word	0x00026828
        /*03e4*/ 	.short	0x010a
        /*03e6*/ 	.byte	0x3f
	.zero		1


	//   ....[39]....
        /*03e8*/ 	.word	0x00009bd0
        /*03ec*/ 	.word	0x00000003
        /*03f0*/ 	.word	0x00026840
        /*03f4*/ 	.short	0x010a
        /*03f6*/ 	.byte	0x3f
	.zero		1


	//   ....[40]....
        /*03f8*/ 	.word	0x00009ca0
        /*03fc*/ 	.word	0x00000006
        /*0400*/ 	.word	0x00000000
        /*0404*/ 	.short	0x010a
        /*0406*/ 	.byte	0x3f
	.zero		1


	//   ....[41]....
        /*0408*/ 	.word	0x00009cf0
        /*040c*/ 	.word	0x00000003
        /*0410*/ 	.word	0x00000000
        /*0414*/ 	.short	0x010a
        /*0416*/ 	.byte	0x3f
	.zero		1


	//   ....[42]....
        /*0418*/ 	.word	0x00009d40
        /*041c*/ 	.word	0x00000000
        /*0420*/ 	.word	0x00000000
        /*0424*/ 	.short	0x010a
        /*0426*/ 	.byte	0x3f
	.zero		1


	//----- nvinfo : EIATTR_NUM_MBARRIERS
	.align		4
.L_495:
        /*0428*/ 	.byte	0x03, 0x38
        /*042a*/ 	.short	0x0009


	//----- nvinfo : EIATTR_EXIT_INSTR_OFFSETS
	.align		4
        /*042c*/ 	.byte	0x04, 0x1c
        /*042e*/ 	.short	(.L_497 - .L_496)


	//   ....[0]....
.L_496:
        /*0430*/ 	.word	0x000095c0


	//----- nvinfo : EIATTR_MAX_THREADS
	.align		4
.L_497:
        /*0434*/ 	.byte	0x04, 0x05
        /*0436*/ 	.short	(.L_499 - .L_498)
.L_498:
        /*0438*/ 	.word	0x00000180
        /*043c*/ 	.word	0x00000001
        /*0440*/ 	.word	0x00000001


	//----- nvinfo : EIATTR_CRS_STACK_SIZE
	.align		4
.L_499:
        /*0444*/ 	.byte	0x04, 0x1e
        /*0446*/ 	.short	(.L_501 - .L_500)
.L_500:
        /*0448*/ 	.word	0x00000000


	//----- nvinfo : EIATTR_CBANK_PARAM_SIZE
	.align		4
.L_501:
        /*044c*/ 	.byte	0x03, 0x19
        /*044e*/ 	.short	0x06f0


	//----- nvinfo : EIATTR_PARAM_CBANK
	.align		4
        /*0450*/ 	.byte	0x04, 0x0a
        /*0452*/ 	.short	(.L_503 - .L_502)
	.align		4
.L_502:
        /*0454*/ 	.word	index@(.nv.constant0._ZN7cutlass13device_kernelIN5flash11enable_sm90INS1_16FlashAttnBwdSm90INS1_25CollectiveMainloopBwdSm90ILi2ELi2ELi2EN4cute5tupleIJNS5_1CILi1EEES8_S8_EEENS6_IJNS7_ILi64EEENS7_ILi128EEENS7_ILi96EEEEEENS_10bfloat16_tEfNS_4arch4Sm90ELb0ELb1ELb0ELb0ELb1ELb1ELb0ELb0ELi2ELi1ELi2ELi1ELb1EEENS1_24CollectiveEpilogueBwdGQAISD_fSG_Li256ELb0ELb1EEENS1_19SingleTileSchedulerILb0ELb0ELb0ELi128EEEEEEEEEvNT_6ParamsE)
        /*0458*/ 	.short	0x0210
        /*045a*/ 	.short	0x06f0


	//----- nvinfo : EIATTR_SW_WAR
	.align		4
.L_503:
        /*045c*/ 	.byte	0x04, 0x36
        /*045e*/ 	.short	(.L_505 - .L_504)
.L_504:
        /*0460*/ 	.word	0x00000008
.L_505:


//--------------------- .nv.info._ZN7cutlass13device_kernelIN5flash11enable_sm90INS1_16FlashAttnBwdSm90INS1_25CollectiveMainloopBwdSm90ILi2ELi2ELi2EN4cute5tupleIJNS5_1CILi1EEES8_S8_EEENS6_IJNS7_ILi64EEENS7_ILi128EEENS7_ILi96EEEEEENS_10bfloat16_tEfNS_4arch4Sm90ELb0ELb1ELb0ELb1ELb0ELb1ELb0ELb0ELi2ELi1ELi2ELi1ELb1EEENS1_21CollectiveEpilogueBwdISD_SE_SG_Li256ELb1ELb0ELi1EEENS1_19SingleTileSchedulerILb1ELb0ELb0ELi128EEEEEEEEEvNT_6ParamsE --------------------------
	.section	.nv.info._ZN7cutlass13device_kernelIN5flash11enable_sm90INS1_16FlashAttnBwdSm90INS1_25CollectiveMainloopBwdSm90ILi2ELi2ELi2EN4cute5tupleIJNS5_1CILi1EEES8_S8_EEENS6_IJNS7_ILi64EEENS7_ILi128EEENS7_ILi96EEEEEENS_10bfloat16_tEfNS_4arch4Sm90ELb0ELb1ELb0ELb1ELb0ELb1ELb0ELb0ELi2ELi1ELi2ELi1ELb1EEENS1_21CollectiveEpilogueBwdISD_SE_SG_Li256ELb1ELb0ELi1EEENS1_19SingleTileSchedulerILb1ELb0ELb0ELi128EEEEEEEEEvNT_6ParamsE,"",@"SHT_CUDA_INFO"
	.sectionflags	@""
	.align	4


	//----- nvinfo : EIATTR_CUDA_API_VERSION
	.align		4
        /*0000*/ 	.byte	0x04, 0x37
        /*0002*/ 	.short	(.L_507 - .L_506)
.L_506:
        /*0004*/ 	.word	0x00000082


	//----- nvinfo : EIATTR_KPARAM_INFO
	.align		4
.L_507:
        /*0008*/ 	.byte	0x04, 0x17
        /*000a*/ 	.short	(.L_509 - .L_508)
.L_508:
        /*000c*/ 	.word	0x00000000
        /*0010*/ 	.short	0x0000
        /*0012*/ 	.short	0x0070
        /*0014*/ 	.byte	0x00, 0xf0, 0x01, 0x1a


	//----- nvinfo : EIATTR_SPARSE_MMA_MASK
	.align		4
.L_509:
        /*0018*/ 	.byte	0x03, 0x50
        /*001a*/ 	.short	0x0000


	//----- nvinfo : EIATTR_MAXREG_COUNT
	.align		4
        /*001c*/ 	.byte	0x03, 0x1b
        /*001e*/ 	.short	0x00a8


	//----- nvinfo : EIATTR_NUM_BARRIERS
	.align		4
        /*0020*/ 	.byte	0x02, 0x4c
        /*0022*/ 	.byte	0x10
	.zero		1


	//----- nvinfo : EIATTR_EXTERNS
	.align		4
        /*0024*/ 	.byte	0x04, 0x0f
        /*0026*/ 	.short	(.L_511 - .L_510)


	//   ....[0]....
	.align		4
.L_510:
        /*0028*/ 	.word	index@(__assertfail)


	//----- nvinfo : EIATTR_ANNOTATIONS
	.align		4
.L_511:
        /*002c*/ 	.byte	0x04, 0x55
        /*002e*/ 	.short	(.L_513 - .L_512)


	//   ....[0]....
.L_512:
        /*0030*/ 	.word	0x00000001
        /*0034*/ 	.byte	0x70, 0x8a, 0x00, 0x00, 0x01, 0x00, 0x00, 0x00, 0x00, 0x8d, 0x00, 0x00, 0x01, 0x00, 0x00, 0x00
        /*0044*/ 	.byte	0x40, 0x9a, 0x00, 0x00, 0x01, 0x00, 0x00, 0x00, 0x60, 0x9a, 0x00, 0x00, 0x01, 0x00, 0x00, 0x00
        /*0054*/ 	.byte	0x40, 0x9e, 0x00, 0x00


	//----- nvinfo : EIATTR_MERCURY_ISA_VERSION
	.align		4
.L_513:
        /*0058*/ 	.byte	0x03, 0x5f
        /*005a*/ 	.short	0x0101


	//----- nvinfo : EIATTR_INT_WARP_WIDE_INSTR_OFFSETS
	.align		4
        /*005c*/ 	.byte	0x04, 0x31
        /*005e*/ 	.short	(.L_515 - .L_514)


	//   ....[0]....
.L_514:
        /*0060*/ 	.word	0x00000190


	//   ....[1]....
        /*0064*/ 	.word	0x000001c0


	//----- nvinfo : EIATTR_COOP_GROUP_MASK_REGIDS
	.align		4
.L_515:
        /*0068*/ 	.byte	0x04, 0x29
        /*006a*/ 	.short	(.L_517 - .L_516)


	//   ....[0]....
.L_516:
        /*006c*/ 	.word	0xffffffff


	//   ....[1]....
        /*0070*/ 	.word	0xffffffff


	//   ....[2]....
        /*0074*/ 	.word	0xffffffff


	//   ....[3]....
        /*0078*/ 	.word	0xffffffff


	//   ....[4]....
        /*007c*/ 	.word	0xffffffff


	//   ....[5]....
        /*0080*/ 	.word	0xffffffff


	//   ....[6]....
        /*0084*/ 	.word	0xffffffff


	//   ....[7]....
        /*0088*/ 	.word	0x0500000f


	//----- nvinfo : EIATTR_COOP_GROUP_INSTR_OFFSETS
	.align		4
.L_517:
        /*008c*/ 	.byte	0x04, 0x28
        /*008e*/ 	.short	(.L_519 - .L_518)


	//   ....[0]....
.L_518:
        /*0090*/ 	.word	0x00000060


	//   ....[1]....
        /*0094*/ 	.word	0x000001a0


	//   ....[2]....
        /*0098*/ 	.word	0x000001f0


	//   ....[3]....
        /*009c*/ 	.word	0x000003e0


	//   ....[4]....
        /*00a0*/ 	.word	0x00000610


	//   ....[5]....
        /*00a4*/ 	.word	0x000014f0


	//   ....[6]....
        /*00a8*/ 	.word	0x000066f0


	//   ....[7]....
        /*00ac*/ 	.word	0x0000a780


	//----- nvinfo : EIATTR_REG_RECONFIG
	.align		4
.L_519:
        /*00b0*/ 	.byte	0x01, 0x54
	.zero		2


	//----- nvinfo : EIATTR_SYSCALL_OFFSETS
	.align		4
        /*00b4*/ 	.byte	0x04, 0x46
        /*00b6*/ 	.short	(.L_521 - .L_520)


	//   ....[0]....
.L_520:
        /*00b8*/ 	.word	0x00001150


	//   ....[1]....
        /*00bc*/ 	.word	0x00001240


	//   ....[2]....
        /*00c0*/ 	.word	0x000013a0


	//   ....[3]....
        /*00c4*/ 	.word	0x00001490


	//   ....[4]....
        /*00c8*/ 	.word	0x00001710


	//----- nvinfo : EIATTR_MBARRIER_INSTR_OFFSETS
	.align		4
.L_521:
        /*00cc*/ 	.byte	0x04, 0x39
        /*00ce*/ 	.short	(.L_523 - .L_522)


	//   ....[0]....
.L_522:
        /*00d0*/ 	.word	0x00000290
        /*00d4*/ 	.word	0x000000ff
        /*00d8*/ 	.word	0x00026800
        /*00dc*/ 	.short	0x0100
        /*00de*/ 	.byte	0x06
	.zero		1


	//   ....[1]....
        /*00e0*/ 	.word	0x00000390
        /*00e4*/ 	.word	0x000000ff
        /*00e8*/ 	.word	0x00026810
        /*00ec*/ 	.short	0x0100
        /*00ee*/ 	.byte	0x08
	.zero		1


	//   ....[2]....
        /*00f0*/ 	.word	0x000003a0
        /*00f4*/ 	.word	0x000000ff
        /*00f8*/ 	.word	0x00026820
        /*00fc*/ 	.short	0x0100
        /*00fe*/ 	.byte	0x08
	.zero		1


	//   ....[3]....
        /*0100*/ 	.word	0x000003b0
        /*0104*/ 	.word	0x000000ff
        /*0108*/ 	.word	0x00026818
        /*010c*/ 	.short	0x0100
        /*010e*/ 	.byte	0x08
	.zero		1


	//   ....[4]....
        /*0110*/ 	.word	0x000003c0
        /*0114*/ 	.word	0x000000ff
        /*0118*/ 	.word	0x00026828
        /*011c*/ 	.short	0x0100
        /*011e*/ 	.byte	0x08
	.zero		1


	//   ....[5]....
        /*0120*/ 	.word	0x000004f0
        /*0124*/ 	.word	0x000000ff
        /*0128*/ 	.word	0x00026830
        /*012c*/ 	.short	0x0100
        /*012e*/ 	.byte	0x08
	.zero		1


	//   ....[6]....
        /*0130*/ 	.word	0x00000500
        /*0134*/ 	.word	0x000000ff
        /*0138*/ 	.word	0x00026840
        /*013c*/ 	.short	0x0100
        /*013e*/ 	.byte	0x08
	.zero		1


	//   ....[7]....
        /*0140*/ 	.word	0x00000510
        /*0144*/ 	.word	0x000000ff
        /*0148*/ 	.word	0x00026838
        /*014c*/ 	.short	0x0100
        /*014e*/ 	.byte	0x08
	.zero		1


	//   ....[8]....
        /*0150*/ 	.word	0x00000520
        /*0154*/ 	.word	0x000000ff
        /*0158*/ 	.word	0x00026848
        /*015c*/ 	.short	0x0100
        /*015e*/ 	.byte	0x08
	.zero		1


	//   ....[9]....
        /*0160*/ 	.word	0x00001530
        /*0164*/ 	.word	0x00000012
        /*0168*/ 	.word	0x00026800
        /*016c*/ 	.short	0x010a
        /*016e*/ 	.byte	0x3f
	.zero		1


	//   ....[10]....
        /*0170*/ 	.word	0x000015d0
        /*0174*/ 	.word	0x00000012
        /*0178*/ 	.word	0x00026800
        /*017c*/ 	.short	0x010a
        /*017e*/ 	.byte	0x3f
	.zero		1


	//   ....[11]....
        /*0180*/ 	.word	0x00001f40
        /*0184*/ 	.word	0x000000ff
        /*0188*/ 	.word	0x00026810
        /*018c*/ 	.short	0x010a
        /*018e*/ 	.byte	0x07
	.zero		1


	//   ....[12]....
        /*0190*/ 	.word	0x00001f80
        /*0194*/ 	.word	0x000000ff
        /*0198*/ 	.word	0x00026810
        /*019c*/ 	.short	0x010a
        /*019e*/ 	.byte	0x07
	.zero		1


	//   ....[13]....
        /*01a0*/ 	.word	0x000023c0
        /*01a4*/ 	.word	0x000000ff
        /*01a8*/ 	.word	0x00026830
        /*01ac*/ 	.short	0x010a
        /*01ae*/ 	.byte	0x07
	.zero		1


	//   ....[14]....
        /*01b0*/ 	.word	0x00002400
        /*01b4*/ 	.word	0x000000ff
        /*01b8*/ 	.word	0x00026830
        /*01bc*/ 	.short	0x010a
        /*01be*/ 	.byte	0x07
	.zero		1


	//   ....[15]....
        /*01c0*/ 	.word	0x000044e0
        /*01c4*/ 	.word	0x000000ff
        /*01c8*/ 	.word	0x00000000
        /*01cc*/ 	.short	0x0101
        /*01ce*/ 	.byte	0x0a
	.zero		1


	//   ....[16]....
        /*01d0*/ 	.word	0x000047a0
        /*01d4*/ 	.word	0x000000ff
        /*01d8*/ 	.word	0x00000000
        /*01dc*/ 	.short	0x0101
        /*01de*/ 	.byte	0x07
	.zero		1


	//   ....[17]....
        /*01e0*/ 	.word	0x00008470
        /*01e4*/ 	.word	0x0000000f
        /*01e8*/ 	.word	0x00026820
        /*01ec*/ 	.short	0x010a
        /*01ee*/ 	.byte	0x3f
	.zero		1


	//   ....[18]....
        /*01f0*/ 	.word	0x00008d80
        /*01f4*/ 	.word	0x0000000f
        /*01f8*/ 	.word	0x00026840
        /*01fc*/ 	.short	0x010a
        /*01fe*/ 	.byte	0x3f
	.zero		1


	//   ....[19]....
        /*0200*/ 	.word	0x000090c0
        /*0204*/ 	.word	0x0000000f
        /*0208*/ 	.word	0x00026828
        /*020c*/ 	.short	0x010a
        /*020e*/ 	.byte	0x3f
	.zero		1


	//   ....[20]....
        /*0210*/ 	.word	0x00009400
        /*0214*/ 	.word	0x0000000f
        /*0218*/ 	.word	0x00026848
        /*021c*/ 	.short	0x010a
        /*021e*/ 	.byte	0x3f
	.zero		1


	//   ....[21]....
        /*0220*/ 	.word	0x000096e0
        /*0224*/ 	.word	0x0000000f
        /*0228*/ 	.word	0x00026820
        /*022c*/ 	.short	0x010a
        /*022e*/ 	.byte	0x3f
	.zero		1


	//   ....[22]....
        /*0230*/ 	.word	0x00009a90
        /*0234*/ 	.word	0x0000000f
        /*0238*/ 	.word	0x00026840
        /*023c*/ 	.short	0x010a
        /*023e*/ 	.byte	0x3f
	.zero		1


	//   ....[23]....
        /*0240*/ 	.word	0x00009da0
        /*0244*/ 	.word	0x0000000f
        /*0248*/ 	.word	0x00026828
        /*024c*/ 	.short	0x010a
        /*024e*/ 	.byte	0x3f
	.zero		1


	//   ....[24]....
        /*0250*/ 	.word	0x0000a120
        /*0254*/ 	.word	0x00000003
        /*0258*/ 	.word	0x00026840
        /*025c*/ 	.short	0x010a
        /*025e*/ 	.byte	0x3f
	.zero		1


	//   ....[25]....
        /*0260*/ 	.word	0x0000a5f0
        /*0264*/ 	.word	0x00000007
        /*0268*/ 	.word	0x00000000
        /*026c*/ 	.short	0x010a
        /*026e*/ 	.byte	0x3f
	.zero		1


	//   ....[26]....
        /*0270*/ 	.word	0x0000a640
        /*0274*/ 	.word	0x00000003
        /*0278*/ 	.word	0x00000000
        /*027c*/ 	.short	0x010a
        /*027e*/ 	.byte	0x3f
	.zero		1


	//   ....[27]....
        /*0280*/ 	.word	0x0000a6a0
        /*0284*/ 	.word	0x00000005
        /*0288*/ 	.word	0x00000000
        /*028c*/ 	.short	0x010a
        /*028e*/ 	.byte	0x3f
	.zero		1


	//   ....[28]....
        /*0290*/ 	.word	0x0000a6d0
        /*0294*/ 	.word	0x00000003
        /*0298*/ 	.word	0x00000000
        /*029c*/ 	.short	0x010a
        /*029e*/ 	.byte	0x3f
	.zero		1


	//   ....[29]....
        /*02a0*/ 	.word	0x0000a7b0
        /*02a4*/ 	.word	0x00000012
        /*02a8*/ 	.word	0x00026800
        /*02ac*/ 	.short	0x010a
        /*02ae*/ 	.byte	0x3f
	.zero		1


	//   ....[30]....
        /*02b0*/ 	.word	0x0000a810
        /*02b4*/ 	.word	0x00000007
        /*02b8*/ 	.word	0x00026810
        /*02bc*/ 	.short	0x010a
        /*02be*/ 	.byte	0x3f
	.zero		1


	//   ....[31]....
        /*02c0*/ 	.word	0x0000a870
        /*02c4*/ 	.word	0x00000079
        /*02c8*/ 	.word	0x00026830
        /*02cc*/ 	.short	0x010a
        /*02ce*/ 	.byte	0x3f
	.zero		1


	//   ....[32]....
        /*02d0*/ 	.word	0x0000a8c0
        /*02d4*/ 	.word	0x0000000f
        /*02d8*/ 	.word	0x00026820
        /*02dc*/ 	.short	0x010a
        /*02de*/ 	.byte	0x3f
	.zero		1


	//   ....[33]....
        /*02e0*/ 	.word	0x0000a910
        /*02e4*/ 	.word	0x0000000f
        /*02e8*/ 	.word	0x00026840
        /*02ec*/ 	.short	0x010a
        /*02ee*/ 	.byte	0x3f
	.zero		1


	//   ....[34]....
        /*02f0*/ 	.word	0x0000a960
        /*02f4*/ 	.word	0x0000000f
        /*02f8*/ 	.word	0x00026828
        /*02fc*/ 	.short	0x010a
        /*02fe*/ 	.byte	0x3f
	.zero		1


	//   ....[35]....
        /*0300*/ 	.word	0x0000a9b0
        /*0304*/ 	.word	0x0000000f
        /*0308*/ 	.word	0x00026848
        /*030c*/ 	.short	0x010a
        /*030e*/ 	.byte	0x3f
	.zero		1


	//   ....[36]....
        /*0310*/ 	.word	0x0000aa10
        /*0314*/ 	.word	0x0000000f
        /*0318*/ 	.word	0x00026820
        /*031c*/ 	.short	0x010a
        /*031e*/ 	.byte	0x3f
	.zero		1


	//   ....[37]....
        /*0320*/ 	.word	0x0000aa60
        /*0324*/ 	.word	0x0000000f
        /*0328*/ 	.word	0x00026840
        /*032c*/ 	.short	0x010a
        /*032e*/ 	.byte	0x3f
	.zero		1


	//   ....[38]....
        /*0330*/ 	.word	0x0000aab0
        /*0334*/ 	.word	0x0000000f
        /*0338*/ 	.word	0x00026828
        /*033c*/ 	.short	0x010a
        /*033e*/ 	.byte	0x3f
	.zero		1


	//   ....[39]....
        /*0340*/ 	.word	0x0000ab00
        /*0344*/ 	.word	0x00000003
        /*0348*/ 	.word	0x00026840
        /*034c*/ 	.short	0x010a
        /*034e*/ 	.byte	0x3f
	.zero		1


	//   ....[40]....
        /*0350*/ 	.word	0x0000abd0
        /*0354*/ 	.word	0x00000007
        /*0358*/ 	.word	0x00000000
        /*035c*/ 	.short	0x010a
        /*035e*/ 	.byte	0x3f
	.zero		1


	//   ....[41]....
        /*0360*/ 	.word	0x0000ac20
        /*0364*/ 	.word	0x00000003
        /*0368*/ 	.word	0x00000000
        /*036c*/ 	.short	0x010a
        /*036e*/ 	.byte	0x3f
	.zero		1


	//   ....[42]....
        /*0370*/ 	.word	0x0000ac70
        /*0374*/ 	.word	0x00000005
        /*0378*/ 	.word	0x00000000
        /*037c*/ 	.short	0x010a
        /*037e*/ 	.byte	0x3f
	.zero		1


	//----- nvinfo : EIATTR_NUM_MBARRIERS
	.align		4
.L_523:
        /*0380*/ 	.byte	0x03, 0x38
        /*0382*/ 	.short	0x0009


	//----- nvinfo : EIATTR_EXIT_INSTR_OFFSETS
	.align		4
        /*0384*/ 	.byte	0x04, 0x1c
        /*0386*/ 	.short	(.L_525 - .L_524)


	//   ....[0]....
.L_524:
        /*0388*/ 	.word	0x0000a720


	//----- nvinfo : EIATTR_MAX_THREADS
	.align		4
.L_525:
        /*038c*/ 	.byte	0x04, 0x05
        /*038e*/ 	.short	(.L_527 - .L_526)
.L_526:
        /*0390*/ 	.word	0x00000180
        /*0394*/ 	.word	0x00000001
        /*0398*/ 	.word	0x00000001


	//----- nvinfo : EIATTR_CRS_STACK_SIZE
	.align		4
.L_527:
        /*039c*/ 	.byte	0x04, 0x1e
        /*039e*/ 	.short	(.L_529 - .L_528)
.L_528:
        /*03a0*/ 	.word	0x00000000


	//----- nvinfo : EIATTR_CBANK_PARAM_SIZE
	.align		4
.L_529:
        /*03a4*/ 	.byte	0x03, 0x19
        /*03a6*/ 	.short	0x06f0


	//----- nvinfo : EIATTR_PARAM_CBANK
	.align		4
        /*03a8*/ 	.byte	0x04, 0x0a
        /*03aa*/ 	.short	(.L_531 - .L_530)
	.align		4
.L_530:
        /*03ac*/ 	.word	index@(.nv.constant0._ZN7cutlass13device_kernelIN5flash11enable_sm90INS1_16FlashAttnBwdSm90INS1_25CollectiveMainloopBwdSm90ILi2ELi2ELi2EN4cute5tupleIJNS5_1CILi1EEES8_S8_EEENS6_IJNS7_ILi64EEENS7_ILi128EEENS7_ILi96EEEEEENS_10bfloat16_tEfNS_4arch4Sm90ELb0ELb1ELb0ELb1ELb0ELb1ELb0ELb0ELi2ELi1ELi2ELi1ELb1EEENS1_21CollectiveEpilogueBwdISD_SE_SG_Li256ELb1ELb0ELi1EEENS1_19SingleTileSchedulerILb1ELb0ELb0ELi128EEEEEEEEEvNT_6ParamsE)
        /*03b0*/ 	.short	0x0210
        /*03b2*/ 	.short	0x06f0


	//----- nvinfo : EIATTR_SW_WAR
	.align		4
.L_531:
        /*03b4*/ 	.byte	0x04, 0x36
        /*03b6*/ 	.short	(.L_533 - .L_532)
.L_532:
        /*03b8*/ 	.word	0x00000008
.L_533:


//--------------------- .nv.info._ZN7cutlass13device_kernelIN5flash11enable_sm90INS1_16FlashAttnBwdSm90INS1_25CollectiveMainloopBwdSm90ILi2ELi2ELi2EN4cute5tupleIJNS5_1CILi1EEES8_S8_EEENS6_IJNS7_ILi64EEENS7_ILi128EEENS7_ILi96EEEEEENS_10bfloat16_tEfNS_4arch4Sm90ELb0ELb1ELb0ELb1ELb1ELb1ELb0ELb0ELi2ELi1ELi2ELi1ELb1EEENS1_21CollectiveEpilogueBwdISD_SE_SG_Li256ELb1ELb0ELi1EEENS1_19SingleTileSchedulerILb1ELb0ELb0ELi128EEEEEEEEEvNT_6ParamsE --------------------------
	.section	.nv.info._ZN7cutlass13device_kernelIN5flash11enable_sm90INS1_16FlashAttnBwdSm90INS1_25CollectiveMainloopBwdSm90ILi2ELi2ELi2EN4cute5tupleIJNS5_1CILi1EEES8_S8_EEENS6_IJNS7_ILi64EEENS7_ILi128EEENS7_ILi96EEEEEENS_10bfloat16_tEfNS_4arch4Sm90ELb0ELb1ELb0ELb1ELb1ELb1ELb0ELb0ELi2ELi1ELi2ELi1ELb1EEENS1_21CollectiveEpilogueBwdISD_SE_SG_Li256ELb1ELb0ELi1EEENS1_19SingleTileSchedulerILb1ELb0ELb0ELi128EEEEEEEEEvNT_6ParamsE,"",@"SHT_CUDA_INFO"
	.sectionflags	@""
	.align	4


	//----- nvinfo : EIATTR_CUDA_API_VERSION
	.align		4
        /*0000*/ 	.byte	0x04, 0x37
        /*0002*/ 	.short	(.L_535 - .L_534)
.L_534:
        /*0004*/ 	.word	0x00000082


	//----- nvinfo : EIATTR_KPARAM_INFO
	.align		4
.L_535:
        /*0008*/ 	.byte	0x04, 0x17
        /*000a*/ 	.short	(.L_537 - .L_536)
.L_536:
        /*000c*/ 	.word	0x00000000
        /*0010*/ 	.short	0x0000
        /*0012*/ 	.short	0x0070
        /*0014*/ 	.byte	0x00, 0xf0, 0x01, 0x1a


	//----- nvinfo : EIATTR_SPARSE_MMA_MASK
	.align		4
.L_537:
        /*0018*/ 	.byte	0x03, 0x50
        /*001a*/ 	.short	0x0000


	//----- nvinfo : EIATTR_MAXREG_COUNT
	.align		4
        /*001c*/ 	.byte	0x03, 0x1b
        /*001e*/ 	.short	0x00a8


	//----- nvinfo : EIATTR_NUM_BARRIERS
	.align		4
        /*0020*/ 	.byte	0x02, 0x4c
        /*0022*/ 	.byte	0x10
	.zero		1


	//----- nvinfo : EIATTR_EXTERNS
	.align		4
        /*0024*/ 	.byte	0x04, 0x0f
        /*0026*/ 	.short	(.L_539 - .L_538)


	//   ....[0]....
	.align		4
.L_538:
        /*0028*/ 	.word	index@(__assertfail)


	//----- nvinfo : EIATTR_ANNOTATIONS
	.align		4
.L_539:
        /*002c*/ 	.byte	0x04, 0x55
        /*002e*/ 	.short	(.L_541 - .L_540)


	//   ....[0]....
.L_540:
        /*0030*/ 	.word	0x00000001
        /*0034*/ 	.byte	0xb0, 0x99, 0x00, 0x00, 0x01, 0x00, 0x00, 0x00, 0x40, 0x9c, 0x00, 0x00, 0x01, 0x00, 0x00, 0x00
        /*0044*/ 	.byte	0x80, 0xa9, 0x00, 0x00, 0x01, 0x00, 0x00, 0x00, 0xa0, 0xa9, 0x00, 0x00, 0x01, 0x00, 0x00, 0x00
        /*0054*/ 	.byte	0x80, 0xad, 0x00, 0x00


	//----- nvinfo : EIATTR_MERCURY_ISA_VERSION
	.align		4
.L_541:
        /*0058*/ 	.byte	0x03, 0x5f
        /*005a*/ 	.short	0x0101


	//----- nvinfo : EIATTR_INT_WARP_WIDE_INSTR_OFFSETS
	.align		4
        /*005c*/ 	.byte	0x04, 0x31
        /*005e*/ 	.short	(.L_543 - .L_542)


	//   ....[0]....
.L_542:
        /*0060*/ 	.word	0x00000190


	//   ....[1]....
        /*0064*/ 	.word	0x000001c0


	//   ....[2]....
        /*0068*/ 	.word	0x000075e0


	//   ....[3]....
        /*006c*/ 	.word	0x00007c40


	//   ....[4]....
        /*0070*/ 	.word	0x000080f0


	//   ....[5]....
        /*0074*/ 	.word	0x000083c0


	//   ....[6]....
        /*0078*/ 	.word	0x00008620


	//   ....[7]....
        /*007c*/ 	.word	0x000087b0


	//----- nvinfo : EIATTR_COOP_GROUP_MASK_REGIDS
	.align		4
.L_543:
        /*0080*/ 	.byte	0x04, 0x29
        /*0082*/ 	.short	(.L_545 - .L_544)


	//   ....[0]....
.L_544:
        /*0084*/ 	.word	0xffffffff


	//   ....[1]....
        /*0088*/ 	.word	0xffffffff


	//   ....[2]....
        /*008c*/ 	.word	0xffffffff


	//   ....[3]....
        /*0090*/ 	.word	0xffffffff


	//   ....[4]....
        /*0094*/ 	.word	0xffffffff


	//   ....[5]....
        /*0098*/ 	.word	0xffffffff


	//   ....[6]....
        /*009c*/ 	.word	0xffffffff


	//   ....[7]....
        /*00a0*/ 	.word	0xffffffff


	//   ....[8]....
        /*00a4*/ 	.word	0xffffffff


	//   ....[9]....
        /*00a8*/ 	.word	0xffffffff


	//   ....[10]....
        /*00ac*/ 	.word	0xffffffff


	//   ....[11]....
        /*00b0*/ 	.word	0xffffffff


	//   ....[12]....
        /*00b4*/ 	.word	0xffffffff


	//   ....[13]....
        /*00b8*/ 	.word	0xffffffff


	//   ....[14]....
        /*00bc*/ 	.word	0xffffffff


	//   ....[15]....
        /*00c0*/ 	.word	0xffffffff


	//   ....[16]....
        /*00c4*/ 	.word	0x0500000f


	//   ....[17]....
        /*00c8*/ 	.word	0x0500000f


	//   ....[18]....
        /*00cc*/ 	.word	0x0500000f


	//   ....[19]....
        /*00d0*/ 	.word	0x0500000f


	//----- nvinfo : EIATTR_COOP_GROUP_INSTR_OFFSETS
	.align		4
.L_545:
        /*00d4*/ 	.byte	0x04, 0x28
        /*00d6*/ 	.short	(.L_547 - .L_546)


	//   ....[0]....
.L_546:
        /*00d8*/ 	.word	0x00000060


	//   ....[1]....
        /*00dc*/ 	.word	0x000001a0


	//   ....[2]....
        /*00e0*/ 	.word	0x000001f0


	//   ....[3]....
        /*00e4*/ 	.word	0x000003e0


	//   ....[4]....
        /*00e8*/ 	.word	0x00000610


	//   ....[5]....
        /*00ec*/ 	.word	0x000014f0


	//   ....[6]....
        /*00f0*/ 	.word	0x000066f0


	//   ....[7]....
        /*00f4*/ 	.word	0x000071e0


	//   ....[8]....
        /*00f8*/ 	.word	0x00007510


	//   ....[9]....
        /*00fc*/ 	.word	0x000078a0


	//   ....[10]....
        /*0100*/ 	.word	0x00007b70


	//   ....[11]....
        /*0104*/ 	.word	0x00007db0


	//   ....[12]....
        /*0108*/ 	.word	0x00008020


	//   ....[13]....
        /*010c*/ 	.word	0x00008300


	//   ....[14]....
        /*0110*/ 	.word	0x00008520


	//   ....[15]....
        /*0114*/ 	.word	0x000086b0


	//   ....[16]....
        /*0118*/ 	.word	0x0000b6c0


	//   ....[17]....
        /*011c*/ 	.word	0x0000b830


	//   ....[18]....
        /*0120*/ 	.word	0x0000b8a0


	//   ....[19]....
        /*0124*/ 	.word	0x0000b910


	//----- nvinfo : EIATTR_REG_RECONFIG
	.align		4
.L_547:
        /*0128*/ 	.byte	0x01, 0x54
	.zero		2


	//----- nvinfo : EIATTR_SYSCALL_OFFSETS
	.align		4
        /*012c*/ 	.byte	0x04, 0x46
        /*012e*/ 	.short	(.L_549 - .L_548)


	//   ....[0]....
.L_548:
        /*0130*/ 	.word	0x00001150


	//   ....[1]....
        /*0134*/ 	.word	0x00001240


	//   ....[2]....
        /*0138*/ 	.word	0x000013a0


	//   ....[3]....
        /*013c*/ 	.word	0x00001490


	//   ....[4]....
        /*0140*/ 	.word	0x00001710


	//----- nvinfo : EIATTR_MBARRIER_INSTR_OFFSETS
	.align		4
.L_549:
        /*0144*/ 	.byte	0x04, 0x39
        /*0146*/ 	.short	(.L_551 - .L_550)


	//   ....[0]....
.L_550:
        /*0148*/ 	.word	0x00000290
        /*014c*/ 	.word	0x000000ff
        /*0150*/ 	.word	0x00026800
        /*0154*/ 	.short	0x0100
        /*0156*/ 	.byte	0x06
	.zero		1


	//   ....[1]....
        /*0158*/ 	.word	0x00000390
        /*015c*/ 	.word	0x000000ff
        /*0160*/ 	.word	0x00026810
        /*0164*/ 	.short	0x0100
        /*0166*/ 	.byte	0x08
	.zero		1


	//   ....[2]....
        /*0168*/ 	.word	0x000003a0
        /*016c*/ 	.word	0x000000ff
        /*0170*/ 	.word	0x00026820
        /*0174*/ 	.short	0x0100
        /*0176*/ 	.byte	0x08
	.zero		1


	//   ....[3]....
        /*0178*/ 	.word	0x000003b0
        /*017c*/ 	.word	0x000000ff
        /*0180*/ 	.word	0x00026818
        /*0184*/ 	.short	0x0100
        /*0186*/ 	.byte	0x08
	.zero		1


	//   ....[4]....
        /*0188*/ 	.word	0x000003c0
        /*018c*/ 	.word	0x000000ff
        /*0190*/ 	.word	0x00026828
        /*0194*/ 	.short	0x0100
        /*0196*/ 	.byte	0x08
	.zero		1


	//   ....[5]....
        /*0198*/ 	.word	0x000004f0
        /*019c*/ 	.word	0x000000ff
        /*01a0*/ 	.word	0x00026830
        /*01a4*/ 	.short	0x0100
        /*01a6*/ 	.byte	0x08
	.zero		1


	//   ....[6]....
        /*01a8*/ 	.word	0x00000500
        /*01ac*/ 	.word	0x000000ff
        /*01b0*/ 	.word	0x00026840
        /*01b4*/ 	.short	0x0100
        /*01b6*/ 	.byte	0x08
	.zero		1


	//   ....[7]....
        /*01b8*/ 	.word	0x00000510
        /*01bc*/ 	.word	0x000000ff
        /*01c0*/ 	.word	0x00026838
        /*01c4*/ 	.short	0x0100
        /*01c6*/ 	.byte	0x08
	.zero		1


	//   ....[8]....
        /*01c8*/ 	.word	0x00000520
        /*01cc*/ 	.word	0x000000ff
        /*01d0*/ 	.word	0x00026848
        /*01d4*/ 	.short	0x0100
        /*01d6*/ 	.byte	0x08
	.zero		1


	//   ....[9]....
        /*01d8*/ 	.word	0x00001530
        /*01dc*/ 	.word	0x00000012
        /*01e0*/ 	.word	0x00026800
        /*01e4*/ 	.short	0x010a
        /*01e6*/ 	.byte	0x3f
	.zero		1


	//   ....[10]....
        /*01e8*/ 	.word	0x000015d0
        /*01ec*/ 	.word	0x00000012
        /*01f0*/ 	.word	0x00026800
        /*01f4*/ 	.short	0x010a
        /*01f6*/ 	.byte	0x3f
	.zero		1


	//   ....[11]....
        /*01f8*/ 	.word	0x00001f40
        /*01fc*/ 	.word	0x000000ff
        /*0200*/ 	.word	0x00026810
        /*0204*/ 	.short	0x010a
        /*0206*/ 	.byte	0x07
	.zero		1


	//   ....[12]....
        /*0208*/ 	.word	0x00001f80
        /*020c*/ 	.word	0x000000ff
        /*0210*/ 	.word	0x00026810
        /*0214*/ 	.short	0x010a
        /*0216*/ 	.byte	0x07
	.zero		1


	//   ....[13]....
        /*0218*/ 	.word	0x000023c0
        /*021c*/ 	.word	0x000000ff
        /*0220*/ 	.word	0x00026830
        /*0224*/ 	.short	0x010a
        /*0226*/ 	.byte	0x07
	.zero		1


	//   ....[14]....
        /*0228*/ 	.word	0x00002400
        /*022c*/ 	.word	0x000000ff
        /*0230*/ 	.word	0x00026830
        /*0234*/ 	.short	0x010a
        /*0236*/ 	.byte	0x07
	.zero		1


	//   ....[15]....
        /*0238*/ 	.word	0x000044e0
        /*023c*/ 	.word	0x000000ff
        /*0240*/ 	.word	0x00000000
        /*0244*/ 	.short	0x0101
        /*0246*/ 	.byte	0x0a
	.zero		1


	//   ....[16]....
        /*0248*/ 	.word	0x000047a0
        /*024c*/ 	.word	0x000000ff
        /*0250*/ 	.word	0x00000000
        /*0254*/ 	.short	0x0101
        /*0256*/ 	.byte	0x07
	.zero		1


	//   ....[17]....
        /*0258*/ 	.word	0x000093b0
        /*025c*/ 	.word	0x0000000f
        /*0260*/ 	.word	0x00026820
        /*0264*/ 	.short	0x010a
        /*0266*/ 	.byte	0x3f
	.zero		1


	//   ....[18]....
        /*0268*/ 	.word	0x00009cc0
        /*026c*/ 	.word	0x0000000f
        /*0270*/ 	.word	0x00026840
        /*0274*/ 	.short	0x010a
        /*0276*/ 	.byte	0x3f
	.zero		1


	//   ....[19]....
        /*0278*/ 	.word	0x0000a000
        /*027c*/ 	.word	0x0000000f
        /*0280*/ 	.word	0x00026828
        /*0284*/ 	.short	0x010a
        /*0286*/ 	.byte	0x3f
	.zero		1


	//   ....[20]....
        /*0288*/ 	.word	0x0000a340
        /*028c*/ 	.word	0x0000000f
        /*0290*/ 	.word	0x00026848
        /*0294*/ 	.short	0x010a
        /*0296*/ 	.byte	0x3f
	.zero		1


	//   ....[21]....
        /*0298*/ 	.word	0x0000a620
        /*029c*/ 	.word	0x0000000f
        /*02a0*/ 	.word	0x00026820
        /*02a4*/ 	.short	0x010a
        /*02a6*/ 	.byte	0x3f
	.zero		1


	//   ....[22]....
        /*02a8*/ 	.word	0x0000a9d0
        /*02ac*/ 	.word	0x0000000f
        /*02b0*/ 	.word	0x00026840
        /*02b4*/ 	.short	0x010a
        /*02b6*/ 	.byte	0x3f
	.zero		1


	//   ....[23]....
        /*02b8*/ 	.word	0x0000ace0
        /*02bc*/ 	.word	0x0000000f
        /*02c0*/ 	.word	0x00026828
        /*02c4*/ 	.short	0x010a
        /*02c6*/ 	.byte	0x3f
	.zero		1


	//   ....[24]....
        /*02c8*/ 	.word	0x0000b060
        /*02cc*/ 	.word	0x00000003
        /*02d0*/ 	.word	0x00026840
        /*02d4*/ 	.short	0x010a
        /*02d6*/ 	.byte	0x3f
	.zero		1


	//   ....[25]....
        /*02d8*/ 	.word	0x0000b530
        /*02dc*/ 	.word	0x00000007
        /*02e0*/ 	.word	0x00000000
        /*02e4*/ 	.short	0x010a
        /*02e6*/ 	.byte	0x3f
	.zero		1


	//   ....[26]....
        /*02e8*/ 	.word	0x0000b580
        /*02ec*/ 	.word	0x00000003
        /*02f0*/ 	.word	0x00000000
        /*02f4*/ 	.short	0x010a
        /*02f6*/ 	.byte	0x3f
	.zero		1


	//   ....[27]....
        /*02f8*/ 	.word	0x0000b5e0
        /*02fc*/ 	.word	0x00000005
        /*0300*/ 	.word	0x00000000
        /*0304*/ 	.short	0x010a
        /*0306*/ 	.byte	0x3f
	.zero		1


	//   ....[28]....
        /*0308*/ 	.word	0x0000b610
        /*030c*/ 	.word	0x00000003
        /*0310*/ 	.word	0x00000000
        /*0314*/ 	.short	0x010a
        /*0316*/ 	.byte	0x3f
	.zero		1


	//   ....[29]....
        /*0318*/ 	.word	0x0000b6f0
        /*031c*/ 	.word	0x00000012
        /*0320*/ 	.word	0x00026800
        /*0324*/ 	.short	0x010a
        /*0326*/ 	.byte	0x3f
	.zero		1


	//   ....[30]....
        /*0328*/ 	.word	0x0000b750
        /*032c*/ 	.word	0x00000007
        /*0330*/ 	.word	0x00026810
        /*0334*/ 	.short	0x010a
        /*0336*/ 	.byte	0x3f
	.zero		1


	//   ....[31]....
        /*0338*/ 	.word	0x0000b7b0
        /*033c*/ 	.word	0x00000079
        /*0340*/ 	.word	0x00026830
        /*0344*/ 	.short	0x010a
        /*0346*/ 	.byte	0x3f
	.zero		1


	//   ....[32]....
        /*0348*/ 	.word	0x0000b950
        /*034c*/ 	.word	0x0000000f
        /*0350*/ 	.word	0x00026820
        /*0354*/ 	.short	0x010a
        /*0356*/ 	.byte	0x3f
	.zero		1


	//   ....[33]....
        /*0358*/ 	.word	0x0000b9a0
        /*035c*/ 	.word	0x0000000f
        /*0360*/ 	.word	0x00026840
        /*0364*/ 	.short	0x010a
        /*0366*/ 	.byte	0x3f
	.zero		1


	//   ....[34]....
        /*0368*/ 	.word	0x0000b9f0
        /*036c*/ 	.word	0x0000000f
        /*0370*/ 	.word	0x00026828
        /*0374*/ 	.short	0x010a
        /*0376*/ 	.byte	0x3f
	.zero		1


	//   ....[35]....
        /*0378*/ 	.word	0x0000ba40
        /*037c*/ 	.word	0x0000000f
        /*0380*/ 	.word	0x00026848
        /*0384*/ 	.short	0x010a
        /*0386*/ 	.byte	0x3f
	.zero		1


	//   ....[36]....
        /*0388*/ 	.word	0x0000baa0
        /*038c*/ 	.word	0x0000000f
        /*0390*/ 	.word	0x00026820
        /*0394*/ 	.short	0x010a
        /*0396*/ 	.byte	0x3f
	.zero		1


	//   ....[37]....
        /*0398*/ 	.word	0x0000baf0
        /*039c*/ 	.word	0x0000000f
        /*03a0*/ 	.word	0x00026840
        /*03a4*/ 	.short	0x010a
        /*03a6*/ 	.byte	0x3f
	.zero		1


	//   ....[38]....
        /*03a8*/ 	.word	0x0000bb40
        /*03ac*/ 	.word	0x0000000f
        /*03b0*/ 	.word	0x00026828
        /*03b4*/ 	.short	0x010a
        /*03b6*/ 	.byte	0x3f
	.zero		1


	//   ....[39]....
        /*03b8*/ 	.word	0x0000bb90
        /*03bc*/ 	.word	0x00000003
        /*03c0*/ 	.word	0x00026840
        /*03c4*/ 	.short	0x010a
        /*03c6*/ 	.byte	0x3f
	.zero		1


	//   ....[40]....
        /*03c8*/ 	.word	0x0000bc60
        /*03cc*/ 	.word	0x00000007
        /*03d0*/ 	.word	0x00000000
        /*03d4*/ 	.short	0x010a
        /*03d6*/ 	.byte	0x3f
	.zero		1


	//   ....[41]....
        /*03d8*/ 	.word	0x0000bcb0
        /*03dc*/ 	.word	0x00000003
        /*03e0*/ 	.word	0x00000000
        /*03e4*/ 	.short	0x010a
        /*03e6*/ 	.byte	0x3f
	.zero		1


	//   ....[42]....
        /*03e8*/ 	.word	0x0000bd00
        /*03ec*/ 	.word	0x00000005
        /*03f0*/ 	.word	0x00000000
        /*03f4*/ 	.short	0x010a
        /*03f6*/ 	.byte	0x3f
	.zero		1


	//----- nvinfo : EIATTR_NUM_MBARRIERS
	.align		4
.L_551:
        /*03f8*/ 	.byte	0x03, 0x38
        /*03fa*/ 	.short	0x0009


	//----- nvinfo : EIATTR_EXIT_INSTR_OFFSETS
	.align		4
        /*03fc*/ 	.byte	0x04, 0x1c
        /*03fe*/ 	.short	(.L_553 - .L_552)


	//   ....[0]....
.L_552:
        /*0400*/ 	.word	0x0000b660


	//----- nvinfo : EIATTR_MAX_THREADS
	.align		4
.L_553:
        /*0404*/ 	.byte	0x04, 0x05
        /*0406*/ 	.short	(.L_555 - .L_554)
.L_554:
        /*0408*/ 	.word	0x00000180
        /*040c*/ 	.word	0x00000001
        /*0410*/ 	.word	0x00000001


	//----- nvinfo : EIATTR_CRS_STACK_SIZE
	.align		4
.L_555:
        /*0414*/ 	.byte	0x04, 0x1e
        /*0416*/ 	.short	(.L_557 - .L_556)
.L_556:
        /*0418*/ 	.word	0x00000000


	//----- nvinfo : EIATTR_CBANK_PARAM_SIZE
	.align		4
.L_557:
        /*041c*/ 	.byte	0x03, 0x19
        /*041e*/ 	.short	0x06f0


	//----- nvinfo : EIATTR_PARAM_CBANK
	.align		4
        /*0420*/ 	.byte	0x04, 0x0a
        /*0422*/ 	.short	(.L_559 - .L_558)
	.align		4
.L_558:
        /*0424*/ 	.word	index@(.nv.constant0._ZN7cutlass13device_kernelIN5flash11enable_sm90INS1_16FlashAttnBwdSm90INS1_25CollectiveMainloopBwdSm90ILi2ELi2ELi2EN4cute5tupleIJNS5_1CILi1EEES8_S8_EEENS6_IJNS7_ILi64EEENS7_ILi128EEENS7_ILi96EEEEEENS_10bfloat16_tEfNS_4arch4Sm90ELb0ELb1ELb0ELb1ELb1ELb1ELb0ELb0ELi2ELi1ELi2ELi1ELb1EEENS1_21CollectiveEpilogueBwdISD_SE_SG_Li256ELb1ELb0ELi1EEENS1_19SingleTileSchedulerILb1ELb0ELb0ELi128EEEEEEEEEvNT_6ParamsE)
        /*0428*/ 	.short	0x0210
        /*042a*/ 	.short	0x06f0


	//----- nvinfo : EIATTR_SW_WAR
	.align		4
.L_559:
        /*042c*/ 	.byte	0x04, 0x36
        /*042e*/ 	.short	(.L_561 - .L_560)
.L_560:
        /*0430*/ 	.word	0x00000008
.L_561:


//--------------------- .nv.info._ZN7cutlass13device_kernelIN5flash11enable_sm90INS1_16FlashAttnBwdSm90INS1_25CollectiveMainloopBwdSm90ILi2ELi2ELi2EN4cute5tupleIJNS5_1CILi1EEES8_S8_EEENS6_IJNS7_ILi64EEENS7_ILi128EEENS7_ILi96EEEEEENS_10bfloat16_tEfNS_4arch4Sm90ELb0ELb1ELb0ELb1ELb0ELb1ELb0ELb0ELi2ELi1ELi2ELi1ELb1EEENS1_24CollectiveEpilogueBwdGQAISD_fSG_Li256ELb1ELb0EEENS1_19SingleTileSchedulerILb1ELb0ELb0ELi128EEEEEEEEEvNT_6ParamsE --------------------------
	.section	.nv.info._ZN7cutlass13device_kernelIN5flash11enable_sm90INS1_16FlashAttnBwdSm90INS1_25CollectiveMainloopBwdSm90ILi2ELi2ELi2EN4cute5tupleIJNS5_1CILi1EEES8_S8_EEENS6_IJNS7_ILi64EEENS7_ILi128EEENS7_ILi96EEEEEENS_10bfloat16_tEfNS_4arch4Sm90ELb0ELb1ELb0ELb1ELb0ELb1ELb0ELb0ELi2ELi1ELi2ELi1ELb1EEENS1_24CollectiveEpilogueBwdGQAISD_fSG_Li256ELb1ELb0EEENS1_19SingleTileSchedulerILb1ELb0ELb0ELi128EEEEEEEEEvNT_6ParamsE,"",@"SHT_CUDA_INFO"
	.sectionflags	@""
	.align	4


	//----- nvinfo : EIATTR_CUDA_API_VERSION
	.align		4
        /*0000*/ 	.byte	0x04, 0x37
        /*0002*/ 	.short	(.L_563 - .L_562)
.L_562:
        /*0004*/ 	.word	0x00000082


	//----- nvinfo : EIATTR_KPARAM_INFO
	.align		4
.L_563:
        /*0008*/ 	.byte	0x04, 0x17
        /*000a*/ 	.short	(.L_565 - .L_564)
.L_564:
        /*000c*/ 	.word	0x00000000
        /*0010*/ 	.short	0x0000
        /*0012*/ 	.short	0x0070
        /*0014*/ 	.byte	0x00, 0xf0, 0x01, 0x1a


	//----- nvinfo : EIATTR_SPARSE_MMA_MASK
	.align		4
.L_565:
        /*0018*/ 	.byte	0x03, 0x50
        /*001a*/ 	.short	0x0000


	//----- nvinfo : EIATTR_MAXREG_COUNT
	.align		4
        /*001c*/ 	.byte	0x03, 0x1b
        /*001e*/ 	.short	0x00a8


	//----- nvinfo : EIATTR_NUM_BARRIERS
	.align		4
        /*0020*/ 	.byte	0x02, 0x4c
        /*0022*/ 	.byte	0x10
	.zero		1


	//----- nvinfo : EIATTR_EXTERNS
	.align		4
        /*0024*/ 	.byte	0x04, 0x0f
        /*0026*/ 	.short	(.L_567 - .L_566)


	//   ....[0]....
	.align		4
.L_566:
        /*0028*/ 	.word	index@(__assertfail)


	//----- nvinfo : EIATTR_ANNOTATIONS
	.align		4
.L_567:
        /*002c*/ 	.byte	0x04, 0x55
        /*002e*/ 	.short	(.L_569 - .L_568)


	//   ....[0]....
.L_568:
        /*0030*/ 	.word	0x00000001
        /*0034*/ 	.byte	0x10, 0x78, 0x00, 0x00, 0x01, 0x00, 0x00, 0x00, 0xa0, 0x7a, 0x00, 0x00, 0x01, 0x00, 0x00, 0x00
        /*0044*/ 	.byte	0xe0, 0x87, 0x00, 0x00, 0x01, 0x00, 0x00, 0x00, 0x00, 0x88, 0x00, 0x00, 0x01, 0x00, 0x00, 0x00
        /*0054*/ 	.byte	0xe0, 0x8b, 0x00, 0x00


	//----- nvinfo : EIATTR_MERCURY_ISA_VERSION
	.align		4
.L_569:
        /*0058*/ 	.byte	0x03, 0x5f
        /*005a*/ 	.short	0x0101


	//----- nvinfo : EIATTR_INT_WARP_WIDE_INSTR_OFFSETS
	.align		4
        /*005c*/ 	.byte	0x04, 0x31
        /*005e*/ 	.short	(.L_571 - .L_570)


	//   ....[0]....
.L_570:
        /*0060*/ 	.word	0x00000190


	//   ....[1]....
        /*0064*/ 	.word	0x000001c0


	//----- nvinfo : EIATTR_COOP_GROUP_MASK_REGIDS
	.align		4
.L_571:
        /*0068*/ 	.byte	0x04, 0x29
        /*006a*/ 	.short	(.L_573 - .L_572)


	//   ....[0]....
.L_572:
        /*006c*/ 	.word	0xffffffff


	//   ....[1]....
        /*0070*/ 	.word	0xffffffff


	//   ....[2]....
        /*0074*/ 	.word	0xffffffff


	//   ....[3]....
        /*0078*/ 	.word	0xffffffff


	//   ....[4]....
        /*007c*/ 	.word	0xffffffff


	//   ....[5]....
        /*0080*/ 	.word	0xffffffff


	//   ....[6]....
        /*0084*/ 	.word	0xffffffff


	//   ....[7]....
        /*0088*/ 	.word	0x0500000f


	//----- nvinfo : EIATTR_COOP_GROUP_INSTR_OFFSETS
	.align		4
.L_573:
        /*008c*/ 	.byte	0x04, 0x28
        /*008e*/ 	.short	(.L_575 - .L_574)


	//   ....[0]....
.L_574:
        /*0090*/ 	.word	0x00000060


	//   ....[1]....
        /*0094*/ 	.word	0x000001a0


	//   ....[2]....
        /*0098*/ 	.word	0x000001f0


	//   ....[3]....
        /*009c*/ 	.word	0x000003e0


	//   ....[4]....
        /*00a0*/ 	.word	0x00000610


	//   ....[5]....
        /*00a4*/ 	.word	0x000014f0


	//   ....[6]....
        /*00a8*/ 	.word	0x00005450


	//   ....[7]....
        /*00ac*/ 	.word	0x00009520


	//----- nvinfo : EIATTR_REG_RECONFIG
	.align		4
.L_575:
        /*00b0*/ 	.byte	0x01, 0x54
	.zero		2


	//----- nvinfo : EIATTR_SYSCALL_OFFSETS
	.align		4
        /*00b4*/ 	.byte	0x04, 0x46
        /*00b6*/ 	.short	(.L_577 - .L_576)


	//   ....[0]....
.L_576:
        /*00b8*/ 	.word	0x00001150


	//   ....[1]....
        /*00bc*/ 	.word	0x00001240


	//   ....[2]....
        /*00c0*/ 	.word	0x000013a0


	//   ....[3]....
        /*00c4*/ 	.word	0x00001490


	//   ....[4]....
        /*00c8*/ 	.word	0x00001710


	//----- nvinfo : EIATTR_MBARRIER_INSTR_OFFSETS
	.align		4
.L_577:
        /*00cc*/ 	.byte	0x04, 0x39
        /*00ce*/ 	.short	(.L_579 - .L_578)


	//   ....[0]....
.L_578:
        /*00d0*/ 	.word	0x00000290
        /*00d4*/ 	.word	0x000000ff
        /*00d8*/ 	.word	0x00026800
        /*00dc*/ 	.short	0x0100
        /*00de*/ 	.byte	0x06
	.zero		1


	//   ....[1]....
        /*00e0*/ 	.word	0x00000390
        /*00e4*/ 	.word	0x000000ff
        /*00e8*/ 	.word	0x00026810
        /*00ec*/ 	.short	0x0100
        /*00ee*/ 	.byte	0x08
	.zero		1


	//   ....[2]....
        /*00f0*/ 	.word	0x000003a0
        /*00f4*/ 	.word	0x000000ff
        /*00f8*/ 	.word	0x00026820
        /*00fc*/ 	.short	0x0100
        /*00fe*/ 	.byte	0x08
	.zero		1


	//   ....[3]....
        /*0100*/ 	.word	0x000003b0
        /*0104*/ 	.word	0x000000ff
        /*0108*/ 	.word	0x00026818
        /*010c*/ 	.short	0x0100
        /*010e*/ 	.byte	0x08
	.zero		1


	//   ....[4]....
        /*0110*/ 	.word	0x000003c0
        /*0114*/ 	.word	0x000000ff
        /*0118*/ 	.word	0x00026828
        /*011c*/ 	.short	0x0100
        /*011e*/ 	.byte	0x08
	.zero		1


	//   ....[5]....
        /*0120*/ 	.word	0x000004f0
        /*0124*/ 	.word	0x000000ff
        /*0128*/ 	.word	0x00026830
        /*012c*/ 	.short	0x0100
        /*012e*/ 	.byte	0x08
	.zero		1


	//   ....[6]....
        /*0130*/ 	.word	0x00000500
        /*0134*/ 	.word	0x000000ff
        /*0138*/ 	.word	0x00026840
        /*013c*/ 	.short	0x0100
        /*013e*/ 	.byte	0x08
	.zero		1


	//   ....[7]....
        /*0140*/ 	.word	0x00000510
        /*0144*/ 	.word	0x000000ff
        /*0148*/ 	.word	0x00026838
        /*014c*/ 	.short	0x0100
        /*014e*/ 	.byte	0x08
	.zero		1


	//   ....[8]....
        /*0150*/ 	.word	0x00000520
        /*0154*/ 	.word	0x000000ff
        /*0158*/ 	.word	0x00026848
        /*015c*/ 	.short	0x0100
        /*015e*/ 	.byte	0x08
	.zero		1


	//   ....[9]....
        /*0160*/ 	.word	0x00001530
        /*0164*/ 	.word	0x00000012
        /*0168*/ 	.word	0x00026800
        /*016c*/ 	.short	0x010a
        /*016e*/ 	.byte	0x3f
	.zero		1


	//   ....[10]....
        /*0170*/ 	.word	0x000015d0
        /*0174*/ 	.word	0x00000012
        /*0178*/ 	.word	0x00026800
        /*017c*/ 	.short	0x010a
        /*017e*/ 	.byte	0x3f
	.zero		1


	//   ....[11]....
        /*0180*/ 	.word	0x00001f40
        /*0184*/ 	.word	0x000000ff
        /*0188*/ 	.word	0x00026810
        /*018c*/ 	.short	0x010a
        /*018e*/ 	.byte	0x07
	.zero		1


	//   ....[12]....
        /*0190*/ 	.word	0x00001f80
        /*0194*/ 	.word	0x000000ff
        /*0198*/ 	.word	0x00026810
        /*019c*/ 	.short	0x010a
        /*019e*/ 	.byte	0x07
	.zero		1


	//   ....[13]....
        /*01a0*/ 	.word	0x000023c0
        /*01a4*/ 	.word	0x000000ff
        /*01a8*/ 	.word	0x00026830
        /*01ac*/ 	.short	0x010a
        /*01ae*/ 	.byte	0x07
	.zero		1


	//   ....[14]....
        /*01b0*/ 	.word	0x00002400
        /*01b4*/ 	.word	0x000000ff
        /*01b8*/ 	.word	0x00026830
        /*01bc*/ 	.short	0x010a
        /*01be*/ 	.byte	0x07
	.zero		1


	//   ....[15]....
        /*01c0*/ 	.word	0x000044e0
        /*01c4*/ 	.word	0x000000ff
        /*01c8*/ 	.word	0x00000000
        /*01cc*/ 	.short	0x0101
        /*01ce*/ 	.byte	0x0a
	.zero		1


	//   ....[16]....
        /*01d0*/ 	.word	0x000047a0
        /*01d4*/ 	.word	0x000000ff
        /*01d8*/ 	.word	0x00000000
        /*01dc*/ 	.short	0x0101
        /*01de*/ 	.byte	0x07
	.zero		1


	//   ....[17]....
        /*01e0*/ 	.word	0x00007210
        /*01e4*/ 	.word	0x0000000f
        /*01e8*/ 	.word	0x00026820
        /*01ec*/ 	.short	0x010a
        /*01ee*/ 	.byte	0x3f
	.zero		1


	//   ....[18]....
        /*01f0*/ 	.word	0x00007b20
        /*01f4*/ 	.word	0x0000000f
        /*01f8*/ 	.word	0x00026840
        /*01fc*/ 	.short	0x010a
        /*01fe*/ 	.byte	0x3f
	.zero		1


	//   ....[19]....
        /*0200*/ 	.word	0x00007e60
        /*0204*/ 	.word	0x0000000f
        /*0208*/ 	.word	0x00026828
        /*020c*/ 	.short	0x010a
        /*020e*/ 	.byte	0x3f
	.zero		1


	//   ....[20]....
        /*0210*/ 	.word	0x000081a0
        /*0214*/ 	.word	0x0000000f
        /*0218*/ 	.word	0x00026848
        /*021c*/ 	.short	0x010a
        /*021e*/ 	.byte	0x3f
	.zero		1


	//   ....[21]....
        /*0220*/ 	.word	0x00008480
        /*0224*/ 	.word	0x0000000f
        /*0228*/ 	.word	0x00026820
        /*022c*/ 	.short	0x010a
        /*022e*/ 	.byte	0x3f
	.zero		1


	//   ....[22]....
        /*0230*/ 	.word	0x00008830
        /*0234*/ 	.word	0x0000000f
        /*0238*/ 	.word	0x00026840
        /*023c*/ 	.short	0x010a
        /*023e*/ 	.byte	0x3f
	.zero		1


	//   ....[23]....
        /*0240*/ 	.word	0x00008b40
        /*0244*/ 	.word	0x0000000f
        /*0248*/ 	.word	0x00026828
        /*024c*/ 	.short	0x010a
        /*024e*/ 	.byte	0x3f
	.zero		1


	//   ....[24]....
        /*0250*/ 	.word	0x00008ec0
        /*0254*/ 	.word	0x00000003
        /*0258*/ 	.word	0x00026840
        /*025c*/ 	.short	0x010a
        /*025e*/ 	.byte	0x3f
	.zero		1


	//   ....[25]....
        /*0260*/ 	.word	0x00009390
        /*0264*/ 	.word	0x00000007
        /*0268*/ 	.word	0x00000000
        /*026c*/ 	.short	0x010a
        /*026e*/ 	.byte	0x3f
	.zero		1


	//   ....[26]....
        /*0270*/ 	.word	0x000093e0
        /*0274*/ 	.word	0x00000003
        /*0278*/ 	.word	0x00000000
        /*027c*/ 	.short	0x010a
        /*027e*/ 	.byte	0x3f
	.zero		1


	//   ....[27]....
        /*0280*/ 	.word	0x00009440
        /*0284*/ 	.word	0x00000005
        /*0288*/ 	.word	0x00000000
        /*028c*/ 	.short	0x010a
        /*028e*/ 	.byte	0x3f
	.zero		1


	//   ....[28]....
        /*0290*/ 	.word	0x00009470
        /*0294*/ 	.word	0x00000003
        /*0298*/ 	.word	0x00000000
        /*029c*/ 	.short	0x010a
        /*029e*/ 	.byte	0x3f
	.zero		1


	//   ....[29]....
        /*02a0*/ 	.word	0x00009550
        /*02a4*/ 	.word	0x00000012
        /*02a8*/ 	.word	0x00026800
        /*02ac*/ 	.short	0x010a
        /*02ae*/ 	.byte	0x3f
	.zero		1


	//   ....[30]....
        /*02b0*/ 	.word	0x000095b0
        /*02b4*/ 	.word	0x00000007
        /*02b8*/ 	.word	0x00026810
        /*02bc*/ 	.short	0x010a
        /*02be*/ 	.byte	0x3f
	.zero		1


	//   ....[31]....
        /*02c0*/ 	.word	0x00009610
        /*02c4*/ 	.word	0x00000079
        /*02c8*/ 	.word	0x00026830
        /*02cc*/ 	.short	0x010a
        /*02ce*/ 	.byte	0x3f
	.zero		1


	//   ....[32]....
        /*02d0*/ 	.word	0x00009660
        /*02d4*/ 	.word	0x0000000f
        /*02d8*/ 	.word	0x00026820
        /*02dc*/ 	.short	0x010a
        /*02de*/ 	.byte	0x3f
	.zero		1


	//   ....[33]....
        /*02e0*/ 	.word	0x000096b0
        /*02e4*/ 	.word	0x0000000f
        /*02e8*/ 	.word	0x00026840
        /*02ec*/ 	.short	0x010a
        /*02ee*/ 	.byte	0x3f
	.zero		1


	//   ....[34]....
        /*02f0*/ 	.word	0x00009700
        /*02f4*/ 	.word	0x0000000f
        /*02f8*/ 	.word	0x00026828
        /*02fc*/ 	.short	0x010a
        /*02fe*/ 	.byte	0x3f
	.zero		1


	//   ....[35]....
        /*0300*/ 	.word	0x00009750
        /*0304*/ 	.word	0x0000000f
        /*0308*/ 	.word	0x00026848
        /*030c*/ 	.short	0x010a
        /*030e*/ 	.byte	0x3f
	.zero		1


	//   ....[36]....
        /*0310*/ 	.word	0x000097b0
        /*0314*/ 	.word	0x0000000f
        /*0318*/ 	.word	0x00026820
        /*031c*/ 	.short	0x010a
        /*031e*/ 	.byte	0x3f
	.zero		1


	//   ....[37]....
        /*0320*/ 	.word	0x00009800
        /*0324*/ 	.word	0x0000000f
        /*0328*/ 	.word	0x00026840
        /*032c*/ 	.short	0x010a
        /*032e*/ 	.byte	0x3f
	.zero		1


	//   ....[38]....
        /*0330*/ 	.word	0x00009850
        /*0334*/ 	.word	0x0000000f
        /*0338*/ 	.word	0x00026828
        /*033c*/ 	.short	0x010a
        /*033e*/ 	.byte	0x3f
	.zero		1


	//   ....[39]....
        /*0340*/ 	.word	0x000098a0
        /*0344*/ 	.word	0x00000003
        /*0348*/ 	.word	0x00026840
        /*034c*/ 	.short	0x010a
        /*034e*/ 	.byte	0x3f
	.zero		1


	//   ....[40]....
        /*0350*/ 	.word	0x00009970
        /*0354*/ 	.word	0x00000007
        /*0358*/ 	.word	0x00000000
        /*035c*/ 	.short	0x010a
        /*035e*/ 	.byte	0x3f
	.zero		1


	//   ....[41]....
        /*0360*/ 	.word	0x000099c0
        /*0364*/ 	.word	0x00000003
        /*0368*/ 	.word	0x00000000
        /*036c*/ 	.short	0x010a
        /*036e*/ 	.byte	0x3f
	.zero		1


	//   ....[42]....
        /*0370*/ 	.word	0x00009a10
        /*0374*/ 	.word	0x00000005
        /*0378*/ 	.word	0x00000000
        /*037c*/ 	.short	0x010a
        /*037e*/ 	.byte	0x3f
	.zero		1


	//----- nvinfo : EIATTR_NUM_MBARRIERS
	.align		4
.L_579:
        /*0380*/ 	.byte	0x03, 0x38
        /*0382*/ 	.short	0x0009


	//----- nvinfo : EIATTR_EXIT_INSTR_OFFSETS
	.align		4
        /*0384*/ 	.byte	0x04, 0x1c
        /*0386*/ 	.short	(.L_581 - .L_580)


	//   ....[0]....
.L_580:
        /*0388*/ 	.word	0x000094c0


	//----- nvinfo : EIATTR_MAX_THREADS
	.align		4
.L_581:
        /*038c*/ 	.byte	0x04, 0x05
        /*038e*/ 	.short	(.L_583 - .L_582)
.L_582:
        /*0390*/ 	.word	0x00000180
        /*0394*/ 	.word	0x00000001
        /*0398*/ 	.word	0x00000001


	//----- nvinfo : EIATTR_CRS_STACK_SIZE
	.align		4
.L_583:
        /*039c*/ 	.byte	0x04, 0x1e
        /*039e*/ 	.short	(.L_585 - .L_584)
.L_584:
        /*03a0*/ 	.word	0x00000000


	//----- nvinfo : EIATTR_CBANK_PARAM_SIZE
	.align		4
.L_585:
        /*03a4*/ 	.byte	0x03, 0x19
        /*03a6*/ 	.short	0x06f0


	//----- nvinfo : EIATTR_PARAM_CBANK
	.align		4
        /*03a8*/ 	.byte	0x04, 0x0a
        /*03aa*/ 	.short	(.L_587 - .L_586)
	.align		4
.L_586:
        /*03ac*/ 	.word	index@(.nv.constant0._ZN7cutlass13device_kernelIN5flash11enable_sm90INS1_16FlashAttnBwdSm90INS1_25CollectiveMainloopBwdSm90ILi2ELi2ELi2EN4cute5tupleIJNS5_1CILi1EEES8_S8_EEENS6_IJNS7_ILi64EEENS7_ILi128EEENS7_ILi96EEEEEENS_10bfloat16_tEfNS_4arch4Sm90ELb0ELb1ELb0ELb1ELb0ELb1ELb0ELb0ELi2ELi1ELi2ELi1ELb1EEENS1_24CollectiveEpilogueBwdGQAISD_fSG_Li256ELb1ELb0EEENS1_19SingleTileSchedulerILb1ELb0ELb0ELi128EEEEEEEEEvNT_6ParamsE)
        /*03b0*/ 	.short	0x0210
        /*03b2*/ 	.short	0x06f0


	//----- nvinfo : EIATTR_SW_WAR
	.align		4
.L_587:
        /*03b4*/ 	.byte	0x04, 0x36
        /*03b6*/ 	.short	(.L_589 - .L_588)
.L_588:
        /*03b8*/ 	.word	0x00000008
.L_589:


//--------------------- .nv.info._ZN7cutlass13device_kernelIN5flash11enable_sm90INS1_16FlashAttnBwdSm90INS1_25CollectiveMainloopBwdSm90ILi2ELi2ELi2EN4cute5tupleIJNS5_1CILi1EEES8_S8_EEENS6_IJNS7_ILi64EEENS7_ILi128EEENS7_ILi96EEEEEENS_10bfloat16_tEfNS_4arch4Sm90ELb0ELb1ELb0ELb1ELb1ELb1ELb0ELb0ELi2ELi1ELi2ELi1ELb1EEENS1_24CollectiveEpilogueBwdGQAISD_fSG_Li256ELb1ELb1EEENS1_19SingleTileSchedulerILb1ELb0ELb0ELi128EEEEEEEEEvNT_6ParamsE --------------------------
	.section	.nv.info._ZN7cutlass13device_kernelIN5flash11enable_sm90INS1_16FlashAttnBwdSm90INS1_25CollectiveMainloopBwdSm90ILi2ELi2ELi2EN4cute5tupleIJNS5_1CILi1EEES8_S8_EEENS6_IJNS7_ILi64EEENS7_ILi128EEENS7_ILi96EEEEEENS_10bfloat16_tEfNS_4arch4Sm90ELb0ELb1ELb0ELb1ELb1ELb1ELb0ELb0ELi2ELi1ELi2ELi1ELb1EEENS1_24CollectiveEpilogueBwdGQAISD_fSG_Li256ELb1ELb1EEENS1_19SingleTileSchedulerILb1ELb0ELb0ELi128EEEEEEEEEvNT_6ParamsE,"",@"SHT_CUDA_INFO"
	.sectionflags	@""
	.align	4


	//----- nvinfo : EIATTR_CUDA_API_VERSION
	.align		4
        /*0000*/ 	.byte	0x04, 0x37
        /*0002*/ 	.short	(.L_591 - .L_590)
.L_590:
        /*0004*/ 	.word	0x00000082


	//----- nvinfo : EIATTR_KPARAM_INFO
	.align		4
.L_591:
        /*0008*/ 	.byte	0x04, 0x17
        /*000a*/ 	.short	(.L_593 - .L_592)
.L_592:
        /*000c*/ 	.word	0x00000000
        /*0010*/ 	.short	0x0000
        /*0012*/ 	.short	0x0070
        /*0014*/ 	.byte	0x00, 0xf0, 0x01, 0x1a


	//----- nvinfo : EIATTR_SPARSE_MMA_MASK
	.align		4
.L_593:
        /*0018*/ 	.byte	0x03, 0x50
        /*001a*/ 	.short	0x0000


	//----- nvinfo : EIATTR_MAXREG_COUNT
	.align		4
        /*001c*/ 	.byte	0x03, 0x1b
        /*001e*/ 	.short	0x00a8


	//----- nvinfo : EIATTR_NUM_BARRIERS
	.align		4
        /*0020*/ 	.byte	0x02, 0x4c
        /*0022*/ 	.byte	0x10
	.zero		1


	//----- nvinfo : EIATTR_EXTERNS
	.align		4
        /*0024*/ 	.byte	0x04, 0x0f
        /*0026*/ 	.short	(.L_595 - .L_594)


	//   ....[0]....
	.align		4
.L_594:
        /*0028*/ 	.word	index@(__assertfail)


	//----- nvinfo : EIATTR_ANNOTATIONS
	.align		4
.L_595:
        /*002c*/ 	.byte	0x04, 0x55
        /*002e*/ 	.short	(.L_597 - .L_596)


	//   ....[0]....
.L_596:
        /*0030*/ 	.word	0x00000001
        /*0034*/ 	.byte	0x00, 0x8c, 0x00, 0x00, 0x01, 0x00, 0x00, 0x00, 0x90, 0x8e, 0x00, 0x00, 0x01, 0x00, 0x00, 0x00
        /*0044*/ 	.byte	0xd0, 0x9b, 0x00, 0x00, 0x01, 0x00, 0x00, 0x00, 0xf0, 0x9b, 0x00, 0x00, 0x01, 0x00, 0x00, 0x00
        /*0054*/ 	.byte	0xd0, 0x9f, 0x00, 0x00


	//----- nvinfo : EIATTR_MERCURY_ISA_VERSION
	.align		4
.L_597:
        /*0058*/ 	.byte	0x03, 0x5f
        /*005a*/ 	.short	0x0101


	//----- nvinfo : EIATTR_INT_WARP_WIDE_INSTR_OFFSETS
	.align		4
        /*005c*/ 	.byte	0x04, 0x31
        /*005e*/ 	.short	(.L_599 - .L_598)


	//   ....[0]....
.L_598:
        /*0060*/ 	.word	0x00000190


	//   ....[1]....
        /*0064*/ 	.word	0x000001c0


	//   ....[2]....
        /*0068*/ 	.word	0x00006830


	//   ....[3]....
        /*006c*/ 	.word	0x00006e90


	//   ....[4]....
        /*0070*/ 	.word	0x00007340


	//   ....[5]....
        /*0074*/ 	.word	0x00007610


	//   ....[6]....
        /*0078*/ 	.word	0x00007870


	//   ....[7]....
        /*007c*/ 	.word	0x00007a00


	//----- nvinfo : EIATTR_COOP_GROUP_MASK_REGIDS
	.align		4
.L_599:
        /*0080*/ 	.byte	0x04, 0x29
        /*0082*/ 	.short	(.L_601 - .L_600)


	//   ....[0]....
.L_600:
        /*0084*/ 	.word	0xffffffff


	//   ....[1]....
        /*0088*/ 	.word	0xffffffff


	//   ....[2]....
        /*008c*/ 	.word	0xffffffff


	//   ....[3]....
        /*0090*/ 	.word	0xffffffff


	//   ....[4]....
        /*0094*/ 	.word	0xffffffff


	//   ....[5]....
        /*0098*/ 	.word	0xffffffff


	//   ....[6]....
        /*009c*/ 	.word	0xffffffff


	//   ....[7]....
        /*00a0*/ 	.word	0xffffffff


	//   ....[8]....
        /*00a4*/ 	.word	0xffffffff


	//   ....[9]....
        /*00a8*/ 	.word	0xffffffff


	//   ....[10]....
        /*00ac*/ 	.word	0xffffffff


	//   ....[11]....
        /*00b0*/ 	.word	0xffffffff


	//   ....[12]....
        /*00b4*/ 	.word	0xffffffff


	//   ....[13]....
        /*00b8*/ 	.word	0xffffffff


	//   ....[14]....
        /*00bc*/ 	.word	0xffffffff


	//   ....[15]....
        /*00c0*/ 	.word	0xffffffff


	//   ....[16]....
        /*00c4*/ 	.word	0xffffffff


	//   ....[17]....
        /*00c8*/ 	.word	0xffffffff


	//   ....[18]....
        /*00cc*/ 	.word	0xffffffff


	//   ....[19]....
        /*00d0*/ 	.word	0xffffffff


	//   ....[20]....
        /*00d4*/ 	.word	0x0500000f


	//   ....[21]....
        /*00d8*/ 	.word	0x0500000f


	//   ....[22]....
        /*00dc*/ 	.word	0x0500000f


	//   ....[23]....
        /*00e0*/ 	.word	0x0500000f


	//   ....[24]....
        /*00e4*/ 	.word	0x0500000f


	//   ....[25]....
        /*00e8*/ 	.word	0x0500000f


	//----- nvinfo : EIATTR_COOP_GROUP_INSTR_OFFSETS
	.align		4
.L_601:
        /*00ec*/ 	.byte	0x04, 0x28
        /*00ee*/ 	.short	(.L_603 - .L_602)


	//   ....[0]....
.L_602:
        /*00f0*/ 	.word	0x00000060


	//   ....[1]....
        /*00f4*/ 	.word	0x000001a0


	//   ....[2]....
        /*00f8*/ 	.word	0x000001f0


	//   ....[3]....
        /*00fc*/ 	.word	0x000003e0


	//   ....[4]....
        /*0100*/ 	.word	0x00000610


	//   ....[5]....
        /*0104*/ 	.word	0x000014f0


	//   ....[6]....
        /*0108*/ 	.word	0x00005260


	//   ....[7]....
        /*010c*/ 	.word	0x000053f0


	//   ....[8]....
        /*0110*/ 	.word	0x000056a0


	//   ....[9]....
        /*0114*/ 	.word	0x00005830


	//   ....[10]....
        /*0118*/ 	.word	0x00005940


	//   ....[11]....
        /*011c*/ 	.word	0x00006430


	//   ....[12]....
        /*0120*/ 	.word	0x00006760


	//   ....[13]....
        /*0124*/ 	.word	0x00006af0


	//   ....[14]....
        /*0128*/ 	.word	0x00006dc0


	//   ....[15]....
        /*012c*/ 	.word	0x00007000


	//   ....[16]....
        /*0130*/ 	.word	0x00007270


	//   ....[17]....
        /*0134*/ 	.word	0x00007550


	//   ....[18]....
        /*0138*/ 	.word	0x00007770


	//   ....[19]....
        /*013c*/ 	.word	0x00007900


	//   ....[20]....
        /*0140*/ 	.word	0x0000a910


	//   ....[21]....
        /*0144*/ 	.word	0x0000aa80


	//   ....[22]....
        /*0148*/ 	.word	0x0000aaf0


	//   ....[23]....
        /*014c*/ 	.word	0x0000ab60


	//   ....[24]....
        /*0150*/ 	.word	0x0000abd0


	//   ....[25]....
        /*0154*/ 	.word	0x0000ac40


	//----- nvinfo : EIATTR_REG_RECONFIG
	.align		4
.L_603:
        /*0158*/ 	.byte	0x01, 0x54
	.zero		2


	//----- nvinfo : EIATTR_SYSCALL_OFFSETS
	.align		4
        /*015c*/ 	.byte	0x04, 0x46
        /*015e*/ 	.short	(.L_605 - .L_604)


	//   ....[0]....
.L_604:
        /*0160*/ 	.word	0x00001150


	//   ....[1]....
        /*0164*/ 	.word	0x00001240


	//   ....[2]....
        /*0168*/ 	.word	0x000013a0


	//   ....[3]....
        /*016c*/ 	.word	0x00001490


	//   ....[4]....
        /*0170*/ 	.word	0x00001710


	//----- nvinfo : EIATTR_MBARRIER_INSTR_OFFSETS
	.align		4
.L_605:
        /*0174*/ 	.byte	0x04, 0x39
        /*0176*/ 	.short	(.L_607 - .L_606)


	//   ....[0]....
.L_606:
        /*0178*/ 	.word	0x00000290
        /*017c*/ 	.word	0x000000ff
        /*0180*/ 	.word	0x00026800
        /*0184*/ 	.short	0x0100
        /*0186*/ 	.byte	0x06
	.zero		1


	//   ....[1]....
        /*0188*/ 	.word	0x00000390
        /*018c*/ 	.word	0x000000ff
        /*0190*/ 	.word	0x00026810
        /*0194*/ 	.short	0x0100
        /*0196*/ 	.byte	0x08
	.zero		1


	//   ....[2]....
        /*0198*/ 	.word	0x000003a0
        /*019c*/ 	.word	0x000000ff
        /*01a0*/ 	.word	0x00026820
        /*01a4*/ 	.short	0x0100
        /*01a6*/ 	.byte	0x08
	.zero		1


	//   ....[3]....
        /*01a8*/ 	.word	0x000003b0
        /*01ac*/ 	.word	0x000000ff
        /*01b0*/ 	.word	0x00026818
        /*01b4*/ 	.short	0x0100
        /*01b6*/ 	.byte	0x08
	.zero		1


	//   ....[4]....
        /*01b8*/ 	.word	0x000003c0
        /*01bc*/ 	.word	0x000000ff
        /*01c0*/ 	.word	0x00026828
        /*01c4*/ 	.short	0x0100
        /*01c6*/ 	.byte	0x08
	.zero		1


	//   ....[5]....
        /*01c8*/ 	.word	0x000004f0
        /*01cc*/ 	.word	0x000000ff
        /*01d0*/ 	.word	0x00026830
        /*01d4*/ 	.short	0x0100
        /*01d6*/ 	.byte	0x08
	.zero		1


	//   ....[6]....
        /*01d8*/ 	.word	0x00000500
        /*01dc*/ 	.word	0x000000ff
        /*01e0*/ 	.word	0x00026840
        /*01e4*/ 	.short	0x0100
        /*01e6*/ 	.byte	0x08
	.zero		1


	//   ....[7]....
        /*01e8*/ 	.word	0x00000510
        /*01ec*/ 	.word	0x000000ff
        /*01f0*/ 	.word	0x00026838
        /*01f4*/ 	.short	0x0100
        /*01f6*/ 	.byte	0x08
	.zero		1


	//   ....[8]....
        /*01f8*/ 	.word	0x00000520
        /*01fc*/ 	.word	0x000000ff
        /*0200*/ 	.word	0x00026848
        /*0204*/ 	.short	0x0100
        /*0206*/ 	.byte	0x08
	.zero		1


	//   ....[9]....
        /*0208*/ 	.word	0x00001530
        /*020c*/ 	.word	0x00000012
        /*0210*/ 	.word	0x00026800
        /*0214*/ 	.short	0x010a
        /*0216*/ 	.byte	0x3f
	.zero		1


	//   ....[10]....
        /*0218*/ 	.word	0x000015d0
        /*021c*/ 	.word	0x00000012
        /*0220*/ 	.word	0x00026800
        /*0224*/ 	.short	0x010a
        /*0226*/ 	.byte	0x3f
	.zero		1


	//   ....[11]....
        /*0228*/ 	.word	0x00001f40
        /*022c*/ 	.word	0x000000ff
        /*0230*/ 	.word	0x00026810
        /*0234*/ 	.short	0x010a
        /*0236*/ 	.byte	0x07
	.zero		1


	//   ....[12]....
        /*0238*/ 	.word	0x00001f80
        /*023c*/ 	.word	0x000000ff
        /*0240*/ 	.word	0x00026810
        /*0244*/ 	.short	0x010a
        /*0246*/ 	.byte	0x07
	.zero		1


	//   ....[13]....
        /*0248*/ 	.word	0x000023c0
        /*024c*/ 	.word	0x000000ff
        /*0250*/ 	.word	0x00026830
        /*0254*/ 	.short	0x010a
        /*0256*/ 	.byte	0x07
	.zero		1


	//   ....[14]....
        /*0258*/ 	.word	0x00002400
        /*025c*/ 	.word	0x000000ff
        /*0260*/ 	.word	0x00026830
        /*0264*/ 	.short	0x010a
        /*0266*/ 	.byte	0x07
	.zero		1


	//   ....[15]....
        /*0268*/ 	.word	0x000044e0
        /*026c*/ 	.word	0x000000ff
        /*0270*/ 	.word	0x00000000
        /*0274*/ 	.short	0x0101
        /*0276*/ 	.byte	0x0a
	.zero		1


	//   ....[16]....
        /*0278*/ 	.word	0x000047a0
        /*027c*/ 	.word	0x000000ff
        /*0280*/ 	.word	0x00000000
        /*0284*/ 	.short	0x0101
        /*0286*/ 	.byte	0x07
	.zero		1


	//   ....[17]....
        /*0288*/ 	.word	0x00008600
        /*028c*/ 	.word	0x0000000f
        /*0290*/ 	.word	0x00026820
        /*0294*/ 	.short	0x010a
        /*0296*/ 	.byte	0x3f
	.zero		1


	//   ....[18]....
        /*0298*/ 	.word	0x00008f10
        /*029c*/ 	.word	0x0000000f
        /*02a0*/ 	.word	0x00026840
        /*02a4*/ 	.short	0x010a
        /*02a6*/ 	.byte	0x3f
	.zero		1


	//   ....[19]....
        /*02a8*/ 	.word	0x00009250
        /*02ac*/ 	.word	0x0000000f
        /*02b0*/ 	.word	0x00026828
        /*02b4*/ 	.short	0x010a
        /*02b6*/ 	.byte	0x3f
	.zero		1


	//   ....[20]....
        /*02b8*/ 	.word	0x00009590
        /*02bc*/ 	.word	0x0000000f
        /*02c0*/ 	.word	0x00026848
        /*02c4*/ 	.short	0x010a
        /*02c6*/ 	.byte	0x3f
	.zero		1


	//   ....[21]....
        /*02c8*/ 	.word	0x00009870
        /*02cc*/ 	.word	0x0000000f
        /*02d0*/ 	.word	0x00026820
        /*02d4*/ 	.short	0x010a
        /*02d6*/ 	.byte	0x3f
	.zero		1


	//   ....[22]....
        /*02d8*/ 	.word	0x00009c20
        /*02dc*/ 	.word	0x0000000f
        /*02e0*/ 	.word	0x00026840
        /*02e4*/ 	.short	0x010a
        /*02e6*/ 	.byte	0x3f
	.zero		1


	//   ....[23]....
        /*02e8*/ 	.word	0x00009f30
        /*02ec*/ 	.word	0x0000000f
        /*02f0*/ 	.word	0x00026828
        /*02f4*/ 	.short	0x010a
        /*02f6*/ 	.byte	0x3f
	.zero		1


	//   ....[24]....
        /*02f8*/ 	.word	0x0000a2b0
        /*02fc*/ 	.word	0x00000003
        /*0300*/ 	.word	0x00026840
        /*0304*/ 	.short	0x010a
        /*0306*/ 	.byte	0x3f
	.zero		1


	//   ....[25]....
        /*0308*/ 	.word	0x0000a780
        /*030c*/ 	.word	0x00000007
        /*0310*/ 	.word	0x00000000
        /*0314*/ 	.short	0x010a
        /*0316*/ 	.byte	0x3f
	.zero		1


	//   ....[26]....
        /*0318*/ 	.word	0x0000a7d0
        /*031c*/ 	.word	0x00000003
        /*0320*/ 	.word	0x00000000
        /*0324*/ 	.short	0x010a
        /*0326*/ 	.byte	0x3f
	.zero		1


	//   ....[27]....
        /*0328*/ 	.word	0x0000a830
        /*032c*/ 	.word	0x00000005
        /*0330*/ 	.word	0x00000000
        /*0334*/ 	.short	0x010a
        /*0336*/ 	.byte	0x3f
	.zero		1


	//   ....[28]....
        /*0338*/ 	.word	0x0000a860
        /*033c*/ 	.word	0x00000003
        /*0340*/ 	.word	0x00000000
        /*0344*/ 	.short	0x010a
        /*0346*/ 	.byte	0x3f
	.zero		1


	//   ....[29]....
        /*0348*/ 	.word	0x0000a940
        /*034c*/ 	.word	0x00000012
        /*0350*/ 	.word	0x00026800
        /*0354*/ 	.short	0x010a
        /*0356*/ 	.byte	0x3f
	.zero		1


	//   ....[30]....
        /*0358*/ 	.word	0x0000a9a0
        /*035c*/ 	.word	0x00000007
        /*0360*/ 	.word	0x00026810
        /*0364*/ 	.short	0x010a
        /*0366*/ 	.byte	0x3f
	.zero		1


	//   ....[31]....
        /*0368*/ 	.word	0x0000aa00
        /*036c*/ 	.word	0x00000079
        /*0370*/ 	.word	0x00026830
        /*0374*/ 	.short	0x010a
        /*0376*/ 	.byte	0x3f
	.zero		1


	//   ....[32]....
        /*0378*/ 	.word	0x0000ac80
        /*037c*/ 	.word	0x0000000f
        /*0380*/ 	.word	0x00026820
        /*0384*/ 	.short	0x010a
        /*0386*/ 	.byte	0x3f
	.zero		1


	//   ....[33]....
        /*0388*/ 	.word	0x0000acd0
        /*038c*/ 	.word	0x0000000f
        /*0390*/ 	.word	0x00026840
        /*0394*/ 	.short	0x010a
        /*0396*/ 	.byte	0x3f
	.zero		1


	//   ....[34]....
        /*0398*/ 	.word	0x0000ad20
        /*039c*/ 	.word	0x0000000f
        /*03a0*/ 	.word	0x00026828
        /*03a4*/ 	.short	0x010a
        /*03a6*/ 	.byte	0x3f
	.zero		1


	//   ....[35]....
        /*03a8*/ 	.word	0x0000ad70
        /*03ac*/ 	.word	0x0000000f
        /*03b0*/ 	.word	0x00026848
        /*03b4*/ 	.short	0x010a
        /*03b6*/ 	.byte	0x3f
	.zero		1


	//   ....[36]....
        /*03b8*/ 	.word	0x0000add0
        /*03bc*/ 	.word	0x0000000f
        /*03c0*/ 	.word	0x00026820
        /*03c4*/ 	.short	0x010a
        /*03c6*/ 	.byte	0x3f
	.zero		1


	//   ....[37]....
        /*03c8*/ 	.word	0x0000ae20
        /*03cc*/ 	.word	0x0000000f
        /*03d0*/ 	.word	0x00026840
        /*03d4*/ 	.short	0x010a
        /*03d6*/ 	.byte	0x3f
	.zero		1


	//   ....[38]....
        /*03d8*/ 	.word	0x0000ae70
        /*03dc*/ 	.word	0x0000000f
        /*03e0*/ 	.word	0x00026828
        /*03e4*/ 	.short	0x010a
        /*03e6*/ 	.byte	0x3f
	.zero		1


	//   ....[39]....
        /*03e8*/ 	.word	0x0000aec0
        /*03ec*/ 	.word	0x00000003
        /*03f0*/ 	.word	0x00026840
        /*03f4*/ 	.short	0x010a
        /*03f6*/ 	.byte	0x3f
	.zero		1


	//   ....[40]....
        /*03f8*/ 	.word	0x0000af90
        /*03fc*/ 	.word	0x00000007
        /*0400*/ 	.word	0x00000000
        /*0404*/ 	.short	0x010a
        /*0406*/ 	.byte	0x3f
	.zero		1


	//   ....[41]....
        /*0408*/ 	.word	0x0000afe0
        /*040c*/ 	.word	0x00000003
        /*0410*/ 	.word	0x00000000
        /*0414*/ 	.short	0x010a
        /*0416*/ 	.byte	0x3f
	.zero		1


	//   ....[42]....
        /*0418*/ 	.word	0x0000b030
        /*041c*/ 	.word	0x00000005
        /*0420*/ 	.word	0x00000000
        /*0424*/ 	.short	0x010a
        /*0426*/ 	.byte	0x3f
	.zero		1


	//----- nvinfo : EIATTR_NUM_MBARRIERS
	.align		4
.L_607:
        /*0428*/ 	.byte	0x03, 0x38
        /*042a*/ 	.short	0x0009


	//----- nvinfo : EIATTR_EXIT_INSTR_OFFSETS
	.align		4
        /*042c*/ 	.byte	0x04, 0x1c
        /*042e*/ 	.short	(.L_609 - .L_608)


	//   ....[0]....
.L_608:
        /*0430*/ 	.word	0x0000a8b0


	//----- nvinfo : EIATTR_MAX_THREADS
	.align		4
.L_609:
        /*0434*/ 	.byte	0x04, 0x05
        /*0436*/ 	.short	(.L_611 - .L_610)
.L_610:
        /*0438*/ 	.word	0x00000180
        /*043c*/ 	.word	0x00000001
        /*0440*/ 	.word	0x00000001


	//----- nvinfo : EIATTR_CRS_STACK_SIZE
	.align		4
.L_611:
        /*0444*/ 	.byte	0x04, 0x1e
        /*0446*/ 	.short	(.L_613 - .L_612)
.L_612:
        /*0448*/ 	.word	0x00000000


	//----- nvinfo : EIATTR_CBANK_PARAM_SIZE
	.align		4
.L_613:
        /*044c*/ 	.byte	0x03, 0x19
        /*044e*/ 	.short	0x06f0


	//----- nvinfo : EIATTR_PARAM_CBANK
	.align		4
        /*0450*/ 	.byte	0x04, 0x0a
        /*0452*/ 	.short	(.L_615 - .L_614)
	.align		4
.L_614:
        /*0454*/ 	.word	index@(.nv.constant0._ZN7cutlass13device_kernelIN5flash11enable_sm90INS1_16FlashAttnBwdSm90INS1_25CollectiveMainloopBwdSm90ILi2ELi2ELi2EN4cute5tupleIJNS5_1CILi1EEES8_S8_EEENS6_IJNS7_ILi64EEENS7_ILi128EEENS7_ILi96EEEEEENS_10bfloat16_tEfNS_4arch4Sm90ELb0ELb1ELb0ELb1ELb1ELb1ELb0ELb0ELi2ELi1ELi2ELi1ELb1EEENS1_24CollectiveEpilogueBwdGQAISD_fSG_Li256ELb1ELb1EEENS1_19SingleTileSchedulerILb1ELb0ELb0ELi128EEEEEEEEEvNT_6ParamsE)
        /*0458*/ 	.short	0x0210
        /*045a*/ 	.short	0x06f0


	//----- nvinfo : EIATTR_SW_WAR
	.align		4
.L_615:
        /*045c*/ 	.byte	0x04, 0x36
        /*045e*/ 	.short	(.L_617 - .L_616)
.L_616:
        /*0460*/ 	.word	0x00000008
.L_617:


//--------------------- .nv.info._ZN7cutlass13device_kernelIN5flash11enable_sm90INS1_16FlashAttnBwdSm90INS1_25CollectiveMainloopBwdSm90ILi2ELi2ELi2EN4cute5tupleIJNS5_1CILi1EEES8_S8_EEENS6_IJNS7_ILi64EEENS7_ILi128EEENS7_ILi96EEEEEENS_10bfloat16_tEfNS_4arch4Sm90ELb1ELb0ELb0ELb0ELb0ELb1ELb0ELb0ELi2ELi1ELi2ELi1ELb1EEENS1_21CollectiveEpilogueBwdISD_SE_SG_Li256ELb0ELb0ELi1EEENS1_25SingleTileBwdLPTSchedulerILb0ELi128ELb0EEEEEEEEEvNT_6ParamsE --------------------------
	.section	.nv.info._ZN7cutlass13device_kernelIN5flash11enable_sm90INS1_16FlashAttnBwdSm90INS1_25CollectiveMainloopBwdSm90ILi2ELi2ELi2EN4cute5tupleIJNS5_1CILi1EEES8_S8_EEENS6_IJNS7_ILi64EEENS7_ILi128EEENS7_ILi96EEEEEENS_10bfloat16_tEfNS_4arch4Sm90ELb1ELb0ELb0ELb0ELb0ELb1ELb0ELb0ELi2ELi1ELi2ELi1ELb1EEENS1_21CollectiveEpilogueBwdISD_SE_SG_Li256ELb0ELb0ELi1EEENS1_25SingleTileBwdLPTSchedulerILb0ELi128ELb0EEEEEEEEEvNT_6ParamsE,"",@"SHT_CUDA_INFO"
	.sectionflags	@""
	.align	4


	//----- nvinfo : EIATTR_CUDA_API_VERSION
	.align		4
        /*0000*/ 	.byte	0x04, 0x37
        /*0002*/ 	.short	(.L_619 - .L_618)
.L_618:
        /*0004*/ 	.word	0x00000082


	//----- nvinfo : EIATTR_KPARAM_INFO
	.align		4
.L_619:
        /*0008*/ 	.byte	0x04, 0x17
        /*000a*/ 	.short	(.L_621 - .L_620)
.L_620:
        /*000c*/ 	.word	0x00000000
        /*0010*/ 	.short	0x0000
        /*0012*/ 	.short	0x0070
        /*0014*/ 	.byte	0x00, 0xf0, 0x01, 0x24


	//----- nvinfo : EIATTR_SPARSE_MMA_MASK
	.align		4
.L_621:
        /*0018*/ 	.byte	0x03, 0x50
        /*001a*/ 	.short	0x0000


	//----- nvinfo : EIATTR_MAXREG_COUNT
	.align		4
        /*001c*/ 	.byte	0x03, 0x1b
        /*001e*/ 	.short	0x00a8


	//----- nvinfo : EIATTR_NUM_BARRIERS
	.align		4
        /*0020*/ 	.byte	0x02, 0x4c
        /*0022*/ 	.byte	0x10
	.zero		1


	//----- nvinfo : EIATTR_EXTERNS
	.align		4
        /*0024*/ 	.byte	0x04, 0x0f
        /*0026*/ 	.short	(.L_623 - .L_622)


	//   ....[0]....
	.align		4
.L_622:
        /*0028*/ 	.word	index@(__assertfail)


	//----- nvinfo : EIATTR_ANNOTATIONS
	.align		4
.L_623:
        /*002c*/ 	.byte	0x04, 0x55
        /*002e*/ 	.short	(.L_625 - .L_624)


	//   ....[0]....
.L_624:
        /*0030*/ 	.word	0x00000001
        /*0034*/ 	.byte	0x60, 0x79, 0x00, 0x00, 0x01, 0x00, 0x00, 0x00, 0x10, 0x86, 0x00, 0x00


	//----- nvinfo : EIATTR_MERCURY_ISA_VERSION
	.align		4
.L_625:
        /*0040*/ 	.byte	0x03, 0x5f
        /*0042*/ 	.short	0x0101


	//----- nvinfo : EIATTR_INT_WARP_WIDE_INSTR_OFFSETS
	.align		4
        /*0044*/ 	.byte	0x04, 0x31
        /*0046*/ 	.short	(.L_627 - .L_626)


	//   ....[0]....
.L_626:
        /*0048*/ 	.word	0x000001f0


	//   ....[1]....
        /*004c*/ 	.word	0x00000220


	//----- nvinfo : EIATTR_COOP_GROUP_MASK_REGIDS
	.align		4
.L_627:
        /*0050*/ 	.byte	0x04, 0x29
        /*0052*/ 	.short	(.L_629 - .L_628)


	//   ....[0]....
.L_628:
        /*0054*/ 	.word	0xffffffff


	//   ....[1]....
        /*0058*/ 	.word	0xffffffff


	//   ....[2]....
        /*005c*/ 	.word	0xffffffff


	//   ....[3]....
        /*0060*/ 	.word	0xffffffff


	//   ....[4]....
        /*0064*/ 	.word	0xffffffff


	//   ....[5]....
        /*0068*/ 	.word	0xffffffff


	//   ....[6]....
        /*006c*/ 	.word	0xffffffff


	//   ....[7]....
        /*0070*/ 	.word	0xffffffff


	//   ....[8]....
        /*0074*/ 	.word	0x0500000f


	//----- nvinfo : EIATTR_COOP_GROUP_INSTR_OFFSETS
	.align		4
.L_629:
        /*0078*/ 	.byte	0x04, 0x28
        /*007a*/ 	.short	(.L_631 - .L_630)


	//   ....[0]....
.L_630:
        /*007c*/ 	.word	0x00000070


	//   ....[1]....
        /*0080*/ 	.word	0x00000200


	//   ....[2]....
        /*0084*/ 	.word	0x00000250


	//   ....[3]....
        /*0088*/ 	.word	0x00000440


	//   ....[4]....
        /*008c*/ 	.word	0x00000670


	//   ....[5]....
        /*0090*/ 	.word	0x00001230


	//   ....[6]....
        /*0094*/ 	.word	0x00004f60


	//   ....[7]....
        /*0098*/ 	.word	0x00005c90


	//   ....[8]....
        /*009c*/ 	.word	0x00009330


	//----- nvinfo : EIATTR_REG_RECONFIG
	.align		4
.L_631:
        /*00a0*/ 	.byte	0x01, 0x54
	.zero		2


	//----- nvinfo : EIATTR_SYSCALL_OFFSETS
	.align		4
        /*00a4*/ 	.byte	0x04, 0x46
        /*00a6*/ 	.short	(.L_633 - .L_632)


	//   ....[0]....
.L_632:
        /*00a8*/ 	.word	0x00000e90


	//   ....[1]....
        /*00ac*/ 	.word	0x00000f80


	//   ....[2]....
        /*00b0*/ 	.word	0x000010e0


	//   ....[3]....
        /*00b4*/ 	.word	0x000011d0


	//   ....[4]....
        /*00b8*/ 	.word	0x00001450


	//   ....[5]....
        /*00bc*/ 	.word	0x00004790


	//   ....[6]....
        /*00c0*/ 	.word	0x000048d0


	//   ....[7]....
        /*00c4*/ 	.word	0x000049f0


	//   ....[8]....
        /*00c8*/ 	.word	0x00004b10


	//----- nvinfo : EIATTR_MBARRIER_INSTR_OFFSETS
	.align		4
.L_633:
        /*00cc*/ 	.byte	0x04, 0x39
        /*00ce*/ 	.short	(.L_635 - .L_634)


	//   ....[0]....
.L_634:
        /*00d0*/ 	.word	0x000002f0
        /*00d4*/ 	.word	0x000000ff
        /*00d8*/ 	.word	0x00026800
        /*00dc*/ 	.short	0x0100
        /*00de*/ 	.byte	0x06
	.zero		1


	//   ....[1]....
        /*00e0*/ 	.word	0x000003f0
        /*00e4*/ 	.word	0x000000ff
        /*00e8*/ 	.word	0x00026810
        /*00ec*/ 	.short	0x0100
        /*00ee*/ 	.byte	0x08
	.zero		1


	//   ....[2]....
        /*00f0*/ 	.word	0x00000400
        /*00f4*/ 	.word	0x000000ff
        /*00f8*/ 	.word	0x00026820
        /*00fc*/ 	.short	0x0100
        /*00fe*/ 	.byte	0x08
	.zero		1


	//   ....[3]....
        /*0100*/ 	.word	0x00000410
        /*0104*/ 	.word	0x000000ff
        /*0108*/ 	.word	0x00026818
        /*010c*/ 	.short	0x0100
        /*010e*/ 	.byte	0x08
	.zero		1


	//   ....[4]....
        /*0110*/ 	.word	0x00000420
        /*0114*/ 	.word	0x000000ff
        /*0118*/ 	.word	0x00026828
        /*011c*/ 	.short	0x0100
        /*011e*/ 	.byte	0x08
	.zero		1


	//   ....[5]....
        /*0120*/ 	.word	0x00000550
        /*0124*/ 	.word	0x000000ff
        /*0128*/ 	.word	0x00026830
        /*012c*/ 	.short	0x0100
        /*012e*/ 	.byte	0x08
	.zero		1


	//   ....[6]....
        /*0130*/ 	.word	0x00000560
        /*0134*/ 	.word	0x000000ff
        /*0138*/ 	.word	0x00026840
        /*013c*/ 	.short	0x0100
        /*013e*/ 	.byte	0x08
	.zero		1


	//   ....[7]....
        /*0140*/ 	.word	0x00000570
        /*0144*/ 	.word	0x000000ff
        /*0148*/ 	.word	0x00026838
        /*014c*/ 	.short	0x0100
        /*014e*/ 	.byte	0x08
	.zero		1


	//   ....[8]....
        /*0150*/ 	.word	0x00000580
        /*0154*/ 	.word	0x000000ff
        /*0158*/ 	.word	0x00026848
        /*015c*/ 	.short	0x0100
        /*015e*/ 	.byte	0x08
	.zero		1


	//   ....[9]....
        /*0160*/ 	.word	0x00001270
        /*0164*/ 	.word	0x00000002
        /*0168*/ 	.word	0x00026800
        /*016c*/ 	.short	0x010a
        /*016e*/ 	.byte	0x3f
	.zero		1


	//   ....[10]....
        /*0170*/ 	.word	0x00001310
        /*0174*/ 	.word	0x00000002
        /*0178*/ 	.word	0x00026800
        /*017c*/ 	.short	0x010a
        /*017e*/ 	.byte	0x3f
	.zero		1


	//   ....[11]....
        /*0180*/ 	.word	0x00001c90
        /*0184*/ 	.word	0x000000ff
        /*0188*/ 	.word	0x00026810
        /*018c*/ 	.short	0x010a
        /*018e*/ 	.byte	0x07
	.zero		1


	//   ....[12]....
        /*0190*/ 	.word	0x00001cd0
        /*0194*/ 	.word	0x000000ff
        /*0198*/ 	.word	0x00026810
        /*019c*/ 	.short	0x010a
        /*019e*/ 	.byte	0x07
	.zero		1


	//   ....[13]....
        /*01a0*/ 	.word	0x00002110
        /*01a4*/ 	.word	0x000000ff
        /*01a8*/ 	.word	0x00026830
        /*01ac*/ 	.short	0x010a
        /*01ae*/ 	.byte	0x07
	.zero		1


	//   ....[14]....
        /*01b0*/ 	.word	0x00002150
        /*01b4*/ 	.word	0x000000ff
        /*01b8*/ 	.word	0x00026830
        /*01bc*/ 	.short	0x010a
        /*01be*/ 	.byte	0x07
	.zero		1


	//   ....[15]....
        /*01c0*/ 	.word	0x00003fb0
        /*01c4*/ 	.word	0x000000ff
        /*01c8*/ 	.word	0x00000000
        /*01cc*/ 	.short	0x0101
        /*01ce*/ 	.byte	0x0a
	.zero		1


	//   ....[16]....
        /*01d0*/ 	.word	0x000042c0
        /*01d4*/ 	.word	0x000000ff
        /*01d8*/ 	.word	0x00000000
        /*01dc*/ 	.short	0x0101
        /*01de*/ 	.byte	0x07
	.zero		1


	//   ....[17]....
        /*01e0*/ 	.word	0x000070e0
        /*01e4*/ 	.word	0x00000010
        /*01e8*/ 	.word	0x00026820
        /*01ec*/ 	.short	0x010a
        /*01ee*/ 	.byte	0x3f
	.zero		1


	//   ....[18]....
        /*01f0*/ 	.word	0x000079f0
        /*01f4*/ 	.word	0x00000010
        /*01f8*/ 	.word	0x00026840
        /*01fc*/ 	.short	0x010a
        /*01fe*/ 	.byte	0x3f
	.zero		1


	//   ....[19]....
        /*0200*/ 	.word	0x00007d00
        /*0204*/ 	.word	0x00000010
        /*0208*/ 	.word	0x00026828
        /*020c*/ 	.short	0x010a
        /*020e*/ 	.byte	0x3f
	.zero		1


	//   ....[20]....
        /*0210*/ 	.word	0x00008010
        /*0214*/ 	.word	0x00000010
        /*0218*/ 	.word	0x00026848
        /*021c*/ 	.short	0x010a
        /*021e*/ 	.byte	0x3f
	.zero		1


	//   ....[21]....
        /*0220*/ 	.word	0x000082d0
        /*0224*/ 	.word	0x00000010
        /*0228*/ 	.word	0x00026820
        /*022c*/ 	.short	0x010a
        /*022e*/ 	.byte	0x3f
	.zero		1


	//   ....[22]....
        /*0230*/ 	.word	0x00008670
        /*0234*/ 	.word	0x00000010
        /*0238*/ 	.word	0x00026840
        /*023c*/ 	.short	0x010a
        /*023e*/ 	.byte	0x3f
	.zero		1


	//   ....[23]....
        /*0240*/ 	.word	0x00008950
        /*0244*/ 	.word	0x00000010
        /*0248*/ 	.word	0x00026828
        /*024c*/ 	.short	0x010a
        /*024e*/ 	.byte	0x3f
	.zero		1


	//   ....[24]....
        /*0250*/ 	.word	0x00008ce0
        /*0254*/ 	.word	0x00000003
        /*0258*/ 	.word	0x00026840
        /*025c*/ 	.short	0x010a
        /*025e*/ 	.byte	0x3f
	.zero		1


	//   ....[25]....
        /*0260*/ 	.word	0x00009190
        /*0264*/ 	.word	0x00000006
        /*0268*/ 	.word	0x00000000
        /*026c*/ 	.short	0x010a
        /*026e*/ 	.byte	0x3f
	.zero		1


	//   ....[26]....
        /*0270*/ 	.word	0x000091f0
        /*0274*/ 	.word	0x00000003
        /*0278*/ 	.word	0x00000000
        /*027c*/ 	.short	0x010a
        /*027e*/ 	.byte	0x3f
	.zero		1


	//   ....[27]....
        /*0280*/ 	.word	0x00009250
        /*0284*/ 	.word	0x00000000
        /*0288*/ 	.word	0x00000000
        /*028c*/ 	.short	0x010a
        /*028e*/ 	.byte	0x3f
	.zero		1


	//   ....[28]....
        /*0290*/ 	.word	0x00009280
        /*0294*/ 	.word	0x00000003
        /*0298*/ 	.word	0x00000000
        /*029c*/ 	.short	0x010a
        /*029e*/ 	.byte	0x3f
	.zero		1


	//   ....[29]....
        /*02a0*/ 	.word	0x00009360
        /*02a4*/ 	.word	0x00000002
        /*02a8*/ 	.word	0x00026800
        /*02ac*/ 	.short	0x010a
        /*02ae*/ 	.byte	0x3f
	.zero		1


	//   ....[30]....
        /*02b0*/ 	.word	0x000093c0
        /*02b4*/ 	.word	0x00000005
        /*02b8*/ 	.word	0x00026810
        /*02bc*/ 	.short	0x010a
        /*02be*/ 	.byte	0x3f
	.zero		1


	//   ....[31]....
        /*02c0*/ 	.word	0x00009420
        /*02c4*/ 	.word	0x00000005
        /*02c8*/ 	.word	0x00026830
        /*02cc*/ 	.short	0x010a
        /*02ce*/ 	.byte	0x3f
	.zero		1


	//   ....[32]....
        /*02d0*/ 	.word	0x00009470
        /*02d4*/ 	.word	0x00000010
        /*02d8*/ 	.word	0x00026820
        /*02dc*/ 	.short	0x010a
        /*02de*/ 	.byte	0x3f
	.zero		1


	//   ....[33]....
        /*02e0*/ 	.word	0x000094c0
        /*02e4*/ 	.word	0x00000010
        /*02e8*/ 	.word	0x00026840
        /*02ec*/ 	.short	0x010a
        /*02ee*/ 	.byte	0x3f
	.zero		1


	//   ....[34]....
        /*02f0*/ 	.word	0x00009510
        /*02f4*/ 	.word	0x00000010
        /*02f8*/ 	.word	0x00026828
        /*02fc*/ 	.short	0x010a
        /*02fe*/ 	.byte	0x3f
	.zero		1


	//   ....[35]....
        /*0300*/ 	.word	0x00009560
        /*0304*/ 	.word	0x00000010
        /*0308*/ 	.word	0x00026848
        /*030c*/ 	.short	0x010a
        /*030e*/ 	.byte	0x3f
	.zero		1


	//   ....[36]....
        /*0310*/ 	.word	0x000095c0
        /*0314*/ 	.word	0x00000010
        /*0318*/ 	.word	0x00026820
        /*031c*/ 	.short	0x010a
        /*031e*/ 	.byte	0x3f
	.zero		1


	//   ....[37]....
        /*0320*/ 	.word	0x00009610
        /*0324*/ 	.word	0x00000010
        /*0328*/ 	.word	0x00026840
        /*032c*/ 	.short	0x010a
        /*032e*/ 	.byte	0x3f
	.zero		1


	//   ....[38]....
        /*0330*/ 	.word	0x00009660
        /*0334*/ 	.word	0x00000010
        /*0338*/ 	.word	0x00026828
        /*033c*/ 	.short	0x010a
        /*033e*/ 	.byte	0x3f
	.zero		1


	//   ....[39]....
        /*0340*/ 	.word	0x000096b0
        /*0344*/ 	.word	0x00000003
        /*0348*/ 	.word	0x00026840
        /*034c*/ 	.short	0x010a
        /*034e*/ 	.byte	0x3f
	.zero		1


	//   ....[40]....
        /*0350*/ 	.word	0x00009780
        /*0354*/ 	.word	0x00000006
        /*0358*/ 	.word	0x00000000
        /*035c*/ 	.short	0x010a
        /*035e*/ 	.byte	0x3f
	.zero		1


	//   ....[41]....
        /*0360*/ 	.word	0x000097d0
        /*0364*/ 	.word	0x00000003
        /*0368*/ 	.word	0x00000000
        /*036c*/ 	.short	0x010a
        /*036e*/ 	.byte	0x3f
	.zero		1


	//   ....[42]....
        /*0370*/ 	.word	0x00009820
        /*0374*/ 	.word	0x00000000
        /*0378*/ 	.word	0x00000000
        /*037c*/ 	.short	0x010a
        /*037e*/ 	.byte	0x3f
	.zero		1


	//----- nvinfo : EIATTR_NUM_MBARRIERS
	.align		4
.L_635:
        /*0380*/ 	.byte	0x03, 0x38
        /*0382*/ 	.short	0x0009


	//----- nvinfo : EIATTR_EXIT_INSTR_OFFSETS
	.align		4
        /*0384*/ 	.byte	0x04, 0x1c
        /*0386*/ 	.short	(.L_637 - .L_636)


	//   ....[0]....
.L_636:
        /*0388*/ 	.word	0x00000920


	//   ....[1]....
        /*038c*/ 	.word	0x00005460


	//   ....[2]....
        /*0390*/ 	.word	0x00005c40


	//   ....[3]....
        /*0394*/ 	.word	0x000092d0


	//----- nvinfo : EIATTR_MAX_THREADS
	.align		4
.L_637:
        /*0398*/ 	.byte	0x04, 0x05
        /*039a*/ 	.short	(.L_639 - .L_638)
.L_638:
        /*039c*/ 	.word	0x00000180
        /*03a0*/ 	.word	0x00000001
        /*03a4*/ 	.word	0x00000001


	//----- nvinfo : EIATTR_CRS_STACK_SIZE
	.align		4
.L_639:
        /*03a8*/ 	.byte	0x04, 0x1e
        /*03aa*/ 	.short	(.L_641 - .L_640)
.L_640:
        /*03ac*/ 	.word	0x00000000


	//----- nvinfo : EIATTR_CBANK_PARAM_SIZE
	.align		4
.L_641:
        /*03b0*/ 	.byte	0x03, 0x19
        /*03b2*/ 	.short	0x0970


	//----- nvinfo : EIATTR_PARAM_CBANK
	.align		4
        /*03b4*/ 	.byte	0x04, 0x0a
        /*03b6*/ 	.short	(.L_643 - .L_642)
	.align		4
.L_642:
        /*03b8*/ 	.word	index@(.nv.constant0._ZN7cutlass13device_kernelIN5flash11enable_sm90INS1_16FlashAttnBwdSm90INS1_25CollectiveMainloopBwdSm90ILi2ELi2ELi2EN4cute5tupleIJNS5_1CILi1EEES8_S8_EEENS6_IJNS7_ILi64EEENS7_ILi128EEENS7_ILi96EEEEEENS_10bfloat16_tEfNS_4arch4Sm90ELb1ELb0ELb0ELb0ELb0ELb1ELb0ELb0ELi2ELi1ELi2ELi1ELb1EEENS1_21CollectiveEpilogueBwdISD_SE_SG_Li256ELb0ELb0ELi1EEENS1_25SingleTileBwdLPTSchedulerILb0ELi128ELb0EEEEEEEEEvNT_6ParamsE)
        /*03bc*/ 	.short	0x0210
        /*03be*/ 	.short	0x0970


	//----- nvinfo : EIATTR_SW_WAR
	.align		4
.L_643:
        /*03c0*/ 	.byte	0x04, 0x36
        /*03c2*/ 	.short	(.L_645 - .L_644)
.L_644:
        /*03c4*/ 	.word	0x00000008
.L_645:


//--------------------- .nv.info._ZN7cutlass13device_kernelIN5flash11enable_sm90INS1_16FlashAttnBwdSm90INS1_25CollectiveMainloopBwdSm90ILi2ELi2ELi2EN4cute5tupleIJNS5_1CILi1EEES8_S8_EEENS6_IJNS7_ILi64EEENS7_ILi128EEENS7_ILi96EEEEEENS_10bfloat16_tEfNS_4arch4Sm90ELb1ELb0ELb0ELb0ELb1ELb1ELb0ELb0ELi2ELi1ELi2ELi1ELb1EEENS1_21CollectiveEpilogueBwdISD_SE_SG_Li256ELb0ELb0ELi1EEENS1_25SingleTileBwdLPTSchedulerILb0ELi128ELb1EEEEEEEEEvNT_6ParamsE --------------------------
	.section	.nv.info._ZN7cutlass13device_kernelIN5flash11enable_sm90INS1_16FlashAttnBwdSm90INS1_25CollectiveMainloopBwdSm90ILi2ELi2ELi2EN4cute5tupleIJNS5_1CILi1EEES8_S8_EEENS6_IJNS7_ILi64EEENS7_ILi128EEENS7_ILi96EEEEEENS_10bfloat16_tEfNS_4arch4Sm90ELb1ELb0ELb0ELb0ELb1ELb1ELb0ELb0ELi2ELi1ELi2ELi1ELb1EEENS1_21CollectiveEpilogueBwdISD_SE_SG_Li256ELb0ELb0ELi1EEENS1_25SingleTileBwdLPTSchedulerILb0ELi128ELb1EEEEEEEEEvNT_6ParamsE,"",@"SHT_CUDA_INFO"
	.sectionflags	@""
	.align	4


	//----- nvinfo : EIATTR_CUDA_API_VERSION
	.align		4
        /*0000*/ 	.byte	0x04, 0x37
        /*0002*/ 	.short	(.L_647 - .L_646)
.L_646:
        /*0004*/ 	.word	0x00000082


	//----- nvinfo : EIATTR_KPARAM_INFO
	.align		4
.L_647:
        /*0008*/ 	.byte	0x04, 0x17
        /*000a*/ 	.short	(.L_649 - .L_648)
.L_648:
        /*000c*/ 	.word	0x00000000
        /*0010*/ 	.short	0x0000
        /*0012*/ 	.short	0x0070
        /*0014*/ 	.byte	0x00, 0xf0, 0x01, 0x24


	//----- nvinfo : EIATTR_SPARSE_MMA_MASK
	.align		4
.L_649:
        /*0018*/ 	.byte	0x03, 0x50
        /*001a*/ 	.short	0x0000


	//----- nvinfo : EIATTR_MAXREG_COUNT
	.align		4
        /*001c*/ 	.byte	0x03, 0x1b
        /*001e*/ 	.short	0x00a8


	//----- nvinfo : EIATTR_NUM_BARRIERS
	.align		4
        /*0020*/ 	.byte	0x02, 0x4c
        /*0022*/ 	.byte	0x10
	.zero		1


	//----- nvinfo : EIATTR_EXTERNS
	.align		4
        /*0024*/ 	.byte	0x04, 0x0f
        /*0026*/ 	.short	(.L_651 - .L_650)


	//   ....[0]....
	.align		4
.L_650:
        /*0028*/ 	.word	index@(__assertfail)


	//----- nvinfo : EIATTR_ANNOTATIONS
	.align		4
.L_651:
        /*002c*/ 	.byte	0x04, 0x55
        /*002e*/ 	.short	(.L_653 - .L_652)


	//   ....[0]....
.L_652:
        /*0030*/ 	.word	0x00000001
        /*0034*/ 	.byte	0x80, 0x83, 0x00, 0x00, 0x01, 0x00, 0x00, 0x00, 0x30, 0x90, 0x00, 0x00


	//----- nvinfo : EIATTR_MERCURY_ISA_VERSION
	.align		4
.L_653:
        /*0040*/ 	.byte	0x03, 0x5f
        /*0042*/ 	.short	0x0101


	//----- nvinfo : EIATTR_INT_WARP_WIDE_INSTR_OFFSETS
	.align		4
        /*0044*/ 	.byte	0x04, 0x31
        /*0046*/ 	.short	(.L_655 - .L_654)


	//   ....[0]....
.L_654:
        /*0048*/ 	.word	0x000001f0


	//   ....[1]....
        /*004c*/ 	.word	0x00000220


	//   ....[2]....
        /*0050*/ 	.word	0x00006880


	//   ....[3]....
        /*0054*/ 	.word	0x00006ef0


	//   ....[4]....
        /*0058*/ 	.word	0x00007410


	//----- nvinfo : EIATTR_COOP_GROUP_MASK_REGIDS
	.align		4
.L_655:
        /*005c*/ 	.byte	0x04, 0x29
        /*005e*/ 	.short	(.L_657 - .L_656)


	//   ....[0]....
.L_656:
        /*0060*/ 	.word	0xffffffff


	//   ....[1]....
        /*0064*/ 	.word	0xffffffff


	//   ....[2]....
        /*0068*/ 	.word	0xffffffff


	//   ....[3]....
        /*006c*/ 	.word	0xffffffff


	//   ....[4]....
        /*0070*/ 	.word	0xffffffff


	//   ....[5]....
        /*0074*/ 	.word	0xffffffff


	//   ....[6]....
        /*0078*/ 	.word	0xffffffff


	//   ....[7]....
        /*007c*/ 	.word	0xffffffff


	//   ....[8]....
        /*0080*/ 	.word	0xffffffff


	//   ....[9]....
        /*0084*/ 	.word	0xffffffff


	//   ....[10]....
        /*0088*/ 	.word	0xffffffff


	//   ....[11]....
        /*008c*/ 	.word	0xffffffff


	//   ....[12]....
        /*0090*/ 	.word	0xffffffff


	//   ....[13]....
        /*0094*/ 	.word	0xffffffff


	//   ....[14]....
        /*0098*/ 	.word	0x0500000f


	//   ....[15]....
        /*009c*/ 	.word	0x0500000f


	//   ....[16]....
        /*00a0*/ 	.word	0x0500000f


	//   ....[17]....
        /*00a4*/ 	.word	0x0500000f


	//----- nvinfo : EIATTR_COOP_GROUP_INSTR_OFFSETS
	.align		4
.L_657:
        /*00a8*/ 	.byte	0x04, 0x28
        /*00aa*/ 	.short	(.L_659 - .L_658)


	//   ....[0]....
.L_658:
        /*00ac*/ 	.word	0x00000070


	//   ....[1]....
        /*00b0*/ 	.word	0x00000200


	//   ....[2]....
        /*00b4*/ 	.word	0x00000250


	//   ....[3]....
        /*00b8*/ 	.word	0x00000440


	//   ....[4]....
        /*00bc*/ 	.word	0x00000680


	//   ....[5]....
        /*00c0*/ 	.word	0x00001270


	//   ....[6]....
        /*00c4*/ 	.word	0x00004f40


	//   ....[7]....
        /*00c8*/ 	.word	0x00005cb0


	//   ....[8]....
        /*00cc*/ 	.word	0x00006480


	//   ....[9]....
        /*00d0*/ 	.word	0x000067b0


	//   ....[10]....
        /*00d4*/ 	.word	0x00006b70


	//   ....[11]....
        /*00d8*/ 	.word	0x00006e20


	//   ....[12]....
        /*00dc*/ 	.word	0x000070d0


	//   ....[13]....
        /*00e0*/ 	.word	0x00007340


	//   ....[14]....
        /*00e4*/ 	.word	0x00009d50


	//   ....[15]....
        /*00e8*/ 	.word	0x00009ec0


	//   ....[16]....
        /*00ec*/ 	.word	0x00009f30


	//   ....[17]....
        /*00f0*/ 	.word	0x00009fa0


	//----- nvinfo : EIATTR_REG_RECONFIG
	.align		4
.L_659:
        /*00f4*/ 	.byte	0x01, 0x54
	.zero		2


	//----- nvinfo : EIATTR_SYSCALL_OFFSETS
	.align		4
        /*00f8*/ 	.byte	0x04, 0x46
        /*00fa*/ 	.short	(.L_661 - .L_660)


	//   ....[0]....
.L_660:
        /*00fc*/ 	.word	0x00000ed0


	//   ....[1]....
        /*0100*/ 	.word	0x00000fc0


	//   ....[2]....
        /*0104*/ 	.word	0x00001120


	//   ....[3]....
        /*0108*/ 	.word	0x00001210


	//   ....[4]....
        /*010c*/ 	.word	0x00001490


	//   ....[5]....
        /*0110*/ 	.word	0x00004770


	//   ....[6]....
        /*0114*/ 	.word	0x000048b0


	//   ....[7]....
        /*0118*/ 	.word	0x000049d0


	//   ....[8]....
        /*011c*/ 	.word	0x00004af0


	//----- nvinfo : EIATTR_MBARRIER_INSTR_OFFSETS
	.align		4
.L_661:
        /*0120*/ 	.byte	0x04, 0x39
        /*0122*/ 	.short	(.L_663 - .L_662)


	//   ....[0]....
.L_662:
        /*0124*/ 	.word	0x000002f0
        /*0128*/ 	.word	0x000000ff
        /*012c*/ 	.word	0x00026800
        /*0130*/ 	.short	0x0100
        /*0132*/ 	.byte	0x06
	.zero		1


	//   ....[1]....
        /*0134*/ 	.word	0x000003f0
        /*0138*/ 	.word	0x000000ff
        /*013c*/ 	.word	0x00026810
        /*0140*/ 	.short	0x0100
        /*0142*/ 	.byte	0x08
	.zero		1


	//   ....[2]....
        /*0144*/ 	.word	0x00000400
        /*0148*/ 	.word	0x000000ff
        /*014c*/ 	.word	0x00026820
        /*0150*/ 	.short	0x0100
        /*0152*/ 	.byte	0x08
	.zero		1


	//   ....[3]....
        /*0154*/ 	.word	0x00000410
        /*0158*/ 	.word	0x000000ff
        /*015c*/ 	.word	0x00026818
        /*0160*/ 	.short	0x0100
        /*0162*/ 	.byte	0x08
	.zero		1


	//   ....[4]....
        /*0164*/ 	.word	0x00000420
        /*0168*/ 	.word	0x000000ff
        /*016c*/ 	.word	0x00026828
        /*0170*/ 	.short	0x0100
        /*0172*/ 	.byte	0x08
	.zero		1


	//   ....[5]....
        /*0174*/ 	.word	0x00000550
        /*0178*/ 	.word	0x000000ff
        /*017c*/ 	.word	0x00026830
        /*0180*/ 	.short	0x0100
        /*0182*/ 	.byte	0x08
	.zero		1


	//   ....[6]....
        /*0184*/ 	.word	0x00000560
        /*0188*/ 	.word	0x000000ff
        /*018c*/ 	.word	0x00026840
        /*0190*/ 	.short	0x0100
        /*0192*/ 	.byte	0x08
	.zero		1


	//   ....[7]....
        /*0194*/ 	.word	0x00000570
        /*0198*/ 	.word	0x000000ff
        /*019c*/ 	.word	0x00026838
        /*01a0*/ 	.short	0x0100
        /*01a2*/ 	.byte	0x08
	.zero		1


	//   ....[8]....
        /*01a4*/ 	.word	0x00000580
        /*01a8*/ 	.word	0x000000ff
        /*01ac*/ 	.word	0x00026848
        /*01b0*/ 	.short	0x0100
        /*01b2*/ 	.byte	0x08
	.zero		1


	//   ....[9]....
        /*01b4*/ 	.word	0x000012b0
        /*01b8*/ 	.word	0x00000002
        /*01bc*/ 	.word	0x00026800
        /*01c0*/ 	.short	0x010a
        /*01c2*/ 	.byte	0x3f
	.zero		1


	//   ....[10]....
        /*01c4*/ 	.word	0x00001350
        /*01c8*/ 	.word	0x00000002
        /*01cc*/ 	.word	0x00026800
        /*01d0*/ 	.short	0x010a
        /*01d2*/ 	.byte	0x3f
	.zero		1


	//   ....[11]....
        /*01d4*/ 	.word	0x00001cd0
        /*01d8*/ 	.word	0x000000ff
        /*01dc*/ 	.word	0x00026810
        /*01e0*/ 	.short	0x010a
        /*01e2*/ 	.byte	0x08
	.zero		1


	//   ....[12]....
        /*01e4*/ 	.word	0x00001d10
        /*01e8*/ 	.word	0x000000ff
        /*01ec*/ 	.word	0x00026810
        /*01f0*/ 	.short	0x010a
        /*01f2*/ 	.byte	0x08
	.zero		1


	//   ....[13]....
        /*01f4*/ 	.word	0x00002150
        /*01f8*/ 	.word	0x000000ff
        /*01fc*/ 	.word	0x00026830
        /*0200*/ 	.short	0x010a
        /*0202*/ 	.byte	0x08
	.zero		1


	//   ....[14]....
        /*0204*/ 	.word	0x00002190
        /*0208*/ 	.word	0x000000ff
        /*020c*/ 	.word	0x00026830
        /*0210*/ 	.short	0x010a
        /*0212*/ 	.byte	0x08
	.zero		1


	//   ....[15]....
        /*0214*/ 	.word	0x00003fb0
        /*0218*/ 	.word	0x000000ff
        /*021c*/ 	.word	0x00000000
        /*0220*/ 	.short	0x0101
        /*0222*/ 	.byte	0x0b
	.zero		1


	//   ....[16]....
        /*0224*/ 	.word	0x000042a0
        /*0228*/ 	.word	0x000000ff
        /*022c*/ 	.word	0x00000000
        /*0230*/ 	.short	0x0101
        /*0232*/ 	.byte	0x08
	.zero		1


	//   ....[17]....
        /*0234*/ 	.word	0x00007b00
        /*0238*/ 	.word	0x00000010
        /*023c*/ 	.word	0x00026820
        /*0240*/ 	.short	0x010a
        /*0242*/ 	.byte	0x3f
	.zero		1


	//   ....[18]....
        /*0244*/ 	.word	0x00008410
        /*0248*/ 	.word	0x00000010
        /*024c*/ 	.word	0x00026840
        /*0250*/ 	.short	0x010a
        /*0252*/ 	.byte	0x3f
	.zero		1


	//   ....[19]....
        /*0254*/ 	.word	0x00008720
        /*0258*/ 	.word	0x00000010
        /*025c*/ 	.word	0x00026828
        /*0260*/ 	.short	0x010a
        /*0262*/ 	.byte	0x3f
	.zero		1


	//   ....[20]....
        /*0264*/ 	.word	0x00008a30
        /*0268*/ 	.word	0x00000010
        /*026c*/ 	.word	0x00026848
        /*0270*/ 	.short	0x010a
        /*0272*/ 	.byte	0x3f
	.zero		1


	//   ....[21]....
        /*0274*/ 	.word	0x00008cf0
        /*0278*/ 	.word	0x00000010
        /*027c*/ 	.word	0x00026820
        /*0280*/ 	.short	0x010a
        /*0282*/ 	.byte	0x3f
	.zero		1


	//   ....[22]....
        /*0284*/ 	.word	0x00009090
        /*0288*/ 	.word	0x00000010
        /*028c*/ 	.word	0x00026840
        /*0290*/ 	.short	0x010a
        /*0292*/ 	.byte	0x3f
	.zero		1


	//   ....[23]....
        /*0294*/ 	.word	0x00009370
        /*0298*/ 	.word	0x00000010
        /*029c*/ 	.word	0x00026828
        /*02a0*/ 	.short	0x010a
        /*02a2*/ 	.byte	0x3f
	.zero		1


	//   ....[24]....
        /*02a4*/ 	.word	0x00009700
        /*02a8*/ 	.word	0x00000003
        /*02ac*/ 	.word	0x00026840
        /*02b0*/ 	.short	0x010a
        /*02b2*/ 	.byte	0x3f
	.zero		1


	//   ....[25]....
        /*02b4*/ 	.word	0x00009bb0
        /*02b8*/ 	.word	0x00000006
        /*02bc*/ 	.word	0x00000000
        /*02c0*/ 	.short	0x010a
        /*02c2*/ 	.byte	0x3f
	.zero		1


	//   ....[26]....
        /*02c4*/ 	.word	0x00009c10
        /*02c8*/ 	.word	0x00000003
        /*02cc*/ 	.word	0x00000000
        /*02d0*/ 	.short	0x010a
        /*02d2*/ 	.byte	0x3f
	.zero		1


	//   ....[27]....
        /*02d4*/ 	.word	0x00009c70
        /*02d8*/ 	.word	0x00000000
        /*02dc*/ 	.word	0x00000000
        /*02e0*/ 	.short	0x010a
        /*02e2*/ 	.byte	0x3f
	.zero		1


	//   ....[28]....
        /*02e4*/ 	.word	0x00009ca0
        /*02e8*/ 	.word	0x00000003
        /*02ec*/ 	.word	0x00000000
        /*02f0*/ 	.short	0x010a
        /*02f2*/ 	.byte	0x3f
	.zero		1


	//   ....[29]....
        /*02f4*/ 	.word	0x00009d80
        /*02f8*/ 	.word	0x00000002
        /*02fc*/ 	.word	0x00026800
        /*0300*/ 	.short	0x010a
        /*0302*/ 	.byte	0x3f
	.zero		1


	//   ....[30]....
        /*0304*/ 	.word	0x00009de0
        /*0308*/ 	.word	0x00000005
        /*030c*/ 	.word	0x00026810
        /*0310*/ 	.short	0x010a
        /*0312*/ 	.byte	0x3f
	.zero		1


	//   ....[31]....
        /*0314*/ 	.word	0x00009e40
        /*0318*/ 	.word	0x00000005
        /*031c*/ 	.word	0x00026830
        /*0320*/ 	.short	0x010a
        /*0322*/ 	.byte	0x3f
	.zero		1


	//   ....[32]....
        /*0324*/ 	.word	0x00009fe0
        /*0328*/ 	.word	0x00000010
        /*032c*/ 	.word	0x00026820
        /*0330*/ 	.short	0x010a
        /*0332*/ 	.byte	0x3f
	.zero		1


	//   ....[33]....
        /*0334*/ 	.word	0x0000a030
        /*0338*/ 	.word	0x00000010
        /*033c*/ 	.word	0x00026840
        /*0340*/ 	.short	0x010a
        /*0342*/ 	.byte	0x3f
	.zero		1


	//   ....[34]....
        /*0344*/ 	.word	0x0000a080
        /*0348*/ 	.word	0x00000010
        /*034c*/ 	.word	0x00026828
        /*0350*/ 	.short	0x010a
        /*0352*/ 	.byte	0x3f
	.zero		1


	//   ....[35]....
        /*0354*/ 	.word	0x0000a0d0
        /*0358*/ 	.word	0x00000010
        /*035c*/ 	.word	0x00026848
        /*0360*/ 	.short	0x010a
        /*0362*/ 	.byte	0x3f
	.zero		1


	//   ....[36]....
        /*0364*/ 	.word	0x0000a130
        /*0368*/ 	.word	0x00000010
        /*036c*/ 	.word	0x00026820
        /*0370*/ 	.short	0x010a
        /*0372*/ 	.byte	0x3f
	.zero		1


	//   ....[37]....
        /*0374*/ 	.word	0x0000a180
        /*0378*/ 	.word	0x00000010
        /*037c*/ 	.word	0x00026840
        /*0380*/ 	.short	0x010a
        /*0382*/ 	.byte	0x3f
	.zero		1


	//   ....[38]....
        /*0384*/ 	.word	0x0000a1d0
        /*0388*/ 	.word	0x00000010
        /*038c*/ 	.word	0x00026828
        /*0390*/ 	.short	0x010a
        /*0392*/ 	.byte	0x3f
	.zero		1


	//   ....[39]....
        /*0394*/ 	.word	0x0000a220
        /*0398*/ 	.word	0x00000003
        /*039c*/ 	.word	0x00026840
        /*03a0*/ 	.short	0x010a
        /*03a2*/ 	.byte	0x3f
	.zero		1


	//   ....[40]....
        /*03a4*/ 	.word	0x0000a2f0
        /*03a8*/ 	.word	0x00000006
        /*03ac*/ 	.word	0x00000000
        /*03b0*/ 	.short	0x010a
        /*03b2*/ 	.byte	0x3f
	.zero		1


	//   ....[41]....
        /*03b4*/ 	.word	0x0000a340
        /*03b8*/ 	.word	0x00000003
        /*03bc*/ 	.word	0x00000000
        /*03c0*/ 	.short	0x010a
        /*03c2*/ 	.byte	0x3f
	.zero		1


	//   ....[42]....
        /*03c4*/ 	.word	0x0000a390
        /*03c8*/ 	.word	0x00000000
        /*03cc*/ 	.word	0x00000000
        /*03d0*/ 	.short	0x010a
        /*03d2*/ 	.byte	0x3f
	.zero		1


	//----- nvinfo : EIATTR_NUM_MBARRIERS
	.align		4
.L_663:
        /*03d4*/ 	.byte	0x03, 0x38
        /*03d6*/ 	.short	0x0009


	//----- nvinfo : EIATTR_EXIT_INSTR_OFFSETS
	.align		4
        /*03d8*/ 	.byte	0x04, 0x1c
        /*03da*/ 	.short	(.L_665 - .L_664)


	//   ....[0]....
.L_664:
        /*03dc*/ 	.word	0x00000960


	//   ....[1]....
        /*03e0*/ 	.word	0x00005470


	//   ....[2]....
        /*03e4*/ 	.word	0x00005c60


	//   ....[3]....
        /*03e8*/ 	.word	0x00009cf0


	//----- nvinfo : EIATTR_MAX_THREADS
	.align		4
.L_665:
        /*03ec*/ 	.byte	0x04, 0x05
        /*03ee*/ 	.short	(.L_667 - .L_666)
.L_666:
        /*03f0*/ 	.word	0x00000180
        /*03f4*/ 	.word	0x00000001
        /*03f8*/ 	.word	0x00000001


	//----- nvinfo : EIATTR_CRS_STACK_SIZE
	.align		4
.L_667:
        /*03fc*/ 	.byte	0x04, 0x1e
        /*03fe*/ 	.short	(.L_669 - .L_668)
.L_668:
        /*0400*/ 	.word	0x00000000


	//----- nvinfo : EIATTR_CBANK_PARAM_SIZE
	.align		4
.L_669:
        /*0404*/ 	.byte	0x03, 0x19
        /*0406*/ 	.short	0x0970


	//----- nvinfo : EIATTR_PARAM_CBANK
	.align		4
        /*0408*/ 	.byte	0x04, 0x0a
        /*040a*/ 	.short	(.L_671 - .L_670)
	.align		4
.L_670:
        /*040c*/ 	.word	index@(.nv.constant0._ZN7cutlass13device_kernelIN5flash11enable_sm90INS1_16FlashAttnBwdSm90INS1_25CollectiveMainloopBwdSm90ILi2ELi2ELi2EN4cute5tupleIJNS5_1CILi1EEES8_S8_EEENS6_IJNS7_ILi64EEENS7_ILi128EEENS7_ILi96EEEEEENS_10bfloat16_tEfNS_4arch4Sm90ELb1ELb0ELb0ELb0ELb1ELb1ELb0ELb0ELi2ELi1ELi2ELi1ELb1EEENS1_21CollectiveEpilogueBwdISD_SE_SG_Li256ELb0ELb0ELi1EEENS1_25SingleTileBwdLPTSchedulerILb0ELi128ELb1EEEEEEEEEvNT_6ParamsE)
        /*0410*/ 	.short	0x0210
        /*0412*/ 	.short	0x0970


	//----- nvinfo : EIATTR_SW_WAR
	.align		4
.L_671:
        /*0414*/ 	.byte	0x04, 0x36
        /*0416*/ 	.short	(.L_673 - .L_672)
.L_672:
        /*0418*/ 	.word	0x00000008
.L_673:


//--------------------- .nv.info._ZN7cutlass13device_kernelIN5flash11enable_sm90INS1_16FlashAttnBwdSm90INS1_25CollectiveMainloopBwdSm90ILi2ELi2ELi2EN4cute5tupleIJNS5_1CILi1EEES8_S8_EEENS6_IJNS7_ILi64EEENS7_ILi128EEENS7_ILi96EEEEEENS_10bfloat16_tEfNS_4arch4Sm90ELb1ELb0ELb0ELb0ELb0ELb1ELb0ELb0ELi2ELi1ELi2ELi1ELb1EEENS1_24CollectiveEpilogueBwdGQAISD_fSG_Li256ELb0ELb0EEENS1_25SingleTileBwdLPTSchedulerILb0ELi128ELb0EEEEEEEEEvNT_6ParamsE --------------------------
	.section	.nv.info._ZN7cutlass13device_kernelIN5flash11enable_sm90INS1_16FlashAttnBwdSm90INS1_25CollectiveMainloopBwdSm90ILi2ELi2ELi2EN4cute5tupleIJNS5_1CILi1EEES8_S8_EEENS6_IJNS7_ILi64EEENS7_ILi128EEENS7_ILi96EEEEEENS_10bfloat16_tEfNS_4arch4Sm90ELb1ELb0ELb0ELb0ELb0ELb1ELb0ELb0ELi2ELi1ELi2ELi1ELb1EEENS1_24CollectiveEpilogueBwdGQAISD_fSG_Li256ELb0ELb0EEENS1_25SingleTileBwdLPTSchedulerILb0ELi128ELb0EEEEEEEEEvNT_6ParamsE,"",@"SHT_CUDA_INFO"
	.sectionflags	@""
	.align	4


	//----- nvinfo : EIATTR_CUDA_API_VERSION
	.align		4
        /*0000*/ 	.byte	0x04, 0x37
        /*0002*/ 	.short	(.L_675 - .L_674)
.L_674:
        /*0004*/ 	.word	0x00000082


	//----- nvinfo : EIATTR_KPARAM_INFO
	.align		4
.L_675:
        /*0008*/ 	.byte	0x04, 0x17
        /*000a*/ 	.short	(.L_677 - .L_676)
.L_676:
        /*000c*/ 	.word	0x00000000
        /*0010*/ 	.short	0x0000
        /*0012*/ 	.short	0x0070
        /*0014*/ 	.byte	0x00, 0xf0, 0x01, 0x1c


	//----- nvinfo : EIATTR_SPARSE_MMA_MASK
	.align		4
.L_677:
        /*0018*/ 	.byte	0x03, 0x50
        /*001a*/ 	.short	0x0000


	//----- nvinfo : EIATTR_MAXREG_COUNT
	.align		4
        /*001c*/ 	.byte	0x03, 0x1b
        /*001e*/ 	.short	0x00a8


	//----- nvinfo : EIATTR_NUM_BARRIERS
	.align		4
        /*0020*/ 	.byte	0x02, 0x4c
        /*0022*/ 	.byte	0x10
	.zero		1


	//----- nvinfo : EIATTR_EXTERNS
	.align		4
        /*0024*/ 	.byte	0x04, 0x0f
        /*0026*/ 	.short	(.L_679 - .L_678)


	//   ....[0]....
	.align		4
.L_678:
        /*0028*/ 	.word	index@(__assertfail)


	//----- nvinfo : EIATTR_ANNOTATIONS
	.align		4
.L_679:
        /*002c*/ 	.byte	0x04, 0x55
        /*002e*/ 	.short	(.L_681 - .L_680)


	//   ....[0]....
.L_680:
        /*0030*/ 	.word	0x00000001
        /*0034*/ 	.byte	0x40, 0x6a, 0x00, 0x00, 0x01, 0x00, 0x00, 0x00, 0xf0, 0x76, 0x00, 0x00


	//----- nvinfo : EIATTR_MERCURY_ISA_VERSION
	.align		4
.L_681:
        /*0040*/ 	.byte	0x03, 0x5f
        /*0042*/ 	.short	0x0101


	//----- nvinfo : EIATTR_INT_WARP_WIDE_INSTR_OFFSETS
	.align		4
        /*0044*/ 	.byte	0x04, 0x31
        /*0046*/ 	.short	(.L_683 - .L_682)


	//   ....[0]....
.L_682:
        /*0048*/ 	.word	0x00000190


	//   ....[1]....
        /*004c*/ 	.word	0x000001c0


	//----- nvinfo : EIATTR_COOP_GROUP_MASK_REGIDS
	.align		4
.L_683:
        /*0050*/ 	.byte	0x04, 0x29
        /*0052*/ 	.short	(.L_685 - .L_684)


	//   ....[0]....
.L_684:
        /*0054*/ 	.word	0xffffffff


	//   ....[1]....
        /*0058*/ 	.word	0xffffffff


	//   ....[2]....
        /*005c*/ 	.word	0xffffffff


	//   ....[3]....
        /*0060*/ 	.word	0xffffffff


	//   ....[4]....
        /*0064*/ 	.word	0xffffffff


	//   ....[5]....
        /*0068*/ 	.word	0xffffffff


	//   ....[6]....
        /*006c*/ 	.word	0xffffffff


	//   ....[7]....
        /*0070*/ 	.word	0x0500000f


	//----- nvinfo : EIATTR_COOP_GROUP_INSTR_OFFSETS
	.align		4
.L_685:
        /*0074*/ 	.byte	0x04, 0x28
        /*0076*/ 	.short	(.L_687 - .L_686)


	//   ....[0]....
.L_686:
        /*0078*/ 	.word	0x00000070


	//   ....[1]....
        /*007c*/ 	.word	0x000001a0


	//   ....[2]....
        /*0080*/ 	.word	0x000001f0


	//   ....[3]....
        /*0084*/ 	.word	0x000003e0


	//   ....[4]....
        /*0088*/ 	.word	0x00000620


	//   ....[5]....
        /*008c*/ 	.word	0x000011e0


	//   ....[6]....
        /*0090*/ 	.word	0x00004d80


	//   ....[7]....
        /*0094*/ 	.word	0x00008410


	//----- nvinfo : EIATTR_REG_RECONFIG
	.align		4
.L_687:
        /*0098*/ 	.byte	0x01, 0x54
	.zero		2


	//----- nvinfo : EIATTR_SYSCALL_OFFSETS
	.align		4
        /*009c*/ 	.byte	0x04, 0x46
        /*009e*/ 	.short	(.L_689 - .L_688)


	//   ....[0]....
.L_688:
        /*00a0*/ 	.word	0x00000e40


	//   ....[1]....
        /*00a4*/ 	.word	0x00000f30


	//   ....[2]....
        /*00a8*/ 	.word	0x00001090


	//   ....[3]....
        /*00ac*/ 	.word	0x00001180


	//   ....[4]....
        /*00b0*/ 	.word	0x00001400


	//----- nvinfo : EIATTR_MBARRIER_INSTR_OFFSETS
	.align		4
.L_689:
        /*00b4*/ 	.byte	0x04, 0x39
        /*00b6*/ 	.short	(.L_691 - .L_690)


	//   ....[0]....
.L_690:
        /*00b8*/ 	.word	0x00000290
        /*00bc*/ 	.word	0x000000ff
        /*00c0*/ 	.word	0x00026800
        /*00c4*/ 	.short	0x0100
        /*00c6*/ 	.byte	0x06
	.zero		1


	//   ....[1]....
        /*00c8*/ 	.word	0x00000390
        /*00cc*/ 	.word	0x000000ff
        /*00d0*/ 	.word	0x00026810
        /*00d4*/ 	.short	0x0100
        /*00d6*/ 	.byte	0x08
	.zero		1


	//   ....[2]....
        /*00d8*/ 	.word	0x000003a0
        /*00dc*/ 	.word	0x000000ff
        /*00e0*/ 	.word	0x00026820
        /*00e4*/ 	.short	0x0100
        /*00e6*/ 	.byte	0x08
	.zero		1


	//   ....[3]....
        /*00e8*/ 	.word	0x000003b0
        /*00ec*/ 	.word	0x000000ff
        /*00f0*/ 	.word	0x00026818
        /*00f4*/ 	.short	0x0100
        /*00f6*/ 	.byte	0x08
	.zero		1


	//   ....[4]....
        /*00f8*/ 	.word	0x000003c0
        /*00fc*/ 	.word	0x000000ff
        /*0100*/ 	.word	0x00026828
        /*0104*/ 	.short	0x0100
        /*0106*/ 	.byte	0x08
	.zero		1


	//   ....[5]....
        /*0108*/ 	.word	0x000004f0
        /*010c*/ 	.word	0x000000ff
        /*0110*/ 	.word	0x00026830
        /*0114*/ 	.short	0x0100
        /*0116*/ 	.byte	0x08
	.zero		1


	//   ....[6]....
        /*0118*/ 	.word	0x00000500
        /*011c*/ 	.word	0x000000ff
        /*0120*/ 	.word	0x00026840
        /*0124*/ 	.short	0x0100
        /*0126*/ 	.byte	0x08
	.zero		1


	//   ....[7]....
        /*0128*/ 	.word	0x00000510
        /*012c*/ 	.word	0x000000ff
        /*0130*/ 	.word	0x00026838
        /*0134*/ 	.short	0x0100
        /*0136*/ 	.byte	0x08
	.zero		1


	//   ....[8]....
        /*0138*/ 	.word	0x00000520
        /*013c*/ 	.word	0x000000ff
        /*0140*/ 	.word	0x00026848
        /*0144*/ 	.short	0x0100
        /*0146*/ 	.byte	0x08
	.zero		1


	//   ....[9]....
        /*0148*/ 	.word	0x00001220
        /*014c*/ 	.word	0x00000002
        /*0150*/ 	.word	0x00026800
        /*0154*/ 	.short	0x010a
        /*0156*/ 	.byte	0x3f
	.zero		1


	//   ....[10]....
        /*0158*/ 	.word	0x000012c0
        /*015c*/ 	.word	0x00000002
        /*0160*/ 	.word	0x00026800
        /*0164*/ 	.short	0x010a
        /*0166*/ 	.byte	0x3f
	.zero		1


	//   ....[11]....
        /*0168*/ 	.word	0x00001c40
        /*016c*/ 	.word	0x000000ff
        /*0170*/ 	.word	0x00026810
        /*0174*/ 	.short	0x010a
        /*0176*/ 	.byte	0x07
	.zero		1


	//   ....[12]....
        /*0178*/ 	.word	0x00001c80
        /*017c*/ 	.word	0x000000ff
        /*0180*/ 	.word	0x00026810
        /*0184*/ 	.short	0x010a
        /*0186*/ 	.byte	0x07
	.zero		1


	//   ....[13]....
        /*0188*/ 	.word	0x000020c0
        /*018c*/ 	.word	0x000000ff
        /*0190*/ 	.word	0x00026830
        /*0194*/ 	.short	0x010a
        /*0196*/ 	.byte	0x07
	.zero		1


	//   ....[14]....
        /*0198*/ 	.word	0x00002100
        /*019c*/ 	.word	0x000000ff
        /*01a0*/ 	.word	0x00026830
        /*01a4*/ 	.short	0x010a
        /*01a6*/ 	.byte	0x07
	.zero		1


	//   ....[15]....
        /*01a8*/ 	.word	0x00003f30
        /*01ac*/ 	.word	0x000000ff
        /*01b0*/ 	.word	0x00000000
        /*01b4*/ 	.short	0x0101
        /*01b6*/ 	.byte	0x0a
	.zero		1


	//   ....[16]....
        /*01b8*/ 	.word	0x00004240
        /*01bc*/ 	.word	0x000000ff
        /*01c0*/ 	.word	0x00000000
        /*01c4*/ 	.short	0x0101
        /*01c6*/ 	.byte	0x07
	.zero		1


	//   ....[17]....
        /*01c8*/ 	.word	0x000061d0
        /*01cc*/ 	.word	0x00000010
        /*01d0*/ 	.word	0x00026820
        /*01d4*/ 	.short	0x010a
        /*01d6*/ 	.byte	0x3f
	.zero		1


	//   ....[18]....
        /*01d8*/ 	.word	0x00006ad0
        /*01dc*/ 	.word	0x00000010
        /*01e0*/ 	.word	0x00026840
        /*01e4*/ 	.short	0x010a
        /*01e6*/ 	.byte	0x3f
	.zero		1


	//   ....[19]....
        /*01e8*/ 	.word	0x00006de0
        /*01ec*/ 	.word	0x00000010
        /*01f0*/ 	.word	0x00026828
        /*01f4*/ 	.short	0x010a
        /*01f6*/ 	.byte	0x3f
	.zero		1


	//   ....[20]....
        /*01f8*/ 	.word	0x000070f0
        /*01fc*/ 	.word	0x00000010
        /*0200*/ 	.word	0x00026848
        /*0204*/ 	.short	0x010a
        /*0206*/ 	.byte	0x3f
	.zero		1


	//   ....[21]....
        /*0208*/ 	.word	0x000073b0
        /*020c*/ 	.word	0x00000010
        /*0210*/ 	.word	0x00026820
        /*0214*/ 	.short	0x010a
        /*0216*/ 	.byte	0x3f
	.zero		1


	//   ....[22]....
        /*0218*/ 	.word	0x00007750
        /*021c*/ 	.word	0x00000010
        /*0220*/ 	.word	0x00026840
        /*0224*/ 	.short	0x010a
        /*0226*/ 	.byte	0x3f
	.zero		1


	//   ....[23]....
        /*0228*/ 	.word	0x00007a30
        /*022c*/ 	.word	0x00000010
        /*0230*/ 	.word	0x00026828
        /*0234*/ 	.short	0x010a
        /*0236*/ 	.byte	0x3f
	.zero		1


	//   ....[24]....
        /*0238*/ 	.word	0x00007dc0
        /*023c*/ 	.word	0x00000003
        /*0240*/ 	.word	0x00026840
        /*0244*/ 	.short	0x010a
        /*0246*/ 	.byte	0x3f
	.zero		1


	//   ....[25]....
        /*0248*/ 	.word	0x00008270
        /*024c*/ 	.word	0x00000006
        /*0250*/ 	.word	0x00000000
        /*0254*/ 	.short	0x010a
        /*0256*/ 	.byte	0x3f
	.zero		1


	//   ....[26]....
        /*0258*/ 	.word	0x000082d0
        /*025c*/ 	.word	0x00000003
        /*0260*/ 	.word	0x00000000
        /*0264*/ 	.short	0x010a
        /*0266*/ 	.byte	0x3f
	.zero		1


	//   ....[27]....
        /*0268*/ 	.word	0x00008330
        /*026c*/ 	.word	0x00000000
        /*0270*/ 	.word	0x00000000
        /*0274*/ 	.short	0x010a
        /*0276*/ 	.byte	0x3f
	.zero		1


	//   ....[28]....
        /*0278*/ 	.word	0x00008360
        /*027c*/ 	.word	0x00000003
        /*0280*/ 	.word	0x00000000
        /*0284*/ 	.short	0x010a
        /*0286*/ 	.byte	0x3f
	.zero		1


	//   ....[29]....
        /*0288*/ 	.word	0x00008440
        /*028c*/ 	.word	0x00000002
        /*0290*/ 	.word	0x00026800
        /*0294*/ 	.short	0x010a
        /*0296*/ 	.byte	0x3f
	.zero		1


	//   ....[30]....
        /*0298*/ 	.word	0x000084a0
        /*029c*/ 	.word	0x00000005
        /*02a0*/ 	.word	0x00026810
        /*02a4*/ 	.short	0x010a
        /*02a6*/ 	.byte	0x3f
	.zero		1


	//   ....[31]....
        /*02a8*/ 	.word	0x00008500
        /*02ac*/ 	.word	0x00000005
        /*02b0*/ 	.word	0x00026830
        /*02b4*/ 	.short	0x010a
        /*02b6*/ 	.byte	0x3f
	.zero		1


	//   ....[32]....
        /*02b8*/ 	.word	0x00008550
        /*02bc*/ 	.word	0x00000010
        /*02c0*/ 	.word	0x00026820
        /*02c4*/ 	.short	0x010a
        /*02c6*/ 	.byte	0x3f
	.zero		1


	//   ....[33]....
        /*02c8*/ 	.word	0x000085a0
        /*02cc*/ 	.word	0x00000010
        /*02d0*/ 	.word	0x00026840
        /*02d4*/ 	.short	0x010a
        /*02d6*/ 	.byte	0x3f
	.zero		1


	//   ....[34]....
        /*02d8*/ 	.word	0x000085f0
        /*02dc*/ 	.word	0x00000010
        /*02e0*/ 	.word	0x00026828
        /*02e4*/ 	.short	0x010a
        /*02e6*/ 	.byte	0x3f
	.zero		1


	//   ....[35]....
        /*02e8*/ 	.word	0x00008640
        /*02ec*/ 	.word	0x00000010
        /*02f0*/ 	.word	0x00026848
        /*02f4*/ 	.short	0x010a
        /*02f6*/ 	.byte	0x3f
	.zero		1


	//   ....[36]....
        /*02f8*/ 	.word	0x000086a0
        /*02fc*/ 	.word	0x00000010
        /*0300*/ 	.word	0x00026820
        /*0304*/ 	.short	0x010a
        /*0306*/ 	.byte	0x3f
	.zero		1


	//   ....[37]....
        /*0308*/ 	.word	0x000086f0
        /*030c*/ 	.word	0x00000010
        /*0310*/ 	.word	0x00026840
        /*0314*/ 	.short	0x010a
        /*0316*/ 	.byte	0x3f
	.zero		1


	//   ....[38]....
        /*0318*/ 	.word	0x00008740
        /*031c*/ 	.word	0x00000010
        /*0320*/ 	.word	0x00026828
        /*0324*/ 	.short	0x010a
        /*0326*/ 	.byte	0x3f
	.zero		1


	//   ....[39]....
        /*0328*/ 	.word	0x00008790
        /*032c*/ 	.word	0x00000003
        /*0330*/ 	.word	0x00026840
        /*0334*/ 	.short	0x010a
        /*0336*/ 	.byte	0x3f
	.zero		1


	//   ....[40]....
        /*0338*/ 	.word	0x00008860
        /*033c*/ 	.word	0x00000006
        /*0340*/ 	.word	0x00000000
        /*0344*/ 	.short	0x010a
        /*0346*/ 	.byte	0x3f
	.zero		1


	//   ....[41]....
        /*0348*/ 	.word	0x000088b0
        /*034c*/ 	.word	0x00000003
        /*0350*/ 	.word	0x00000000
        /*0354*/ 	.short	0x010a
        /*0356*/ 	.byte	0x3f
	.zero		1


	//   ....[42]....
        /*0358*/ 	.word	0x00008900
        /*035c*/ 	.word	0x00000000
        /*0360*/ 	.word	0x00000000
        /*0364*/ 	.short	0x010a
        /*0366*/ 	.byte	0x3f
	.zero		1


	//----- nvinfo : EIATTR_NUM_MBARRIERS
	.align		4
.L_691:
        /*0368*/ 	.byte	0x03, 0x38
        /*036a*/ 	.short	0x0009


	//----- nvinfo : EIATTR_EXIT_INSTR_OFFSETS
	.align		4
        /*036c*/ 	.byte	0x04, 0x1c
        /*036e*/ 	.short	(.L_693 - .L_692)


	//   ....[0]....
.L_692:
        /*0370*/ 	.word	0x000083b0


	//----- nvinfo : EIATTR_MAX_THREADS
	.align		4
.L_693:
        /*0374*/ 	.byte	0x04, 0x05
        /*0376*/ 	.short	(.L_695 - .L_694)
.L_694:
        /*0378*/ 	.word	0x00000180
        /*037c*/ 	.word	0x00000001
        /*0380*/ 	.word	0x00000001


	//----- nvinfo : EIATTR_CRS_STACK_SIZE
	.align		4
.L_695:
        /*0384*/ 	.byte	0x04, 0x1e
        /*0386*/ 	.short	(.L_697 - .L_696)
.L_696:
        /*0388*/ 	.word	0x00000000


	//----- nvinfo : EIATTR_CBANK_PARAM_SIZE
	.align		4
.L_697:
        /*038c*/ 	.byte	0x03, 0x19
        /*038e*/ 	.short	0x0770


	//----- nvinfo : EIATTR_PARAM_CBANK
	.align		4
        /*0390*/ 	.byte	0x04, 0x0a
        /*0392*/ 	.short	(.L_699 - .L_698)
	.align		4
.L_698:
        /*0394*/ 	.word	index@(.nv.constant0._ZN7cutlass13device_kernelIN5flash11enable_sm90INS1_16FlashAttnBwdSm90INS1_25CollectiveMainloopBwdSm90ILi2ELi2ELi2EN4cute5tupleIJNS5_1CILi1EEES8_S8_EEENS6_IJNS7_ILi64EEENS7_ILi128EEENS7_ILi96EEEEEENS_10bfloat16_tEfNS_4arch4Sm90ELb1ELb0ELb0ELb0ELb0ELb1ELb0ELb0ELi2ELi1ELi2ELi1ELb1EEENS1_24CollectiveEpilogueBwdGQAISD_fSG_Li256ELb0ELb0EEENS1_25SingleTileBwdLPTSchedulerILb0ELi128ELb0EEEEEEEEEvNT_6ParamsE)
        /*0398*/ 	.short	0x0210
        /*039a*/ 	.short	0x0770


	//----- nvinfo : EIATTR_SW_WAR
	.align		4
.L_699:
        /*039c*/ 	.byte	0x04, 0x36
        /*039e*/ 	.short	(.L_701 - .L_700)
.L_700:
        /*03a0*/ 	.word	0x00000008
.L_701:


//--------------------- .nv.info._ZN7cutlass13device_kernelIN5flash11enable_sm90INS1_16FlashAttnBwdSm90INS1_25CollectiveMainloopBwdSm90ILi2ELi2ELi2EN4cute5tupleIJNS5_1CILi1EEES8_S8_EEENS6_IJNS7_ILi64EEENS7_ILi128EEENS7_ILi96EEEEEENS_10bfloat16_tEfNS_4arch4Sm90ELb1ELb0ELb0ELb0ELb1ELb1ELb0ELb0ELi2ELi1ELi2ELi1ELb1EEENS1_24CollectiveEpilogueBwdGQAISD_fSG_Li256ELb0ELb1EEENS1_25SingleTileBwdLPTSchedulerILb0ELi128ELb1EEEEEEEEEvNT_6ParamsE --------------------------
	.section	.nv.info._ZN7cutlass13device_kernelIN5flash11enable_sm90INS1_16FlashAttnBwdSm90INS1_25CollectiveMainloopBwdSm90ILi2ELi2ELi2EN4cute5tupleIJNS5_1CILi1EEES8_S8_EEENS6_IJNS7_ILi64EEENS7_ILi128EEENS7_ILi96EEEEEENS_10bfloat16_tEfNS_4arch4Sm90ELb1ELb0ELb0ELb0ELb1ELb1ELb0ELb0ELi2ELi1ELi2ELi1ELb1EEENS1_24CollectiveEpilogueBwdGQAISD_fSG_Li256ELb0ELb1EEENS1_25SingleTileBwdLPTSchedulerILb0ELi128ELb1EEEEEEEEEvNT_6ParamsE,"",@"SHT_CUDA_INFO"
	.sectionflags	@""
	.align	4


	//----- nvinfo : EIATTR_CUDA_API_VERSION
	.align		4
        /*0000*/ 	.byte	0x04, 0x37
        /*0002*/ 	.short	(.L_703 - .L_702)
.L_702:
        /*0004*/ 	.word	0x00000082


	//----- nvinfo : EIATTR_KPARAM_INFO
	.align		4
.L_703:
        /*0008*/ 	.byte	0x04, 0x17
        /*000a*/ 	.short	(.L_705 - .L_704)
.L_704:
        /*000c*/ 	.word	0x00000000
        /*0010*/ 	.short	0x0000
        /*0012*/ 	.short	0x0070
        /*0014*/ 	.byte	0x00, 0xf0, 0x01, 0x1c


	//----- nvinfo : EIATTR_SPARSE_MMA_MASK
	.align		4
.L_705:
        /*0018*/ 	.byte	0x03, 0x50
        /*001a*/ 	.short	0x0000


	//----- nvinfo : EIATTR_MAXREG_COUNT
	.align		4
        /*001c*/ 	.byte	0x03, 0x1b
        /*001e*/ 	.short	0x00a8


	//----- nvinfo : EIATTR_NUM_BARRIERS
	.align		4
        /*0020*/ 	.byte	0x02, 0x4c
        /*0022*/ 	.byte	0x10
	.zero		1


	//----- nvinfo : EIATTR_EXTERNS
	.align		4
        /*0024*/ 	.byte	0x04, 0x0f
        /*0026*/ 	.short	(.L_707 - .L_706)


	//   ....[0]....
	.align		4
.L_706:
        /*0028*/ 	.word	index@(__assertfail)


	//----- nvinfo : EIATTR_ANNOTATIONS
	.align		4
.L_707:
        /*002c*/ 	.byte	0x04, 0x55
        /*002e*/ 	.short	(.L_709 - .L_708)


	//   ....[0]....
.L_708:
        /*0030*/ 	.word	0x00000001
        /*0034*/ 	.byte	0x50, 0x79, 0x00, 0x00, 0x01, 0x00, 0x00, 0x00, 0x00, 0x86, 0x00, 0x00


	//----- nvinfo : EIATTR_MERCURY_ISA_VERSION
	.align		4
.L_709:
        /*0040*/ 	.byte	0x03, 0x5f
        /*0042*/ 	.short	0x0101


	//----- nvinfo : EIATTR_INT_WARP_WIDE_INSTR_OFFSETS
	.align		4
        /*0044*/ 	.byte	0x04, 0x31
        /*0046*/ 	.short	(.L_711 - .L_710)


	//   ....[0]....
.L_710:
        /*0048*/ 	.word	0x00000190


	//   ....[1]....
        /*004c*/ 	.word	0x000001c0


	//   ....[2]....
        /*0050*/ 	.word	0x00005e60


	//   ....[3]....
        /*0054*/ 	.word	0x000064d0


	//   ....[4]....
        /*0058*/ 	.word	0x000069f0


	//----- nvinfo : EIATTR_COOP_GROUP_MASK_REGIDS
	.align		4
.L_711:
        /*005c*/ 	.byte	0x04, 0x29
        /*005e*/ 	.short	(.L_713 - .L_712)


	//   ....[0]....
.L_712:
        /*0060*/ 	.word	0xffffffff


	//   ....[1]....
        /*0064*/ 	.word	0xffffffff


	//   ....[2]....
        /*0068*/ 	.word	0xffffffff


	//   ....[3]....
        /*006c*/ 	.word	0xffffffff


	//   ....[4]....
        /*0070*/ 	.word	0xffffffff


	//   ....[5]....
        /*0074*/ 	.word	0xffffffff


	//   ....[6]....
        /*0078*/ 	.word	0xffffffff


	//   ....[7]....
        /*007c*/ 	.word	0xffffffff


	//   ....[8]....
        /*0080*/ 	.word	0xffffffff


	//   ....[9]....
        /*0084*/ 	.word	0xffffffff


	//   ....[10]....
        /*0088*/ 	.word	0xffffffff


	//   ....[11]....
        /*008c*/ 	.word	0xffffffff


	//   ....[12]....
        /*0090*/ 	.word	0xffffffff


	//   ....[13]....
        /*0094*/ 	.word	0xffffffff


	//   ....[14]....
        /*0098*/ 	.word	0xffffffff


	//   ....[15]....
        /*009c*/ 	.word	0xffffffff


	//   ....[16]....
        /*00a0*/ 	.word	0xffffffff


	//   ....[17]....
        /*00a4*/ 	.word	0x0500000f


	//   ....[18]....
        /*00a8*/ 	.word	0x0500000f


	//   ....[19]....
        /*00ac*/ 	.word	0x0500000f


	//   ....[20]....
        /*00b0*/ 	.word	0x0500000f


	//   ....[21]....
        /*00b4*/ 	.word	0x0500000f


	//   ....[22]....
        /*00b8*/ 	.word	0x0500000f


	//----- nvinfo : EIATTR_COOP_GROUP_INSTR_OFFSETS
	.align		4
.L_713:
        /*00bc*/ 	.byte	0x04, 0x28
        /*00be*/ 	.short	(.L_715 - .L_714)


	//   ....[0]....
.L_714:
        /*00c0*/ 	.word	0x00000070


	//   ....[1]....
        /*00c4*/ 	.word	0x000001a0


	//   ....[2]....
        /*00c8*/ 	.word	0x000001f0


	//   ....[3]....
        /*00cc*/ 	.word	0x000003e0


	//   ....[4]....
        /*00d0*/ 	.word	0x00000630


	//   ....[5]....
        /*00d4*/ 	.word	0x00001220


	//   ....[6]....
        /*00d8*/ 	.word	0x00004bc0


	//   ....[7]....
        /*00dc*/ 	.word	0x00004d40


	//   ....[8]....
        /*00e0*/ 	.word	0x00004ff0


	//   ....[9]....
        /*00e4*/ 	.word	0x00005180


	//   ....[10]....
        /*00e8*/ 	.word	0x00005290


	//   ....[11]....
        /*00ec*/ 	.word	0x00005a60


	//   ....[12]....
        /*00f0*/ 	.word	0x00005d90


	//   ....[13]....
        /*00f4*/ 	.word	0x00006150


	//   ....[14]....
        /*00f8*/ 	.word	0x00006400


	//   ....[15]....
        /*00fc*/ 	.word	0x000066b0


	//   ....[16]....
        /*0100*/ 	.word	0x00006920


	//   ....[17]....
        /*0104*/ 	.word	0x00009320


	//   ....[18]....
        /*0108*/ 	.word	0x00009490


	//   ....[19]....
        /*010c*/ 	.word	0x00009500


	//   ....[20]....
        /*0110*/ 	.word	0x00009570


	//   ....[21]....
        /*0114*/ 	.word	0x000095e0


	//   ....[22]....
        /*0118*/ 	.word	0x00009650


	//----- nvinfo : EIATTR_REG_RECONFIG
	.align		4
.L_715:
        /*011c*/ 	.byte	0x01, 0x54
	.zero		2


	//----- nvinfo : EIATTR_SYSCALL_OFFSETS
	.align		4
        /*0120*/ 	.byte	0x04, 0x46
        /*0122*/ 	.short	(.L_717 - .L_716)


	//   ....[0]....
.L_716:
        /*0124*/ 	.word	0x00000e80


	//   ....[1]....
        /*0128*/ 	.word	0x00000f70


	//   ....[2]....
        /*012c*/ 	.word	0x000010d0


	//   ....[3]....
        /*0130*/ 	.word	0x000011c0


	//   ....[4]....
        /*0134*/ 	.word	0x00001440


	//----- nvinfo : EIATTR_MBARRIER_INSTR_OFFSETS
	.align		4
.L_717:
        /*0138*/ 	.byte	0x04, 0x39
        /*013a*/ 	.short	(.L_719 - .L_718)


	//   ....[0]....
.L_718:
        /*013c*/ 	.word	0x00000290
        /*0140*/ 	.word	0x000000ff
        /*0144*/ 	.word	0x00026800
        /*0148*/ 	.short	0x0100
        /*014a*/ 	.byte	0x06
	.zero		1


	//   ....[1]....
        /*014c*/ 	.word	0x00000390
        /*0150*/ 	.word	0x000000ff
        /*0154*/ 	.word	0x00026810
        /*0158*/ 	.short	0x0100
        /*015a*/ 	.byte	0x08
	.zero		1


	//   ....[2]....
        /*015c*/ 	.word	0x000003a0
        /*0160*/ 	.word	0x000000ff
        /*0164*/ 	.word	0x00026820
        /*0168*/ 	.short	0x0100
        /*016a*/ 	.byte	0x08
	.zero		1


	//   ....[3]....
        /*016c*/ 	.word	0x000003b0
        /*0170*/ 	.word	0x000000ff
        /*0174*/ 	.word	0x00026818
        /*0178*/ 	.short	0x0100
        /*017a*/ 	.byte	0x08
	.zero		1


	//   ....[4]....
        /*017c*/ 	.word	0x000003c0
        /*0180*/ 	.word	0x000000ff
        /*0184*/ 	.word	0x00026828
        /*0188*/ 	.short	0x0100
        /*018a*/ 	.byte	0x08
	.zero		1


	//   ....[5]....
        /*018c*/ 	.word	0x000004f0
        /*0190*/ 	.word	0x000000ff
        /*0194*/ 	.word	0x00026830
        /*0198*/ 	.short	0x0100
        /*019a*/ 	.byte	0x08
	.zero		1


	//   ....[6]....
        /*019c*/ 	.word	0x00000500
        /*01a0*/ 	.word	0x000000ff
        /*01a4*/ 	.word	0x00026840
        /*01a8*/ 	.short	0x0100
        /*01aa*/ 	.byte	0x08
	.zero		1


	//   ....[7]....
        /*01ac*/ 	.word	0x00000510
        /*01b0*/ 	.word	0x000000ff
        /*01b4*/ 	.word	0x00026838
        /*01b8*/ 	.short	0x0100
        /*01ba*/ 	.byte	0x08
	.zero		1


	//   ....[8]....
        /*01bc*/ 	.word	0x00000520
        /*01c0*/ 	.word	0x000000ff
        /*01c4*/ 	.word	0x00026848
        /*01c8*/ 	.short	0x0100
        /*01ca*/ 	.byte	0x08
	.zero		1


	//   ....[9]....
        /*01cc*/ 	.word	0x00001260
        /*01d0*/ 	.word	0x00000002
        /*01d4*/ 	.word	0x00026800
        /*01d8*/ 	.short	0x010a
        /*01da*/ 	.byte	0x3f
	.zero		1


	//   ....[10]....
        /*01dc*/ 	.word	0x00001300
        /*01e0*/ 	.word	0x00000002
        /*01e4*/ 	.word	0x00026800
        /*01e8*/ 	.short	0x010a
        /*01ea*/ 	.byte	0x3f
	.zero		1


	//   ....[11]....
        /*01ec*/ 	.word	0x00001c80
        /*01f0*/ 	.word	0x000000ff
        /*01f4*/ 	.word	0x00026810
        /*01f8*/ 	.short	0x010a
        /*01fa*/ 	.byte	0x08
	.zero		1


	//   ....[12]....
        /*01fc*/ 	.word	0x00001cc0
        /*0200*/ 	.word	0x000000ff
        /*0204*/ 	.word	0x00026810
        /*0208*/ 	.short	0x010a
        /*020a*/ 	.byte	0x08
	.zero		1


	//   ....[13]....
        /*020c*/ 	.word	0x00002100
        /*0210*/ 	.word	0x000000ff
        /*0214*/ 	.word	0x00026830
        /*0218*/ 	.short	0x010a
        /*021a*/ 	.byte	0x08
	.zero		1


	//   ....[14]....
        /*021c*/ 	.word	0x00002140
        /*0220*/ 	.word	0x000000ff
        /*0224*/ 	.word	0x00026830
        /*0228*/ 	.short	0x010a
        /*022a*/ 	.byte	0x08
	.zero		1


	//   ....[15]....
        /*022c*/ 	.word	0x00003f60
        /*0230*/ 	.word	0x000000ff
        /*0234*/ 	.word	0x00000000
        /*0238*/ 	.short	0x0101
        /*023a*/ 	.byte	0x0a
	.zero		1


	//   ....[16]....
        /*023c*/ 	.word	0x00004240
        /*0240*/ 	.word	0x000000ff
        /*0244*/ 	.word	0x00000000
        /*0248*/ 	.short	0x0101
        /*024a*/ 	.byte	0x08
	.zero		1


	//   ....[17]....
        /*024c*/ 	.word	0x000070e0
        /*0250*/ 	.word	0x00000010
        /*0254*/ 	.word	0x00026820
        /*0258*/ 	.short	0x010a
        /*025a*/ 	.byte	0x3f
	.zero		1


	//   ....[18]....
        /*025c*/ 	.word	0x000079e0
        /*0260*/ 	.word	0x00000010
        /*0264*/ 	.word	0x00026840
        /*0268*/ 	.short	0x010a
        /*026a*/ 	.byte	0x3f
	.zero		1


	//   ....[19]....
        /*026c*/ 	.word	0x00007cf0
        /*0270*/ 	.word	0x00000010
        /*0274*/ 	.word	0x00026828
        /*0278*/ 	.short	0x010a
        /*027a*/ 	.byte	0x3f
	.zero		1


	//   ....[20]....
        /*027c*/ 	.word	0x00008000
        /*0280*/ 	.word	0x00000010
        /*0284*/ 	.word	0x00026848
        /*0288*/ 	.short	0x010a
        /*028a*/ 	.byte	0x3f
	.zero		1


	//   ....[21]....
        /*028c*/ 	.word	0x000082c0
        /*0290*/ 	.word	0x00000010
        /*0294*/ 	.word	0x00026820
        /*0298*/ 	.short	0x010a
        /*029a*/ 	.byte	0x3f
	.zero		1


	//   ....[22]....
        /*029c*/ 	.word	0x00008660
        /*02a0*/ 	.word	0x00000010
        /*02a4*/ 	.word	0x00026840
        /*02a8*/ 	.short	0x010a
        /*02aa*/ 	.byte	0x3f
	.zero		1


	//   ....[23]....
        /*02ac*/ 	.word	0x00008940
        /*02b0*/ 	.word	0x00000010
        /*02b4*/ 	.word	0x00026828
        /*02b8*/ 	.short	0x010a
        /*02ba*/ 	.byte	0x3f
	.zero		1


	//   ....[24]....
        /*02bc*/ 	.word	0x00008cd0
        /*02c0*/ 	.word	0x00000003
        /*02c4*/ 	.word	0x00026840
        /*02c8*/ 	.short	0x010a
        /*02ca*/ 	.byte	0x3f
	.zero		1


	//   ....[25]....
        /*02cc*/ 	.word	0x00009180
        /*02d0*/ 	.word	0x00000006
        /*02d4*/ 	.word	0x00000000
        /*02d8*/ 	.short	0x010a
        /*02da*/ 	.byte	0x3f
	.zero		1


	//   ....[26]....
        /*02dc*/ 	.word	0x000091e0
        /*02e0*/ 	.word	0x00000003
        /*02e4*/ 	.word	0x00000000
        /*02e8*/ 	.short	0x010a
        /*02ea*/ 	.byte	0x3f
	.zero		1


	//   ....[27]....
        /*02ec*/ 	.word	0x00009240
        /*02f0*/ 	.word	0x00000000
        /*02f4*/ 	.word	0x00000000
        /*02f8*/ 	.short	0x010a
        /*02fa*/ 	.byte	0x3f
	.zero		1


	//   ....[28]....
        /*02fc*/ 	.word	0x00009270
        /*0300*/ 	.word	0x00000003
        /*0304*/ 	.word	0x00000000
        /*0308*/ 	.short	0x010a
        /*030a*/ 	.byte	0x3f
	.zero		1


	//   ....[29]....
        /*030c*/ 	.word	0x00009350
        /*0310*/ 	.word	0x00000002
        /*0314*/ 	.word	0x00026800
        /*0318*/ 	.short	0x010a
        /*031a*/ 	.byte	0x3f
	.zero		1


	//   ....[30]....
        /*031c*/ 	.word	0x000093b0
        /*0320*/ 	.word	0x00000005
        /*0324*/ 	.word	0x00026810
        /*0328*/ 	.short	0x010a
        /*032a*/ 	.byte	0x3f
	.zero		1


	//   ....[31]....
        /*032c*/ 	.word	0x00009410
        /*0330*/ 	.word	0x00000005
        /*0334*/ 	.word	0x00026830
        /*0338*/ 	.short	0x010a
        /*033a*/ 	.byte	0x3f
	.zero		1


	//   ....[32]....
        /*033c*/ 	.word	0x00009690
        /*0340*/ 	.word	0x00000010
        /*0344*/ 	.word	0x00026820
        /*0348*/ 	.short	0x010a
        /*034a*/ 	.byte	0x3f
	.zero		1


	//   ....[33]....
        /*034c*/ 	.word	0x000096e0
        /*0350*/ 	.word	0x00000010
        /*0354*/ 	.word	0x00026840
        /*0358*/ 	.short	0x010a
        /*035a*/ 	.byte	0x3f
	.zero		1


	//   ....[34]....
        /*035c*/ 	.word	0x00009730
        /*0360*/ 	.word	0x00000010
        /*0364*/ 	.word	0x00026828
        /*0368*/ 	.short	0x010a
        /*036a*/ 	.byte	0x3f
	.zero		1


	//   ....[35]....
        /*036c*/ 	.word	0x00009780
        /*0370*/ 	.word	0x00000010
        /*0374*/ 	.word	0x00026848
        /*0378*/ 	.short	0x010a
        /*037a*/ 	.byte	0x3f
	.zero		1


	//   ....[36]....
        /*037c*/ 	.word	0x000097e0
        /*0380*/ 	.word	0x00000010
        /*0384*/ 	.word	0x00026820
        /*0388*/ 	.short	0x010a
        /*038a*/ 	.byte	0x3f
	.zero		1


	//   ....[37]....
        /*038c*/ 	.word	0x00009830
        /*0390*/ 	.word	0x00000010
        /*0394*/ 	.word	0x00026840
        /*0398*/ 	.short	0x010a
        /*039a*/ 	.byte	0x3f
	.zero		1


	//   ....[38]....
        /*039c*/ 	.word	0x00009880
        /*03a0*/ 	.word	0x00000010
        /*03a4*/ 	.word	0x00026828
        /*03a8*/ 	.short	0x010a
        /*03aa*/ 	.byte	0x3f
	.zero		1


	//   ....[39]....
        /*03ac*/ 	.word	0x000098d0
        /*03b0*/ 	.word	0x00000003
        /*03b4*/ 	.word	0x00026840
        /*03b8*/ 	.short	0x010a
        /*03ba*/ 	.byte	0x3f
	.zero		1


	//   ....[40]....
        /*03bc*/ 	.word	0x000099a0
        /*03c0*/ 	.word	0x00000006
        /*03c4*/ 	.word	0x00000000
        /*03c8*/ 	.short	0x010a
        /*03ca*/ 	.byte	0x3f
	.zero		1


	//   ....[41]....
        /*03cc*/ 	.word	0x000099f0
        /*03d0*/ 	.word	0x00000003
        /*03d4*/ 	.word	0x00000000
        /*03d8*/ 	.short	0x010a
        /*03da*/ 	.byte	0x3f
	.zero		1


	//   ....[42]....
        /*03dc*/ 	.word	0x00009a40
        /*03e0*/ 	.word	0x00000000
        /*03e4*/ 	.word	0x00000000
        /*03e8*/ 	.short	0x010a
        /*03ea*/ 	.byte	0x3f
	.zero		1


	//----- nvinfo : EIATTR_NUM_MBARRIERS
	.align		4
.L_719:
        /*03ec*/ 	.byte	0x03, 0x38
        /*03ee*/ 	.short	0x0009


	//----- nvinfo : EIATTR_EXIT_INSTR_OFFSETS
	.align		4
        /*03f0*/ 	.byte	0x04, 0x1c
        /*03f2*/ 	.short	(.L_721 - .L_720)


	//   ....[0]....
.L_720:
        /*03f4*/ 	.word	0x000092c0


	//----- nvinfo : EIATTR_MAX_THREADS
	.align		4
.L_721:
        /*03f8*/ 	.byte	0x04, 0x05
        /*03fa*/ 	.short	(.L_723 - .L_722)
.L_722:
        /*03fc*/ 	.word	0x00000180
        /*0400*/ 	.word	0x00000001
        /*0404*/ 	.word	0x00000001


	//----- nvinfo : EIATTR_CRS_STACK_SIZE
	.align		4
.L_723:
        /*0408*/ 	.byte	0x04, 0x1e
        /*040a*/ 	.short	(.L_725 - .L_724)
.L_724:
        /*040c*/ 	.word	0x00000000


	//----- nvinfo : EIATTR_CBANK_PARAM_SIZE
	.align		4
.L_725:
        /*0410*/ 	.byte	0x03, 0x19
        /*0412*/ 	.short	0x0770


	//----- nvinfo : EIATTR_PARAM_CBANK
	.align		4
        /*0414*/ 	.byte	0x04, 0x0a
        /*0416*/ 	.short	(.L_727 - .L_726)
	.align		4
.L_726:
        /*0418*/ 	.word	index@(.nv.constant0._ZN7cutlass13device_kernelIN5flash11enable_sm90INS1_16FlashAttnBwdSm90INS1_25CollectiveMainloopBwdSm90ILi2ELi2ELi2EN4cute5tupleIJNS5_1CILi1EEES8_S8_EEENS6_IJNS7_ILi64EEENS7_ILi128EEENS7_ILi96EEEEEENS_10bfloat16_tEfNS_4arch4Sm90ELb1ELb0ELb0ELb0ELb1ELb1ELb0ELb0ELi2ELi1ELi2ELi1ELb1EEENS1_24CollectiveEpilogueBwdGQAISD_fSG_Li256ELb0ELb1EEENS1_25SingleTileBwdLPTSchedulerILb0ELi128ELb1EEEEEEEEEvNT_6ParamsE)
        /*041c*/ 	.short	0x0210
        /*041e*/ 	.short	0x0770


	//----- nvinfo : EIATTR_SW_WAR
	.align		4
.L_727:
        /*0420*/ 	.byte	0x04, 0x36
        /*0422*/ 	.short	(.L_729 - .L_728)
.L_728:
        /*0424*/ 	.word	0x00000008
.L_729:


//--------------------- .nv.info._ZN7cutlass13device_kernelIN5flash22FlashAttnBwdPreprocessIN4cute5tupleIJNS3_1CILi64EEENS5_ILi96EEEEEENS_10bfloat16_tEfNS_4arch4Sm90ELb1ELb0EEEEEvNT_6ParamsE --------------------------
	.section	.nv.info._ZN7cutlass13device_kernelIN5flash22FlashAttnBwdPreprocessIN4cute5tupleIJNS3_1CILi64EEENS5_ILi96EEEEEENS_10bfloat16_tEfNS_4arch4Sm90ELb1ELb0EEEEEvNT_6ParamsE,"",@"SHT_CUDA_INFO"
	.sectionflags	@""
	.align	4


	//----- nvinfo : EIATTR_CUDA_API_VERSION
	.align		4
        /*0000*/ 	.byte	0x04, 0x37
        /*0002*/ 	.short	(.L_731 - .L_730)
.L_730:
        /*0004*/ 	.word	0x00000082


	//----- nvinfo : EIATTR_KPARAM_INFO
	.align		4
.L_731:
        /*0008*/ 	.byte	0x04, 0x17
        /*000a*/ 	.short	(.L_733 - .L_732)
.L_732:
        /*000c*/ 	.word	0x00000000
        /*0010*/ 	.short	0x0000
        /*0012*/ 	.short	0x0000
        /*0014*/ 	.byte	0x00, 0xf0, 0xc1, 0x03


	//----- nvinfo : EIATTR_SPARSE_MMA_MASK
	.align		4
.L_733:
        /*0018*/ 	.byte	0x03, 0x50
        /*001a*/ 	.short	0x0000


	//----- nvinfo : EIATTR_MAXREG_COUNT
	.align		4
        /*001c*/ 	.byte	0x03, 0x1b
        /*001e*/ 	.short	0x0080


	//----- nvinfo : EIATTR_MERCURY_ISA_VERSION
	.align		4
        /*0020*/ 	.byte	0x03, 0x5f
        /*0022*/ 	.short	0x0101


	//----- nvinfo : EIATTR_COOP_GROUP_MASK_REGIDS
	.align		4
        /*0024*/ 	.byte	0x04, 0x29
        /*0026*/ 	.short	(.L_735 - .L_734)


	//   ....[0]....
.L_734:
        /*0028*/ 	.word	0xffffffff


	//   ....[1]....
        /*002c*/ 	.word	0xffffffff


	//----- nvinfo : EIATTR_COOP_GROUP_INSTR_OFFSETS
	.align		4
.L_735:
        /*0030*/ 	.byte	0x04, 0x28
        /*0032*/ 	.short	(.L_737 - .L_736)


	//   ....[0]....
.L_736:
        /*0034*/ 	.word	0x00000c10


	//   ....[1]....
        /*0038*/ 	.word	0x00000c40


	//----- nvinfo : EIATTR_EXIT_INSTR_OFFSETS
	.align		4
.L_737:
        /*003c*/ 	.byte	0x04, 0x1c
        /*003e*/ 	.short	(.L_739 - .L_738)


	//   ....[0]....
.L_738:
        /*0040*/ 	.word	0x000010f0


	//   ....[1]....
        /*0044*/ 	.word	0x00001170


	//----- nvinfo : EIATTR_MAX_THREADS
	.align		4
.L_739:
        /*0048*/ 	.byte	0x04, 0x05
        /*004a*/ 	.short	(.L_741 - .L_740)
.L_740:
        /*004c*/ 	.word	0x00000100
        /*0050*/ 	.word	0x00000001
        /*0054*/ 	.word	0x00000001


	//----- nvinfo : EIATTR_CRS_STACK_SIZE
	.align		4
.L_741:
        /*0058*/ 	.byte	0x04, 0x1e
        /*005a*/ 	.short	(.L_743 - .L_742)
.L_742:
        /*005c*/ 	.word	0x00000000


	//----- nvinfo : EIATTR_CBANK_PARAM_SIZE
	.align		4
.L_743:
        /*0060*/ 	.byte	0x03, 0x19
        /*0062*/ 	.short	0x00f0


	//----- nvinfo : EIATTR_PARAM_CBANK
	.align		4
        /*0064*/ 	.byte	0x04, 0x0a
        /*0066*/ 	.short	(.L_745 - .L_744)
	.align		4
.L_744:
        /*0068*/ 	.word	index@(.nv.constant0._ZN7cutlass13device_kernelIN5flash22FlashAttnBwdPreprocessIN4cute5tupleIJNS3_1CILi64EEENS5_ILi96EEEEEENS_10bfloat16_tEfNS_4arch4Sm90ELb1ELb0EEEEEvNT_6ParamsE)
        /*006c*/ 	.short	0x0210
        /*006e*/ 	.short	0x00f0


	//----- nvinfo : EIATTR_SW_WAR
	.align		4
.L_745:
        /*0070*/ 	.byte	0x04, 0x36
        /*0072*/ 	.short	(.L_747 - .L_746)
.L_746:
        /*0074*/ 	.word	0x00000008
.L_747:


//--------------------- .nv.info._ZN7cutlass13device_kernelIN5flash11enable_sm90INS1_16FlashAttnBwdSm90INS1_25CollectiveMainloopBwdSm90ILi2ELi2ELi2EN4cute5tupleIJNS5_1CILi1EEES8_S8_EEENS6_IJNS7_ILi64EEENS7_ILi128EEENS7_ILi96EEEEEENS_10bfloat16_tEfNS_4arch4Sm90ELb1ELb0ELb0ELb1ELb0ELb1ELb0ELb0ELi2ELi1ELi2ELi1ELb1EEENS1_21CollectiveEpilogueBwdISD_SE_SG_Li256ELb1ELb0ELi1EEENS1_25SingleTileBwdLPTSchedulerILb1ELi128ELb0EEEEEEEEEvNT_6ParamsE --------------------------
	.section	.nv.info._ZN7cutlass13device_kernelIN5flash11enable_sm90INS1_16FlashAttnBwdSm90INS1_25CollectiveMainloopBwdSm90ILi2ELi2ELi2EN4cute5tupleIJNS5_1CILi1EEES8_S8_EEENS6_IJNS7_ILi64EEENS7_ILi128EEENS7_ILi96EEEEEENS_10bfloat16_tEfNS_4arch4Sm90ELb1ELb0ELb0ELb1ELb0ELb1ELb0ELb0ELi2ELi1ELi2ELi1ELb1EEENS1_21CollectiveEpilogueBwdISD_SE_SG_Li256ELb1ELb0ELi1EEENS1_25SingleTileBwdLPTSchedulerILb1ELi128ELb0EEEEEEEEEvNT_6ParamsE,"",@"SHT_CUDA_INFO"
	.sectionflags	@""
	.align	4


	//----- nvinfo : EIATTR_CUDA_API_VERSION
	.align		4
        /*0000*/ 	.byte	0x04, 0x37
        /*0002*/ 	.short	(.L_749 - .L_748)
.L_748:
        /*0004*/ 	.word	0x00000082


	//----- nvinfo : EIATTR_KPARAM_INFO
	.align		4
.L_749:
        /*0008*/ 	.byte	0x04, 0x17
        /*000a*/ 	.short	(.L_751 - .L_750)
.L_750:
        /*000c*/ 	.word	0x00000000
        /*0010*/ 	.short	0x0000
        /*0012*/ 	.short	0x0070
        /*0014*/ 	.byte	0x00, 0xf0, 0x01, 0x1a


	//----- nvinfo : EIATTR_SPARSE_MMA_MASK
	.align		4
.L_751:
        /*0018*/ 	.byte	0x03, 0x50
        /*001a*/ 	.short	0x0000


	//----- nvinfo : EIATTR_MAXREG_COUNT
	.align		4
        /*001c*/ 	.byte	0x03, 0x1b
        /*001e*/ 	.short	0x00a8


	//----- nvinfo : EIATTR_NUM_BARRIERS
	.align		4
        /*0020*/ 	.byte	0x02, 0x4c
        /*0022*/ 	.byte	0x10
	.zero		1


	//----- nvinfo : EIATTR_EXTERNS
	.align		4
        /*0024*/ 	.byte	0x04, 0x0f
        /*0026*/ 	.short	(.L_753 - .L_752)


	//   ....[0]....
	.align		4
.L_752:
        /*0028*/ 	.word	index@(__assertfail)


	//----- nvinfo : EIATTR_ANNOTATIONS
	.align		4
.L_753:
        /*002c*/ 	.byte	0x04, 0x55
        /*002e*/ 	.short	(.L_755 - .L_754)


	//   ....[0]....
.L_754:
        /*0030*/ 	.word	0x00000001
        /*0034*/ 	.byte	0x40, 0x8c, 0x00, 0x00, 0x01, 0x00, 0x00, 0x00, 0x70, 0x90, 0x00, 0x00, 0x01, 0x00, 0x00, 0x00
        /*0044*/ 	.byte	0x90, 0x9d, 0x00, 0x00, 0x01, 0x00, 0x00, 0x00, 0xb0, 0x9d, 0x00, 0x00, 0x01, 0x00, 0x00, 0x00
        /*0054*/ 	.byte	0x90, 0xa1, 0x00, 0x00


	//----- nvinfo : EIATTR_MERCURY_ISA_VERSION
	.align		4
.L_755:
        /*0058*/ 	.byte	0x03, 0x5f
        /*005a*/ 	.short	0x0101


	//----- nvinfo : EIATTR_INT_WARP_WIDE_INSTR_OFFSETS
	.align		4
        /*005c*/ 	.byte	0x04, 0x31
        /*005e*/ 	.short	(.L_757 - .L_756)


	//   ....[0]....
.L_756:
        /*0060*/ 	.word	0x00000190


	//   ....[1]....
        /*0064*/ 	.word	0x000001c0


	//----- nvinfo : EIATTR_COOP_GROUP_MASK_REGIDS
	.align		4
.L_757:
        /*0068*/ 	.byte	0x04, 0x29
        /*006a*/ 	.short	(.L_759 - .L_758)


	//   ....[0]....
.L_758:
        /*006c*/ 	.word	0xffffffff


	//   ....[1]....
        /*0070*/ 	.word	0xffffffff


	//   ....[2]....
        /*0074*/ 	.word	0xffffffff


	//   ....[3]....
        /*0078*/ 	.word	0xffffffff


	//   ....[4]....
        /*007c*/ 	.word	0xffffffff


	//   ....[5]....
        /*0080*/ 	.word	0xffffffff


	//   ....[6]....
        /*0084*/ 	.word	0xffffffff


	//   ....[7]....
        /*0088*/ 	.word	0x0500000f


	//----- nvinfo : EIATTR_COOP_GROUP_INSTR_OFFSETS
	.align		4
.L_759:
        /*008c*/ 	.byte	0x04, 0x28
        /*008e*/ 	.short	(.L_761 - .L_760)


	//   ....[0]....
.L_760:
        /*0090*/ 	.word	0x00000070


	//   ....[1]....
        /*0094*/ 	.word	0x000001a0


	//   ....[2]....
        /*0098*/ 	.word	0x000001f0


	//   ....[3]....
        /*009c*/ 	.word	0x000003e0


	//   ....[4]....
        /*00a0*/ 	.word	0x00000630


	//   ....[5]....
        /*00a4*/ 	.word	0x00001710


	//   ....[6]....
        /*00a8*/ 	.word	0x000066c0


	//   ....[7]....
        /*00ac*/ 	.word	0x0000aad0


	//----- nvinfo : EIATTR_REG_RECONFIG
	.align		4
.L_761:
        /*00b0*/ 	.byte	0x01, 0x54
	.zero		2


	//----- nvinfo : EIATTR_SYSCALL_OFFSETS
	.align		4
        /*00b4*/ 	.byte	0x04, 0x46
        /*00b6*/ 	.short	(.L_763 - .L_762)


	//   ....[0]....
.L_762:
        /*00b8*/ 	.word	0x00001370


	//   ....[1]....
        /*00bc*/ 	.word	0x00001460


	//   ....[2]....
        /*00c0*/ 	.word	0x000015c0


	//   ....[3]....
        /*00c4*/ 	.word	0x000016b0


	//   ....[4]....
        /*00c8*/ 	.word	0x00001930


	//----- nvinfo : EIATTR_MBARRIER_INSTR_OFFSETS
	.align		4
.L_763:
        /*00cc*/ 	.byte	0x04, 0x39
        /*00ce*/ 	.short	(.L_765 - .L_764)


	//   ....[0]....
.L_764:
        /*00d0*/ 	.word	0x00000290
        /*00d4*/ 	.word	0x000000ff
        /*00d8*/ 	.word	0x00026800
        /*00dc*/ 	.short	0x0100
        /*00de*/ 	.byte	0x06
	.zero		1


	//   ....[1]....
        /*00e0*/ 	.word	0x00000390
        /*00e4*/ 	.word	0x000000ff
        /*00e8*/ 	.word	0x00026810
        /*00ec*/ 	.short	0x0100
        /*00ee*/ 	.byte	0x08
	.zero		1


	//   ....[2]....
        /*00f0*/ 	.word	0x000003a0
        /*00f4*/ 	.word	0x000000ff
        /*00f8*/ 	.word	0x00026820
        /*00fc*/ 	.short	0x0100
        /*00fe*/ 	.byte	0x08
	.zero		1


	//   ....[3]....
        /*0100*/ 	.word	0x000003b0
        /*0104*/ 	.word	0x000000ff
        /*0108*/ 	.word	0x00026818
        /*010c*/ 	.short	0x0100
        /*010e*/ 	.byte	0x08
	.zero		1


	//   ....[4]....
        /*0110*/ 	.word	0x000003c0
        /*0114*/ 	.word	0x000000ff
        /*0118*/ 	.word	0x00026828
        /*011c*/ 	.short	0x0100
        /*011e*/ 	.byte	0x08
	.zero		1


	//   ....[5]....
        /*0120*/ 	.word	0x000004f0
        /*0124*/ 	.word	0x000000ff
        /*0128*/ 	.word	0x00026830
        /*012c*/ 	.short	0x0100
        /*012e*/ 	.byte	0x08
	.zero		1


	//   ....[6]....
        /*0130*/ 	.word	0x00000500
        /*0134*/ 	.word	0x000000ff
        /*0138*/ 	.word	0x00026840
        /*013c*/ 	.short	0x0100
        /*013e*/ 	.byte	0x08
	.zero		1


	//   ....[7]....
        /*0140*/ 	.word	0x00000510
        /*0144*/ 	.word	0x000000ff
        /*0148*/ 	.word	0x00026838
        /*014c*/ 	.short	0x0100
        /*014e*/ 	.byte	0x08
	.zero		1


	//   ....[8]....
        /*0150*/ 	.word	0x00000520
        /*0154*/ 	.word	0x000000ff
        /*0158*/ 	.word	0x00026848
        /*015c*/ 	.short	0x0100
        /*015e*/ 	.byte	0x08
	.zero		1


	//   ....[9]....
        /*0160*/ 	.word	0x00001750
        /*0164*/ 	.word	0x00000002
        /*0168*/ 	.word	0x00026800
        /*016c*/ 	.short	0x010a
        /*016e*/ 	.byte	0x3f
	.zero		1


	//   ....[10]....
        /*0170*/ 	.word	0x000017f0
        /*0174*/ 	.word	0x00000002
        /*0178*/ 	.word	0x00026800
        /*017c*/ 	.short	0x010a
        /*017e*/ 	.byte	0x3f
	.zero		1


	//   ....[11]....
        /*0180*/ 	.word	0x00002150
        /*0184*/ 	.word	0x000000ff
        /*0188*/ 	.word	0x00026810
        /*018c*/ 	.short	0x010a
        /*018e*/ 	.byte	0x07
	.zero		1


	//   ....[12]....
        /*0190*/ 	.word	0x00002190
        /*0194*/ 	.word	0x000000ff
        /*0198*/ 	.word	0x00026810
        /*019c*/ 	.short	0x010a
        /*019e*/ 	.byte	0x07
	.zero		1


	//   ....[13]....
        /*01a0*/ 	.word	0x000025d0
        /*01a4*/ 	.word	0x000000ff
        /*01a8*/ 	.word	0x00026830
        /*01ac*/ 	.short	0x010a
        /*01ae*/ 	.byte	0x07
	.zero		1


	//   ....[14]....
        /*01b0*/ 	.word	0x00002610
        /*01b4*/ 	.word	0x000000ff
        /*01b8*/ 	.word	0x00026830
        /*01bc*/ 	.short	0x010a
        /*01be*/ 	.byte	0x07
	.zero		1


	//   ....[15]....
        /*01c0*/ 	.word	0x00004430
        /*01c4*/ 	.word	0x000000ff
        /*01c8*/ 	.word	0x00000000
        /*01cc*/ 	.short	0x0101
        /*01ce*/ 	.byte	0x08
	.zero		1


	//   ....[16]....
        /*01d0*/ 	.word	0x00004710
        /*01d4*/ 	.word	0x000000ff
        /*01d8*/ 	.word	0x00000000
        /*01dc*/ 	.short	0x0101
        /*01de*/ 	.byte	0x07
	.zero		1


	//   ....[17]....
        /*01e0*/ 	.word	0x00008810
        /*01e4*/ 	.word	0x0000000f
        /*01e8*/ 	.word	0x00026820
        /*01ec*/ 	.short	0x010a
        /*01ee*/ 	.byte	0x3f
	.zero		1


	//   ....[18]....
        /*01f0*/ 	.word	0x000090d0
        /*01f4*/ 	.word	0x0000000f
        /*01f8*/ 	.word	0x00026840
        /*01fc*/ 	.short	0x010a
        /*01fe*/ 	.byte	0x3f
	.zero		1


	//   ....[19]....
        /*0200*/ 	.word	0x00009410
        /*0204*/ 	.word	0x0000000f
        /*0208*/ 	.word	0x00026828
        /*020c*/ 	.short	0x010a
        /*020e*/ 	.byte	0x3f
	.zero		1


	//   ....[20]....
        /*0210*/ 	.word	0x00009750
        /*0214*/ 	.word	0x0000000f
        /*0218*/ 	.word	0x00026848
        /*021c*/ 	.short	0x010a
        /*021e*/ 	.byte	0x3f
	.zero		1


	//   ....[21]....
        /*0220*/ 	.word	0x00009a30
        /*0224*/ 	.word	0x0000000f
        /*0228*/ 	.word	0x00026820
        /*022c*/ 	.short	0x010a
        /*022e*/ 	.byte	0x3f
	.zero		1


	//   ....[22]....
        /*0230*/ 	.word	0x00009de0
        /*0234*/ 	.word	0x0000000f
        /*0238*/ 	.word	0x00026840
        /*023c*/ 	.short	0x010a
        /*023e*/ 	.byte	0x3f
	.zero		1


	//   ....[23]....
        /*0240*/ 	.word	0x0000a0f0
        /*0244*/ 	.word	0x0000000f
        /*0248*/ 	.word	0x00026828
        /*024c*/ 	.short	0x010a
        /*024e*/ 	.byte	0x3f
	.zero		1


	//   ....[24]....
        /*0250*/ 	.word	0x0000a470
        /*0254*/ 	.word	0x00000003
        /*0258*/ 	.word	0x00026840
        /*025c*/ 	.short	0x010a
        /*025e*/ 	.byte	0x3f
	.zero		1


	//   ....[25]....
        /*0260*/ 	.word	0x0000a940
        /*0264*/ 	.word	0x00000007
        /*0268*/ 	.word	0x00000000
        /*026c*/ 	.short	0x010a
        /*026e*/ 	.byte	0x3f
	.zero		1


	//   ....[26]....
        /*0270*/ 	.word	0x0000a990
        /*0274*/ 	.word	0x00000003
        /*0278*/ 	.word	0x00000000
        /*027c*/ 	.short	0x010a
        /*027e*/ 	.byte	0x3f
	.zero		1


	//   ....[27]....
        /*0280*/ 	.word	0x0000a9f0
        /*0284*/ 	.word	0x00000005
        /*0288*/ 	.word	0x00000000
        /*028c*/ 	.short	0x010a
        /*028e*/ 	.byte	0x3f
	.zero		1


	//   ....[28]....
        /*0290*/ 	.word	0x0000aa20
        /*0294*/ 	.word	0x00000003
        /*0298*/ 	.word	0x00000000
        /*029c*/ 	.short	0x010a
        /*029e*/ 	.byte	0x3f
	.zero		1


	//   ....[29]....
        /*02a0*/ 	.word	0x0000ab00
        /*02a4*/ 	.word	0x00000002
        /*02a8*/ 	.word	0x00026800
        /*02ac*/ 	.short	0x010a
        /*02ae*/ 	.byte	0x3f
	.zero		1


	//   ....[30]....
        /*02b0*/ 	.word	0x0000ab60
        /*02b4*/ 	.word	0x00000005
        /*02b8*/ 	.word	0x00026810
        /*02bc*/ 	.short	0x010a
        /*02be*/ 	.byte	0x3f
	.zero		1


	//   ....[31]....
        /*02c0*/ 	.word	0x0000abc0
        /*02c4*/ 	.word	0x00000005
        /*02c8*/ 	.word	0x00026830
        /*02cc*/ 	.short	0x010a
        /*02ce*/ 	.byte	0x3f
	.zero		1


	//   ....[32]....
        /*02d0*/ 	.word	0x0000ac10
        /*02d4*/ 	.word	0x0000000f
        /*02d8*/ 	.word	0x00026820
        /*02dc*/ 	.short	0x010a
        /*02de*/ 	.byte	0x3f
	.zero		1


	//   ....[33]....
        /*02e0*/ 	.word	0x0000ac60
        /*02e4*/ 	.word	0x0000000f
        /*02e8*/ 	.word	0x00026840
        /*02ec*/ 	.short	0x010a
        /*02ee*/ 	.byte	0x3f
	.zero		1


	//   ....[34]....
        /*02f0*/ 	.word	0x0000acb0
        /*02f4*/ 	.word	0x0000000f
        /*02f8*/ 	.word	0x00026828
        /*02fc*/ 	.short	0x010a
        /*02fe*/ 	.byte	0x3f
	.zero		1


	//   ....[35]....
        /*0300*/ 	.word	0x0000ad00
        /*0304*/ 	.word	0x0000000f
        /*0308*/ 	.word	0x00026848
        /*030c*/ 	.short	0x010a
        /*030e*/ 	.byte	0x3f
	.zero		1


	//   ....[36]....
        /*0310*/ 	.word	0x0000ad60
        /*0314*/ 	.word	0x0000000f
        /*0318*/ 	.word	0x00026820
        /*031c*/ 	.short	0x010a
        /*031e*/ 	.byte	0x3f
	.zero		1


	//   ....[37]....
        /*0320*/ 	.word	0x0000adb0
        /*0324*/ 	.word	0x0000000f
        /*0328*/ 	.word	0x00026840
        /*032c*/ 	.short	0x010a
        /*032e*/ 	.byte	0x3f
	.zero		1


	//   ....[38]....
        /*0330*/ 	.word	0x0000ae00
        /*0334*/ 	.word	0x0000000f
        /*0338*/ 	.word	0x00026828
        /*033c*/ 	.short	0x010a
        /*033e*/ 	.byte	0x3f
	.zero		1


	//   ....[39]....
        /*0340*/ 	.word	0x0000ae50
        /*0344*/ 	.word	0x00000003
        /*0348*/ 	.word	0x00026840
        /*034c*/ 	.short	0x010a
        /*034e*/ 	.byte	0x3f
	.zero		1


	//   ....[40]....
        /*0350*/ 	.word	0x0000af20
        /*0354*/ 	.word	0x00000007
        /*0358*/ 	.word	0x00000000
        /*035c*/ 	.short	0x010a
        /*035e*/ 	.byte	0x3f
	.zero		1


	//   ....[41]....
        /*0360*/ 	.word	0x0000af70
        /*0364*/ 	.word	0x00000003
        /*0368*/ 	.word	0x00000000
        /*036c*/ 	.short	0x010a
        /*036e*/ 	.byte	0x3f
	.zero		1


	//   ....[42]....
        /*0370*/ 	.word	0x0000afc0
        /*0374*/ 	.word	0x00000005
        /*0378*/ 	.word	0x00000000
        /*037c*/ 	.short	0x010a
        /*037e*/ 	.byte	0x3f
	.zero		1


	//----- nvinfo : EIATTR_NUM_MBARRIERS
	.align		4
.L_765:
        /*0380*/ 	.byte	0x03, 0x38
        /*0382*/ 	.short	0x0009


	//----- nvinfo : EIATTR_EXIT_INSTR_OFFSETS
	.align		4
        /*0384*/ 	.byte	0x04, 0x1c
        /*0386*/ 	.short	(.L_767 - .L_766)


	//   ....[0]....
.L_766:
        /*0388*/ 	.word	0x0000aa70


	//----- nvinfo : EIATTR_MAX_THREADS
	.align		4
.L_767:
        /*038c*/ 	.byte	0x04, 0x05
        /*038e*/ 	.short	(.L_769 - .L_768)
.L_768:
        /*0390*/ 	.word	0x00000180
        /*0394*/ 	.word	0x00000001
        /*0398*/ 	.word	0x00000001


	//----- nvinfo : EIATTR_CRS_STACK_SIZE
	.align		4
.L_769:
        /*039c*/ 	.byte	0x04, 0x1e
        /*039e*/ 	.short	(.L_771 - .L_770)
.L_770:
        /*03a0*/ 	.word	0x00000000


	//----- nvinfo : EIATTR_CBANK_PARAM_SIZE
	.align		4
.L_771:
        /*03a4*/ 	.byte	0x03, 0x19
        /*03a6*/ 	.short	0x06f0


	//----- nvinfo : EIATTR_PARAM_CBANK
	.align		4
        /*03a8*/ 	.byte	0x04, 0x0a
        /*03aa*/ 	.short	(.L_773 - .L_772)
	.align		4
.L_772:
        /*03ac*/ 	.word	index@(.nv.constant0._ZN7cutlass13device_kernelIN5flash11enable_sm90INS1_16FlashAttnBwdSm90INS1_25CollectiveMainloopBwdSm90ILi2ELi2ELi2EN4cute5tupleIJNS5_1CILi1EEES8_S8_EEENS6_IJNS7_ILi64EEENS7_ILi128EEENS7_ILi96EEEEEENS_10bfloat16_tEfNS_4arch4Sm90ELb1ELb0ELb0ELb1ELb0ELb1ELb0ELb0ELi2ELi1ELi2ELi1ELb1EEENS1_21CollectiveEpilogueBwdISD_SE_SG_Li256ELb1ELb0ELi1EEENS1_25SingleTileBwdLPTSchedulerILb1ELi128ELb0EEEEEEEEEvNT_6ParamsE)
        /*03b0*/ 	.short	0x0210
        /*03b2*/ 	.short	0x06f0


	//----- nvinfo : EIATTR_SW_WAR
	.align		4
.L_773:
        /*03b4*/ 	.byte	0x04, 0x36
        /*03b6*/ 	.short	(.L_775 - .L_774)
.L_774:
        /*03b8*/ 	.word	0x00000008
.L_775:


//--------------------- .nv.info._ZN7cutlass13device_kernelIN5flash11enable_sm90INS1_16FlashAttnBwdSm90INS1_25CollectiveMainloopBwdSm90ILi2ELi2ELi2EN4cute5tupleIJNS5_1CILi1EEES8_S8_EEENS6_IJNS7_ILi64EEENS7_ILi128EEENS7_ILi96EEEEEENS_10bfloat16_tEfNS_4arch4Sm90ELb1ELb0ELb0ELb1ELb1ELb1ELb0ELb0ELi2ELi1ELi2ELi1ELb1EEENS1_21CollectiveEpilogueBwdISD_SE_SG_Li256ELb1ELb0ELi1EEENS1_25SingleTileBwdLPTSchedulerILb1ELi128ELb1EEEEEEEEEvNT_6ParamsE --------------------------
	.section	.nv.info._ZN7cutlass13device_kernelIN5flash11enable_sm90INS1_16FlashAttnBwdSm90INS1_25CollectiveMainloopBwdSm90ILi2ELi2ELi2EN4cute5tupleIJNS5_1CILi1EEES8_S8_EEENS6_IJNS7_ILi64EEENS7_ILi128EEENS7_ILi96EEEEEENS_10bfloat16_tEfNS_4arch4Sm90ELb1ELb0ELb0ELb1ELb1ELb1ELb0ELb0ELi2ELi1ELi2ELi1ELb1EEENS1_21CollectiveEpilogueBwdISD_SE_SG_Li256ELb1ELb0ELi1EEENS1_25SingleTileBwdLPTSchedulerILb1ELi128ELb1EEEEEEEEEvNT_6ParamsE,"",@"SHT_CUDA_INFO"
	.sectionflags	@""
	.align	4


	//----- nvinfo : EIATTR_CUDA_API_VERSION
	.align		4
        /*0000*/ 	.byte	0x04, 0x37
        /*0002*/ 	.short	(.L_777 - .L_776)
.L_776:
        /*0004*/ 	.word	0x00000082


	//----- nvinfo : EIATTR_KPARAM_INFO
	.align		4
.L_777:
        /*0008*/ 	.byte	0x04, 0x17
        /*000a*/ 	.short	(.L_779 - .L_778)
.L_778:
        /*000c*/ 	.word	0x00000000
        /*0010*/ 	.short	0x0000
        /*0012*/ 	.short	0x0070
        /*0014*/ 	.byte	0x00, 0xf0, 0x01, 0x1a


	//----- nvinfo : EIATTR_SPARSE_MMA_MASK
	.align		4
.L_779:
        /*0018*/ 	.byte	0x03, 0x50
        /*001a*/ 	.short	0x0000


	//----- nvinfo : EIATTR_MAXREG_COUNT
	.align		4
        /*001c*/ 	.byte	0x03, 0x1b
        /*001e*/ 	.short	0x00a8


	//----- nvinfo : EIATTR_NUM_BARRIERS
	.align		4
        /*0020*/ 	.byte	0x02, 0x4c
        /*0022*/ 	.byte	0x10
	.zero		1


	//----- nvinfo : EIATTR_EXTERNS
	.align		4
        /*0024*/ 	.byte	0x04, 0x0f
        /*0026*/ 	.short	(.L_781 - .L_780)


	//   ....[0]....
	.align		4
.L_780:
        /*0028*/ 	.word	index@(__assertfail)


	//----- nvinfo : EIATTR_ANNOTATIONS
	.align		4
.L_781:
        /*002c*/ 	.byte	0x04, 0x55
        /*002e*/ 	.short	(.L_783 - .L_782)


	//   ....[0]....
.L_782:
        /*0030*/ 	.word	0x00000001
        /*0034*/ 	.byte	0x50, 0x95, 0x00, 0x00, 0x01, 0x00, 0x00, 0x00, 0x80, 0x99, 0x00, 0x00, 0x01, 0x00, 0x00, 0x00
        /*0044*/ 	.byte	0xa0, 0xa6, 0x00, 0x00, 0x01, 0x00, 0x00, 0x00, 0xc0, 0xa6, 0x00, 0x00, 0x01, 0x00, 0x00, 0x00
        /*0054*/ 	.byte	0xa0, 0xaa, 0x00, 0x00


	//----- nvinfo : EIATTR_MERCURY_ISA_VERSION
	.align		4
.L_783:
        /*0058*/ 	.byte	0x03, 0x5f
        /*005a*/ 	.short	0x0101


	//----- nvinfo : EIATTR_INT_WARP_WIDE_INSTR_OFFSETS
	.align		4
        /*005c*/ 	.byte	0x04, 0x31
        /*005e*/ 	.short	(.L_785 - .L_784)


	//   ....[0]....
.L_784:
        /*0060*/ 	.word	0x00000190


	//   ....[1]....
        /*0064*/ 	.word	0x000001c0


	//   ....[2]....
        /*0068*/ 	.word	0x00007890


	//   ....[3]....
        /*006c*/ 	.word	0x00007f40


	//   ....[4]....
        /*0070*/ 	.word	0x00008460


	//----- nvinfo : EIATTR_COOP_GROUP_MASK_REGIDS
	.align		4
.L_785:
        /*0074*/ 	.byte	0x04, 0x29
        /*0076*/ 	.short	(.L_787 - .L_786)


	//   ....[0]....
.L_786:
        /*0078*/ 	.word	0xffffffff


	//   ....[1]....
        /*007c*/ 	.word	0xffffffff


	//   ....[2]....
        /*0080*/ 	.word	0xffffffff


	//   ....[3]....
        /*0084*/ 	.word	0xffffffff


	//   ....[4]....
        /*0088*/ 	.word	0xffffffff


	//   ....[5]....
        /*008c*/ 	.word	0xffffffff


	//   ....[6]....
        /*0090*/ 	.word	0xffffffff


	//   ....[7]....
        /*0094*/ 	.word	0xffffffff


	//   ....[8]....
        /*0098*/ 	.word	0xffffffff


	//   ....[9]....
        /*009c*/ 	.word	0xffffffff


	//   ....[10]....
        /*00a0*/ 	.word	0xffffffff


	//   ....[11]....
        /*00a4*/ 	.word	0xffffffff


	//   ....[12]....
        /*00a8*/ 	.word	0xffffffff


	//   ....[13]....
        /*00ac*/ 	.word	0x0500000f


	//   ....[14]....
        /*00b0*/ 	.word	0x0500000f


	//   ....[15]....
        /*00b4*/ 	.word	0x0500000f


	//   ....[16]....
        /*00b8*/ 	.word	0x0500000f


	//----- nvinfo : EIATTR_COOP_GROUP_INSTR_OFFSETS
	.align		4
.L_787:
        /*00bc*/ 	.byte	0x04, 0x28
        /*00be*/ 	.short	(.L_789 - .L_788)


	//   ....[0]....
.L_788:
        /*00c0*/ 	.word	0x00000070


	//   ....[1]....
        /*00c4*/ 	.word	0x000001a0


	//   ....[2]....
        /*00c8*/ 	.word	0x000001f0


	//   ....[3]....
        /*00cc*/ 	.word	0x000003e0


	//   ....[4]....
        /*00d0*/ 	.word	0x00000630


	//   ....[5]....
        /*00d4*/ 	.word	0x00001730


	//   ....[6]....
        /*00d8*/ 	.word	0x000066e0


	//   ....[7]....
        /*00dc*/ 	.word	0x00007490


	//   ....[8]....
        /*00e0*/ 	.word	0x000077c0


	//   ....[9]....
        /*00e4*/ 	.word	0x00007bc0


	//   ....[10]....
        /*00e8*/ 	.word	0x00007e70


	//   ....[11]....
        /*00ec*/ 	.word	0x00008120


	//   ....[12]....
        /*00f0*/ 	.word	0x00008390


	//   ....[13]....
        /*00f4*/ 	.word	0x0000b3e0


	//   ....[14]....
        /*00f8*/ 	.word	0x0000b550


	//   ....[15]....
        /*00fc*/ 	.word	0x0000b5c0


	//   ....[16]....
        /*0100*/ 	.word	0x0000b630


	//----- nvinfo : EIATTR_REG_RECONFIG
	.align		4
.L_789:
        /*0104*/ 	.byte	0x01, 0x54
	.zero		2


	//----- nvinfo : EIATTR_SYSCALL_OFFSETS
	.align		4
        /*0108*/ 	.byte	0x04, 0x46
        /*010a*/ 	.short	(.L_791 - .L_790)


	//   ....[0]....
.L_790:
        /*010c*/ 	.word	0x00001390


	//   ....[1]....
        /*0110*/ 	.word	0x00001480


	//   ....[2]....
        /*0114*/ 	.word	0x000015e0


	//   ....[3]....
        /*0118*/ 	.word	0x000016d0


	//   ....[4]....
        /*011c*/ 	.word	0x00001950


	//----- nvinfo : EIATTR_MBARRIER_INSTR_OFFSETS
	.align		4
.L_791:
        /*0120*/ 	.byte	0x04, 0x39
        /*0122*/ 	.short	(.L_793 - .L_792)


	//   ....[0]....
.L_792:
        /*0124*/ 	.word	0x00000290
        /*0128*/ 	.word	0x000000ff
        /*012c*/ 	.word	0x00026800
        /*0130*/ 	.short	0x0100
        /*0132*/ 	.byte	0x06
	.zero		1


	//   ....[1]....
        /*0134*/ 	.word	0x00000390
        /*0138*/ 	.word	0x000000ff
        /*013c*/ 	.word	0x00026810
        /*0140*/ 	.short	0x0100
        /*0142*/ 	.byte	0x08
	.zero		1


	//   ....[2]....
        /*0144*/ 	.word	0x000003a0
        /*0148*/ 	.word	0x000000ff
        /*014c*/ 	.word	0x00026820
        /*0150*/ 	.short	0x0100
        /*0152*/ 	.byte	0x08
	.zero		1


	//   ....[3]....
        /*0154*/ 	.word	0x000003b0
        /*0158*/ 	.word	0x000000ff
        /*015c*/ 	.word	0x00026818
        /*0160*/ 	.short	0x0100
        /*0162*/ 	.byte	0x08
	.zero		1


	//   ....[4]....
        /*0164*/ 	.word	0x000003c0
        /*0168*/ 	.word	0x000000ff
        /*016c*/ 	.word	0x00026828
        /*0170*/ 	.short	0x0100
        /*0172*/ 	.byte	0x08
	.zero		1


	//   ....[5]....
        /*0174*/ 	.word	0x000004f0
        /*0178*/ 	.word	0x000000ff
        /*017c*/ 	.word	0x00026830
        /*0180*/ 	.short	0x0100
        /*0182*/ 	.byte	0x08
	.zero		1


	//   ....[6]....
        /*0184*/ 	.word	0x00000500
        /*0188*/ 	.word	0x000000ff
        /*018c*/ 	.word	0x00026840
        /*0190*/ 	.short	0x0100
        /*0192*/ 	.byte	0x08
	.zero		1


	//   ....[7]....
        /*0194*/ 	.word	0x00000510
        /*0198*/ 	.word	0x000000ff
        /*019c*/ 	.word	0x00026838
        /*01a0*/ 	.short	0x0100
        /*01a2*/ 	.byte	0x08
	.zero		1


	//   ....[8]....
        /*01a4*/ 	.word	0x00000520
        /*01a8*/ 	.word	0x000000ff
        /*01ac*/ 	.word	0x00026848
        /*01b0*/ 	.short	0x0100
        /*01b2*/ 	.byte	0x08
	.zero		1


	//   ....[9]....
        /*01b4*/ 	.word	0x00001770
        /*01b8*/ 	.word	0x00000002
        /*01bc*/ 	.word	0x00026800
        /*01c0*/ 	.short	0x010a
        /*01c2*/ 	.byte	0x3f
	.zero		1


	//   ....[10]....
        /*01c4*/ 	.word	0x00001810
        /*01c8*/ 	.word	0x00000002
        /*01cc*/ 	.word	0x00026800
        /*01d0*/ 	.short	0x010a
        /*01d2*/ 	.byte	0x3f
	.zero		1


	//   ....[11]....
        /*01d4*/ 	.word	0x00002170
        /*01d8*/ 	.word	0x000000ff
        /*01dc*/ 	.word	0x00026810
        /*01e0*/ 	.short	0x010a
        /*01e2*/ 	.byte	0x07
	.zero		1


	//   ....[12]....
        /*01e4*/ 	.word	0x000021b0
        /*01e8*/ 	.word	0x000000ff
        /*01ec*/ 	.word	0x00026810
        /*01f0*/ 	.short	0x010a
        /*01f2*/ 	.byte	0x07
	.zero		1


	//   ....[13]....
        /*01f4*/ 	.word	0x000025f0
        /*01f8*/ 	.word	0x000000ff
        /*01fc*/ 	.word	0x00026830
        /*0200*/ 	.short	0x010a
        /*0202*/ 	.byte	0x07
	.zero		1


	//   ....[14]....
        /*0204*/ 	.word	0x00002630
        /*0208*/ 	.word	0x000000ff
        /*020c*/ 	.word	0x00026830
        /*0210*/ 	.short	0x010a
        /*0212*/ 	.byte	0x07
	.zero		1


	//   ....[15]....
        /*0214*/ 	.word	0x00004450
        /*0218*/ 	.word	0x000000ff
        /*021c*/ 	.word	0x00000000
        /*0220*/ 	.short	0x0101
        /*0222*/ 	.byte	0x08
	.zero		1


	//   ....[16]....
        /*0224*/ 	.word	0x00004730
        /*0228*/ 	.word	0x000000ff
        /*022c*/ 	.word	0x00000000
        /*0230*/ 	.short	0x0101
        /*0232*/ 	.byte	0x07
	.zero		1


	//   ....[17]....
        /*0234*/ 	.word	0x00009120
        /*0238*/ 	.word	0x0000000f
        /*023c*/ 	.word	0x00026820
        /*0240*/ 	.short	0x010a
        /*0242*/ 	.byte	0x3f
	.zero		1


	//   ....[18]....
        /*0244*/ 	.word	0x000099e0
        /*0248*/ 	.word	0x0000000f
        /*024c*/ 	.word	0x00026840
        /*0250*/ 	.short	0x010a
        /*0252*/ 	.byte	0x3f
	.zero		1


	//   ....[19]....
        /*0254*/ 	.word	0x00009d20
        /*0258*/ 	.word	0x0000000f
        /*025c*/ 	.word	0x00026828
        /*0260*/ 	.short	0x010a
        /*0262*/ 	.byte	0x3f
	.zero		1


	//   ....[20]....
        /*0264*/ 	.word	0x0000a060
        /*0268*/ 	.word	0x0000000f
        /*026c*/ 	.word	0x00026848
        /*0270*/ 	.short	0x010a
        /*0272*/ 	.byte	0x3f
	.zero		1


	//   ....[21]....
        /*0274*/ 	.word	0x0000a340
        /*0278*/ 	.word	0x0000000f
        /*027c*/ 	.word	0x00026820
        /*0280*/ 	.short	0x010a
        /*0282*/ 	.byte	0x3f
	.zero		1


	//   ....[22]....
        /*0284*/ 	.word	0x0000a6f0
        /*0288*/ 	.word	0x0000000f
        /*028c*/ 	.word	0x00026840
        /*0290*/ 	.short	0x010a
        /*0292*/ 	.byte	0x3f
	.zero		1


	//   ....[23]....
        /*0294*/ 	.word	0x0000aa00
        /*0298*/ 	.word	0x0000000f
        /*029c*/ 	.word	0x00026828
        /*02a0*/ 	.short	0x010a
        /*02a2*/ 	.byte	0x3f
	.zero		1


	//   ....[24]....
        /*02a4*/ 	.word	0x0000ad80
        /*02a8*/ 	.word	0x00000003
        /*02ac*/ 	.word	0x00026840
        /*02b0*/ 	.short	0x010a
        /*02b2*/ 	.byte	0x3f
	.zero		1


	//   ....[25]....
        /*02b4*/ 	.word	0x0000b250
        /*02b8*/ 	.word	0x00000007
        /*02bc*/ 	.word	0x00000000
        /*02c0*/ 	.short	0x010a
        /*02c2*/ 	.byte	0x3f
	.zero		1


	//   ....[26]....
        /*02c4*/ 	.word	0x0000b2a0
        /*02c8*/ 	.word	0x00000003
        /*02cc*/ 	.word	0x00000000
        /*02d0*/ 	.short	0x010a
        /*02d2*/ 	.byte	0x3f
	.zero		1


	//   ....[27]....
        /*02d4*/ 	.word	0x0000b300
        /*02d8*/ 	.word	0x00000005
        /*02dc*/ 	.word	0x00000000
        /*02e0*/ 	.short	0x010a
        /*02e2*/ 	.byte	0x3f
	.zero		1


	//   ....[28]....
        /*02e4*/ 	.word	0x0000b330
        /*02e8*/ 	.word	0x00000003
        /*02ec*/ 	.word	0x00000000
        /*02f0*/ 	.short	0x010a
        /*02f2*/ 	.byte	0x3f
	.zero		1


	//   ....[29]....
        /*02f4*/ 	.word	0x0000b410
        /*02f8*/ 	.word	0x00000002
        /*02fc*/ 	.word	0x00026800
        /*0300*/ 	.short	0x010a
        /*0302*/ 	.byte	0x3f
	.zero		1


	//   ....[30]....
        /*0304*/ 	.word	0x0000b470
        /*0308*/ 	.word	0x00000005
        /*030c*/ 	.word	0x00026810
        /*0310*/ 	.short	0x010a
        /*0312*/ 	.byte	0x3f
	.zero		1


	//   ....[31]....
        /*0314*/ 	.word	0x0000b4d0
        /*0318*/ 	.word	0x00000005
        /*031c*/ 	.word	0x00026830
        /*0320*/ 	.short	0x010a
        /*0322*/ 	.byte	0x3f
	.zero		1


	//   ....[32]....
        /*0324*/ 	.word	0x0000b670
        /*0328*/ 	.word	0x0000000f
        /*032c*/ 	.word	0x00026820
        /*0330*/ 	.short	0x010a
        /*0332*/ 	.byte	0x3f
	.zero		1


	//   ....[33]....
        /*0334*/ 	.word	0x0000b6c0
        /*0338*/ 	.word	0x0000000f
        /*033c*/ 	.word	0x00026840
        /*0340*/ 	.short	0x010a
        /*0342*/ 	.byte	0x3f
	.zero		1


	//   ....[34]....
        /*0344*/ 	.word	0x0000b710
        /*0348*/ 	.word	0x0000000f
        /*034c*/ 	.word	0x00026828
        /*0350*/ 	.short	0x010a
        /*0352*/ 	.byte	0x3f
	.zero		1


	//   ....[35]....
        /*0354*/ 	.word	0x0000b760
        /*0358*/ 	.word	0x0000000f
        /*035c*/ 	.word	0x00026848
        /*0360*/ 	.short	0x010a
        /*0362*/ 	.byte	0x3f
	.zero		1


	//   ....[36]....
        /*0364*/ 	.word	0x0000b7c0
        /*0368*/ 	.word	0x0000000f
        /*036c*/ 	.word	0x00026820
        /*0370*/ 	.short	0x010a
        /*0372*/ 	.byte	0x3f
	.zero		1


	//   ....[37]....
        /*0374*/ 	.word	0x0000b810
        /*0378*/ 	.word	0x0000000f
        /*037c*/ 	.word	0x00026840
        /*0380*/ 	.short	0x010a
        /*0382*/ 	.byte	0x3f
	.zero		1


	//   ....[38]....
        /*0384*/ 	.word	0x0000b860
        /*0388*/ 	.word	0x0000000f
        /*038c*/ 	.word	0x00026828
        /*0390*/ 	.short	0x010a
        /*0392*/ 	.byte	0x3f
	.zero		1


	//   ....[39]....
        /*0394*/ 	.word	0x0000b8b0
        /*0398*/ 	.word	0x00000003
        /*039c*/ 	.word	0x00026840
        /*03a0*/ 	.short	0x010a
        /*03a2*/ 	.byte	0x3f
	.zero		1


	//   ....[40]....
        /*03a4*/ 	.word	0x0000b980
        /*03a8*/ 	.word	0x00000007
        /*03ac*/ 	.word	0x00000000
        /*03b0*/ 	.short	0x010a
        /*03b2*/ 	.byte	0x3f
	.zero		1


	//   ....[41]....
        /*03b4*/ 	.word	0x0000b9d0
        /*03b8*/ 	.word	0x00000003
        /*03bc*/ 	.word	0x00000000
        /*03c0*/ 	.short	0x010a
        /*03c2*/ 	.byte	0x3f
	.zero		1


	//   ....[42]....
        /*03c4*/ 	.word	0x0000ba20
        /*03c8*/ 	.word	0x00000005
        /*03cc*/ 	.word	0x00000000
        /*03d0*/ 	.short	0x010a
        /*03d2*/ 	.byte	0x3f
	.zero		1


	//----- nvinfo : EIATTR_NUM_MBARRIERS
	.align		4
.L_793:
        /*03d4*/ 	.byte	0x03, 0x38
        /*03d6*/ 	.short	0x0009


	//----- nvinfo : EIATTR_EXIT_INSTR_OFFSETS
	.align		4
        /*03d8*/ 	.byte	0x04, 0x1c
        /*03da*/ 	.short	(.L_795 - .L_794)


	//   ....[0]....
.L_794:
        /*03dc*/ 	.word	0x0000b380


	//----- nvinfo : EIATTR_MAX_THREADS
	.align		4
.L_795:
        /*03e0*/ 	.byte	0x04, 0x05
        /*03e2*/ 	.short	(.L_797 - .L_796)
.L_796:
        /*03e4*/ 	.word	0x00000180
        /*03e8*/ 	.word	0x00000001
        /*03ec*/ 	.word	0x00000001


	//----- nvinfo : EIATTR_CRS_STACK_SIZE
	.align		4
.L_797:
        /*03f0*/ 	.byte	0x04, 0x1e
        /*03f2*/ 	.short	(.L_799 - .L_798)
.L_798:
        /*03f4*/ 	.word	0x00000000


	//----- nvinfo : EIATTR_CBANK_PARAM_SIZE
	.align		4
.L_799:
        /*03f8*/ 	.byte	0x03, 0x19
        /*03fa*/ 	.short	0x06f0


	//----- nvinfo : EIATTR_PARAM_CBANK
	.align		4
        /*03fc*/ 	.byte	0x04, 0x0a
        /*03fe*/ 	.short	(.L_801 - .L_800)
	.align		4
.L_800:
        /*0400*/ 	.word	index@(.nv.constant0._ZN7cutlass13device_kernelIN5flash11enable_sm90INS1_16FlashAttnBwdSm90INS1_25CollectiveMainloopBwdSm90ILi2ELi2ELi2EN4cute5tupleIJNS5_1CILi1EEES8_S8_EEENS6_IJNS7_ILi64EEENS7_ILi128EEENS7_ILi96EEEEEENS_10bfloat16_tEfNS_4arch4Sm90ELb1ELb0ELb0ELb1ELb1ELb1ELb0ELb0ELi2ELi1ELi2ELi1ELb1EEENS1_21CollectiveEpilogueBwdISD_SE_SG_Li256ELb1ELb0ELi1EEENS1_25SingleTileBwdLPTSchedulerILb1ELi128ELb1EEEEEEEEEvNT_6ParamsE)
        /*0404*/ 	.short	0x0210
        /*0406*/ 	.short	0x06f0


	//----- nvinfo : EIATTR_SW_WAR
	.align		4
.L_801:
        /*0408*/ 	.byte	0x04, 0x36
        /*040a*/ 	.short	(.L_803 - .L_802)
.L_802:
        /*040c*/ 	.word	0x00000008
.L_803:


//--------------------- .nv.info._ZN7cutlass13device_kernelIN5flash11enable_sm90INS1_16FlashAttnBwdSm90INS1_25CollectiveMainloopBwdSm90ILi2ELi2ELi2EN4cute5tupleIJNS5_1CILi1EEES8_S8_EEENS6_IJNS7_ILi64EEENS7_ILi128EEENS7_ILi96EEEEEENS_10bfloat16_tEfNS_4arch4Sm90ELb1ELb0ELb0ELb1ELb0ELb1ELb0ELb0ELi2ELi1ELi2ELi1ELb1EEENS1_24CollectiveEpilogueBwdGQAISD_fSG_Li256ELb1ELb0EEENS1_25SingleTileBwdLPTSchedulerILb1ELi128ELb0EEEEEEEEEvNT_6ParamsE --------------------------
	.section	.nv.info._ZN7cutlass13device_kernelIN5flash11enable_sm90INS1_16FlashAttnBwdSm90INS1_25CollectiveMainloopBwdSm90ILi2ELi2ELi2EN4cute5tupleIJNS5_1CILi1EEES8_S8_EEENS6_IJNS7_ILi64EEENS7_ILi128EEENS7_ILi96EEEEEENS_10bfloat16_tEfNS_4arch4Sm90ELb1ELb0ELb0ELb1ELb0ELb1ELb0ELb0ELi2ELi1ELi2ELi1ELb1EEENS1_24CollectiveEpilogueBwdGQAISD_fSG_Li256ELb1ELb0EEENS1_25SingleTileBwdLPTSchedulerILb1ELi128ELb0EEEEEEEEEvNT_6ParamsE,"",@"SHT_CUDA_INFO"
	.sectionflags	@""
	.align	4


	//----- nvinfo : EIATTR_CUDA_API_VERSION
	.align		4
        /*0000*/ 	.byte	0x04, 0x37
        /*0002*/ 	.short	(.L_805 - .L_804)
.L_804:
        /*0004*/ 	.word	0x00000082


	//----- nvinfo : EIATTR_KPARAM_INFO
	.align		4
.L_805:
        /*0008*/ 	.byte	0x04, 0x17
        /*000a*/ 	.short	(.L_807 - .L_806)
.L_806:
        /*000c*/ 	.word	0x00000000
        /*0010*/ 	.short	0x0000
        /*0012*/ 	.short	0x0070
        /*0014*/ 	.byte	0x00, 0xf0, 0x01, 0x1c


	//----- nvinfo : EIATTR_SPARSE_MMA_MASK
	.align		4
.L_807:
        /*0018*/ 	.byte	0x03, 0x50
        /*001a*/ 	.short	0x0000


	//----- nvinfo : EIATTR_MAXREG_COUNT
	.align		4
        /*001c*/ 	.byte	0x03, 0x1b
        /*001e*/ 	.short	0x00a8


	//----- nvinfo : EIATTR_NUM_BARRIERS
	.align		4
        /*0020*/ 	.byte	0x02, 0x4c
        /*0022*/ 	.byte	0x10
	.zero		1


	//----- nvinfo : EIATTR_EXTERNS
	.align		4
        /*0024*/ 	.byte	0x04, 0x0f
        /*0026*/ 	.short	(.L_809 - .L_808)


	//   ....[0]....
	.align		4
.L_808:
        /*0028*/ 	.word	index@(__assertfail)


	//----- nvinfo : EIATTR_ANNOTATIONS
	.align		4
.L_809:
        /*002c*/ 	.byte	0x04, 0x55
        /*002e*/ 	.short	(.L_811 - .L_810)


	//   ....[0]....
.L_810:
        /*0030*/ 	.word	0x00000001
        /*0034*/ 	.byte	0x20, 0x79, 0x00, 0x00, 0x01, 0x00, 0x00, 0x00, 0x50, 0x7d, 0x00, 0x00, 0x01, 0x00, 0x00, 0x00
        /*0044*/ 	.byte	0x70, 0x8a, 0x00, 0x00, 0x01, 0x00, 0x00, 0x00, 0x90, 0x8a, 0x00, 0x00, 0x01, 0x00, 0x00, 0x00
        /*0054*/ 	.byte	0x70, 0x8e, 0x00, 0x00


	//----- nvinfo : EIATTR_MERCURY_ISA_VERSION
	.align		4
.L_811:
        /*0058*/ 	.byte	0x03, 0x5f
        /*005a*/ 	.short	0x0101


	//----- nvinfo : EIATTR_INT_WARP_WIDE_INSTR_OFFSETS
	.align		4
        /*005c*/ 	.byte	0x04, 0x31
        /*005e*/ 	.short	(.L_813 - .L_812)


	//   ....[0]....
.L_812:
        /*0060*/ 	.word	0x00000190


	//   ....[1]....
        /*0064*/ 	.word	0x000001c0


	//----- nvinfo : EIATTR_COOP_GROUP_MASK_REGIDS
	.align		4
.L_813:
        /*0068*/ 	.byte	0x04, 0x29
        /*006a*/ 	.short	(.L_815 - .L_814)


	//   ....[0]....
.L_814:
        /*006c*/ 	.word	0xffffffff


	//   ....[1]....
        /*0070*/ 	.word	0xffffffff


	//   ....[2]....
        /*0074*/ 	.word	0xffffffff


	//   ....[3]....
        /*0078*/ 	.word	0xffffffff


	//   ....[4]....
        /*007c*/ 	.word	0xffffffff


	//   ....[5]....
        /*0080*/ 	.word	0xffffffff


	//   ....[6]....
        /*0084*/ 	.word	0xffffffff


	//   ....[7]....
        /*0088*/ 	.word	0x0500000f


	//----- nvinfo : EIATTR_COOP_GROUP_INSTR_OFFSETS
	.align		4
.L_815:
        /*008c*/ 	.byte	0x04, 0x28
        /*008e*/ 	.short	(.L_817 - .L_816)


	//   ....[0]....
.L_816:
        /*0090*/ 	.word	0x00000070


	//   ....[1]....
        /*0094*/ 	.word	0x000001a0


	//   ....[2]....
        /*0098*/ 	.word	0x000001f0


	//   ....[3]....
        /*009c*/ 	.word	0x000003e0


	//   ....[4]....
        /*00a0*/ 	.word	0x00000630


	//   ....[5]....
        /*00a4*/ 	.word	0x00001700


	//   ....[6]....
        /*00a8*/ 	.word	0x000053a0


	//   ....[7]....
        /*00ac*/ 	.word	0x000097b0


	//----- nvinfo : EIATTR_REG_RECONFIG
	.align		4
.L_817:
        /*00b0*/ 	.byte	0x01, 0x54
	.zero		2


	//----- nvinfo : EIATTR_SYSCALL_OFFSETS
	.align		4
        /*00b4*/ 	.byte	0x04, 0x46
        /*00b6*/ 	.short	(.L_819 - .L_818)


	//   ....[0]....
.L_818:
        /*00b8*/ 	.word	0x00001360


	//   ....[1]....
        /*00bc*/ 	.word	0x00001450


	//   ....[2]....
        /*00c0*/ 	.word	0x000015b0


	//   ....[3]....
        /*00c4*/ 	.word	0x000016a0


	//   ....[4]....
        /*00c8*/ 	.word	0x00001920


	//----- nvinfo : EIATTR_MBARRIER_INSTR_OFFSETS
	.align		4
.L_819:
        /*00cc*/ 	.byte	0x04, 0x39
        /*00ce*/ 	.short	(.L_821 - .L_820)


	//   ....[0]....
.L_820:
        /*00d0*/ 	.word	0x00000290
        /*00d4*/ 	.word	0x000000ff
        /*00d8*/ 	.word	0x00026800
        /*00dc*/ 	.short	0x0100
        /*00de*/ 	.byte	0x06
	.zero		1


	//   ....[1]....
        /*00e0*/ 	.word	0x00000390
        /*00e4*/ 	.word	0x000000ff
        /*00e8*/ 	.word	0x00026810
        /*00ec*/ 	.short	0x0100
        /*00ee*/ 	.byte	0x08
	.zero		1


	//   ....[2]....
        /*00f0*/ 	.word	0x000003a0
        /*00f4*/ 	.word	0x000000ff
        /*00f8*/ 	.word	0x00026820
        /*00fc*/ 	.short	0x0100
        /*00fe*/ 	.byte	0x08
	.zero		1


	//   ....[3]....
        /*0100*/ 	.word	0x000003b0
        /*0104*/ 	.word	0x000000ff
        /*0108*/ 	.word	0x00026818
        /*010c*/ 	.short	0x0100
        /*010e*/ 	.byte	0x08
	.zero		1


	//   ....[4]....
        /*0110*/ 	.word	0x000003c0
        /*0114*/ 	.word	0x000000ff
        /*0118*/ 	.word	0x00026828
        /*011c*/ 	.short	0x0100
        /*011e*/ 	.byte	0x08
	.zero		1


	//   ....[5]....
        /*0120*/ 	.word	0x000004f0
        /*0124*/ 	.word	0x000000ff
        /*0128*/ 	.word	0x00026830
        /*012c*/ 	.short	0x0100
        /*012e*/ 	.byte	0x08
	.zero		1


	//   ....[6]....
        /*0130*/ 	.word	0x00000500
        /*0134*/ 	.word	0x000000ff
        /*0138*/ 	.word	0x00026840
        /*013c*/ 	.short	0x0100
        /*013e*/ 	.byte	0x08
	.zero		1


	//   ....[7]....
        /*0140*/ 	.word	0x00000510
        /*0144*/ 	.word	0x000000ff
        /*0148*/ 	.word	0x00026838
        /*014c*/ 	.short	0x0100
        /*014e*/ 	.byte	0x08
	.zero		1


	//   ....[8]....
        /*0150*/ 	.word	0x00000520
        /*0154*/ 	.word	0x000000ff
        /*0158*/ 	.word	0x00026848
        /*015c*/ 	.short	0x0100
        /*015e*/ 	.byte	0x08
	.zero		1


	//   ....[9]....
        /*0160*/ 	.word	0x00001740
        /*0164*/ 	.word	0x00000002
        /*0168*/ 	.word	0x00026800
        /*016c*/ 	.short	0x010a
        /*016e*/ 	.byte	0x3f
	.zero		1


	//   ....[10]....
        /*0170*/ 	.word	0x000017e0
        /*0174*/ 	.word	0x00000002
        /*0178*/ 	.word	0x00026800
        /*017c*/ 	.short	0x010a
        /*017e*/ 	.byte	0x3f
	.zero		1


	//   ....[11]....
        /*0180*/ 	.word	0x00002140
        /*0184*/ 	.word	0x000000ff
        /*0188*/ 	.word	0x00026810
        /*018c*/ 	.short	0x010a
        /*018e*/ 	.byte	0x07
	.zero		1


	//   ....[12]....
        /*0190*/ 	.word	0x00002180
        /*0194*/ 	.word	0x000000ff
        /*0198*/ 	.word	0x00026810
        /*019c*/ 	.short	0x010a
        /*019e*/ 	.byte	0x07
	.zero		1


	//   ....[13]....
        /*01a0*/ 	.word	0x000025c0
        /*01a4*/ 	.word	0x000000ff
        /*01a8*/ 	.word	0x00026830
        /*01ac*/ 	.short	0x010a
        /*01ae*/ 	.byte	0x07
	.zero		1


	//   ....[14]....
        /*01b0*/ 	.word	0x00002600
        /*01b4*/ 	.word	0x000000ff
        /*01b8*/ 	.word	0x00026830
        /*01bc*/ 	.short	0x010a
        /*01be*/ 	.byte	0x07
	.zero		1


	//   ....[15]....
        /*01c0*/ 	.word	0x00004420
        /*01c4*/ 	.word	0x000000ff
        /*01c8*/ 	.word	0x00000000
        /*01cc*/ 	.short	0x0101
        /*01ce*/ 	.byte	0x0a
	.zero		1


	//   ....[16]....
        /*01d0*/ 	.word	0x00004710
        /*01d4*/ 	.word	0x000000ff
        /*01d8*/ 	.word	0x00000000
        /*01dc*/ 	.short	0x0101
        /*01de*/ 	.byte	0x07
	.zero		1


	//   ....[17]....
        /*01e0*/ 	.word	0x000074f0
        /*01e4*/ 	.word	0x0000000f
        /*01e8*/ 	.word	0x00026820
        /*01ec*/ 	.short	0x010a
        /*01ee*/ 	.byte	0x3f
	.zero		1


	//   ....[18]....
        /*01f0*/ 	.word	0x00007db0
        /*01f4*/ 	.word	0x0000000f
        /*01f8*/ 	.word	0x00026840
        /*01fc*/ 	.short	0x010a
        /*01fe*/ 	.byte	0x3f
	.zero		1


	//   ....[19]....
        /*0200*/ 	.word	0x000080f0
        /*0204*/ 	.word	0x0000000f
        /*0208*/ 	.word	0x00026828
        /*020c*/ 	.short	0x010a
        /*020e*/ 	.byte	0x3f
	.zero		1


	//   ....[20]....
        /*0210*/ 	.word	0x00008430
        /*0214*/ 	.word	0x0000000f
        /*0218*/ 	.word	0x00026848
        /*021c*/ 	.short	0x010a
        /*021e*/ 	.byte	0x3f
	.zero		1


	//   ....[21]....
        /*0220*/ 	.word	0x00008710
        /*0224*/ 	.word	0x0000000f
        /*0228*/ 	.word	0x00026820
        /*022c*/ 	.short	0x010a
        /*022e*/ 	.byte	0x3f
	.zero		1


	//   ....[22]....
        /*0230*/ 	.word	0x00008ac0
        /*0234*/ 	.word	0x0000000f
        /*0238*/ 	.word	0x00026840
        /*023c*/ 	.short	0x010a
        /*023e*/ 	.byte	0x3f
	.zero		1


	//   ....[23]....
        /*0240*/ 	.word	0x00008dd0
        /*0244*/ 	.word	0x0000000f
        /*0248*/ 	.word	0x00026828
        /*024c*/ 	.short	0x010a
        /*024e*/ 	.byte	0x3f
	.zero		1


	//   ....[24]....
        /*0250*/ 	.word	0x00009150
        /*0254*/ 	.word	0x00000003
        /*0258*/ 	.word	0x00026840
        /*025c*/ 	.short	0x010a
        /*025e*/ 	.byte	0x3f
	.zero		1


	//   ....[25]....
        /*0260*/ 	.word	0x00009620
        /*0264*/ 	.word	0x00000007
        /*0268*/ 	.word	0x00000000
        /*026c*/ 	.short	0x010a
        /*026e*/ 	.byte	0x3f
	.zero		1


	//   ....[26]....
        /*0270*/ 	.word	0x00009670
        /*0274*/ 	.word	0x00000003
        /*0278*/ 	.word	0x00000000
        /*027c*/ 	.short	0x010a
        /*027e*/ 	.byte	0x3f
	.zero		1


	//   ....[27]....
        /*0280*/ 	.word	0x000096d0
        /*0284*/ 	.word	0x00000005
        /*0288*/ 	.word	0x00000000
        /*028c*/ 	.short	0x010a
        /*028e*/ 	.byte	0x3f
	.zero		1


	//   ....[28]....
        /*0290*/ 	.word	0x00009700
        /*0294*/ 	.word	0x00000003
        /*0298*/ 	.word	0x00000000
        /*029c*/ 	.short	0x010a
        /*029e*/ 	.byte	0x3f
	.zero		1


	//   ....[29]....
        /*02a0*/ 	.word	0x000097e0
        /*02a4*/ 	.word	0x00000002
        /*02a8*/ 	.word	0x00026800
        /*02ac*/ 	.short	0x010a
        /*02ae*/ 	.byte	0x3f
	.zero		1


	//   ....[30]....
        /*02b0*/ 	.word	0x00009840
        /*02b4*/ 	.word	0x00000005
        /*02b8*/ 	.word	0x00026810
        /*02bc*/ 	.short	0x010a
        /*02be*/ 	.byte	0x3f
	.zero		1


	//   ....[31]....
        /*02c0*/ 	.word	0x000098a0
        /*02c4*/ 	.word	0x00000005
        /*02c8*/ 	.word	0x00026830
        /*02cc*/ 	.short	0x010a
        /*02ce*/ 	.byte	0x3f
	.zero		1


	//   ....[32]....
        /*02d0*/ 	.word	0x000098f0
        /*02d4*/ 	.word	0x0000000f
        /*02d8*/ 	.word	0x00026820
        /*02dc*/ 	.short	0x010a
        /*02de*/ 	.byte	0x3f
	.zero		1


	//   ....[33]....
        /*02e0*/ 	.word	0x00009940
        /*02e4*/ 	.word	0x0000000f
        /*02e8*/ 	.word	0x00026840
        /*02ec*/ 	.short	0x010a
        /*02ee*/ 	.byte	0x3f
	.zero		1


	//   ....[34]....
        /*02f0*/ 	.word	0x00009990
        /*02f4*/ 	.word	0x0000000f
        /*02f8*/ 	.word	0x00026828
        /*02fc*/ 	.short	0x010a
        /*02fe*/ 	.byte	0x3f
	.zero		1


	//   ....[35]....
        /*0300*/ 	.word	0x000099e0
        /*0304*/ 	.word	0x0000000f
        /*0308*/ 	.word	0x00026848
        /*030c*/ 	.short	0x010a
        /*030e*/ 	.byte	0x3f
	.zero		1


	//   ....[36]....
        /*0310*/ 	.word	0x00009a40
        /*0314*/ 	.word	0x0000000f
        /*0318*/ 	.word	0x00026820
        /*031c*/ 	.short	0x010a
        /*031e*/ 	.byte	0x3f
	.zero		1


	//   ....[37]....
        /*0320*/ 	.word	0x00009a90
        /*0324*/ 	.word	0x0000000f
        /*0328*/ 	.word	0x00026840
        /*032c*/ 	.short	0x010a
        /*032e*/ 	.byte	0x3f
	.zero		1


	//   ....[38]....
        /*0330*/ 	.word	0x00009ae0
        /*0334*/ 	.word	0x0000000f
        /*0338*/ 	.word	0x00026828
        /*033c*/ 	.short	0x010a
        /*033e*/ 	.byte	0x3f
	.zero		1


	//   ....[39]....
        /*0340*/ 	.word	0x00009b30
        /*0344*/ 	.word	0x00000003
        /*0348*/ 	.word	0x00026840
        /*034c*/ 	.short	0x010a
        /*034e*/ 	.byte	0x3f
	.zero		1


	//   ....[40]....
        /*0350*/ 	.word	0x00009c00
        /*0354*/ 	.word	0x00000007
        /*0358*/ 	.word	0x00000000
        /*035c*/ 	.short	0x010a
        /*035e*/ 	.byte	0x3f
	.zero		1


	//   ....[41]....
        /*0360*/ 	.word	0x00009c50
        /*0364*/ 	.word	0x00000003
        /*0368*/ 	.word	0x00000000
        /*036c*/ 	.short	0x010a
        /*036e*/ 	.byte	0x3f
	.zero		1


	//   ....[42]....
        /*0370*/ 	.word	0x00009ca0
        /*0374*/ 	.word	0x00000005
        /*0378*/ 	.word	0x00000000
        /*037c*/ 	.short	0x010a
        /*037e*/ 	.byte	0x3f
	.zero		1


	//----- nvinfo : EIATTR_NUM_MBARRIERS
	.align		4
.L_821:
        /*0380*/ 	.byte	0x03, 0x38
        /*0382*/ 	.short	0x0009


	//----- nvinfo : EIATTR_EXIT_INSTR_OFFSETS
	.align		4
        /*0384*/ 	.byte	0x04, 0x1c
        /*0386*/ 	.short	(.L_823 - .L_822)


	//   ....[0]....
.L_822:
        /*0388*/ 	.word	0x00009750


	//----- nvinfo : EIATTR_MAX_THREADS
	.align		4
.L_823:
        /*038c*/ 	.byte	0x04, 0x05
        /*038e*/ 	.short	(.L_825 - .L_824)
.L_824:
        /*0390*/ 	.word	0x00000180
        /*0394*/ 	.word	0x00000001
        /*0398*/ 	.word	0x00000001


	//----- nvinfo : EIATTR_CRS_STACK_SIZE
	.align		4
.L_825:
        /*039c*/ 	.byte	0x04, 0x1e
        /*039e*/ 	.short	(.L_827 - .L_826)
.L_826:
        /*03a0*/ 	.word	0x00000000


	//----- nvinfo : EIATTR_CBANK_PARAM_SIZE
	.align		4
.L_827:
        /*03a4*/ 	.byte	0x03, 0x19
        /*03a6*/ 	.short	0x0770


	//----- nvinfo : EIATTR_PARAM_CBANK
	.align		4
        /*03a8*/ 	.byte	0x04, 0x0a
        /*03aa*/ 	.short	(.L_829 - .L_828)
	.align		4
.L_828:
        /*03ac*/ 	.word	index@(.nv.constant0._ZN7cutlass13device_kernelIN5flash11enable_sm90INS1_16FlashAttnBwdSm90INS1_25CollectiveMainloopBwdSm90ILi2ELi2ELi2EN4cute5tupleIJNS5_1CILi1EEES8_S8_EEENS6_IJNS7_ILi64EEENS7_ILi128EEENS7_ILi96EEEEEENS_10bfloat16_tEfNS_4arch4Sm90ELb1ELb0ELb0ELb1ELb0ELb1ELb0ELb0ELi2ELi1ELi2ELi1ELb1EEENS1_24CollectiveEpilogueBwdGQAISD_fSG_Li256ELb1ELb0EEENS1_25SingleTileBwdLPTSchedulerILb1ELi128ELb0EEEEEEEEEvNT_6ParamsE)
        /*03b0*/ 	.short	0x0210
        /*03b2*/ 	.short	0x0770


	//----- nvinfo : EIATTR_SW_WAR
	.align		4
.L_829:
        /*03b4*/ 	.byte	0x04, 0x36
        /*03b6*/ 	.short	(.L_831 - .L_830)
.L_830:
        /*03b8*/ 	.word	0x00000008
.L_831:


//--------------------- .nv.info._ZN7cutlass13device_kernelIN5flash32FlashAttnBwdPostprocessConvertdQIN4cute5tupleIJNS3_1CILi128EEENS5_ILi96EEEEEENS_10bfloat16_tEfNS_4arch4Sm90ELi256ENS3_8TiledMMAINS3_8MMA_AtomIJNS3_4SM904GMMA27MMA_64x96x16_F32BF16BF16_RSILNSF_5MajorE0ELSH_1ELNSF_7ScaleInE1ELSI_1EEEEEENS3_6LayoutINS4_IJNS5_ILi2EEENS5_ILi1EEESN_EEENS4_IJSN_NS5_ILi0EEESP_EEEEENS4_IJNS3_10UnderscoreESS_SS_EEEEELb0EEEEEvNT_6ParamsE --------------------------
	.section	.nv.info._ZN7cutlass13device_kernelIN5flash32FlashAttnBwdPostprocessConvertdQIN4cute5tupleIJNS3_1CILi128EEENS5_ILi96EEEEEENS_10bfloat16_tEfNS_4arch4Sm90ELi256ENS3_8TiledMMAINS3_8MMA_AtomIJNS3_4SM904GMMA27MMA_64x96x16_F32BF16BF16_RSILNSF_5MajorE0ELSH_1ELNSF_7ScaleInE1ELSI_1EEEEEENS3_6LayoutINS4_IJNS5_ILi2EEENS5_ILi1EEESN_EEENS4_IJSN_NS5_ILi0EEESP_EEEEENS4_IJNS3_10UnderscoreESS_SS_EEEEELb0EEEEEvNT_6ParamsE,"",@"SHT_CUDA_INFO"
	.sectionflags	@""
	.align	4


	//----- nvinfo : EIATTR_CUDA_API_VERSION
	.align		4
        /*0000*/ 	.byte	0x04, 0x37
        /*0002*/ 	.short	(.L_833 - .L_832)
.L_832:
        /*0004*/ 	.word	0x00000082


	//----- nvinfo : EIATTR_KPARAM_INFO
	.align		4
.L_833:
        /*0008*/ 	.byte	0x04, 0x17
        /*000a*/ 	.short	(.L_835 - .L_834)
.L_834:
        /*000c*/ 	.word	0x00000000
        /*0010*/ 	.short	0x0000
        /*0012*/ 	.short	0x0000
        /*0014*/ 	.byte	0x00, 0xf0, 0xc1, 0x01


	//----- nvinfo : EIATTR_SPARSE_MMA_MASK
	.align		4
.L_835:
        /*0018*/ 	.byte	0x03, 0x50
        /*001a*/ 	.short	0x0000


	//----- nvinfo : EIATTR_MAXREG_COUNT
	.align		4
        /*001c*/ 	.byte	0x03, 0x1b
        /*001e*/ 	.short	0x0080


	//----- nvinfo : EIATTR_NUM_BARRIERS
	.align		4
        /*0020*/ 	.byte	0x02, 0x4c
        /*0022*/ 	.byte	0x01
	.zero		1


	//----- nvinfo : EIATTR_MERCURY_ISA_VERSION
	.align		4
        /*0024*/ 	.byte	0x03, 0x5f
        /*0026*/ 	.short	0x0101


	//----- nvinfo : EIATTR_MBARRIER_INSTR_OFFSETS
	.align		4
        /*0028*/ 	.byte	0x04, 0x39
        /*002a*/ 	.short	(.L_837 - .L_836)


	//   ....[0]....
.L_836:
        /*002c*/ 	.word	0x000004a0
        /*0030*/ 	.word	0x000000ff
        /*0034*/ 	.word	0x00012000
        /*0038*/ 	.short	0x0100
        /*003a*/ 	.byte	0x06
	.zero		1


	//   ....[1]....
        /*003c*/ 	.word	0x000005b0
        /*0040*/ 	.word	0x00000004
        /*0044*/ 	.word	0x00012000
        /*0048*/ 	.short	0x010a
        /*004a*/ 	.byte	0x3f
	.zero		1


	//----- nvinfo : EIATTR_NUM_MBARRIERS
	.align		4
.L_837:
        /*004c*/ 	.byte	0x03, 0x38
        /*004e*/ 	.short	0x0001


	//----- nvinfo : EIATTR_EXIT_INSTR_OFFSETS
	.align		4
        /*0050*/ 	.byte	0x04, 0x1c
        /*0052*/ 	.short	(.L_839 - .L_838)


	//   ....[0]....
.L_838:
        /*0054*/ 	.word	0x000001b0


	//   ....[1]....
        /*0058*/ 	.word	0x000011e0


	//   ....[2]....
        /*005c*/ 	.word	0x000013f0


	//   ....[3]....
        /*0060*/ 	.word	0x00001410


	//----- nvinfo : EIATTR_MAX_THREADS
	.align		4
.L_839:
        /*0064*/ 	.byte	0x04, 0x05
        /*0066*/ 	.short	(.L_841 - .L_840)
.L_840:
        /*0068*/ 	.word	0x00000100
        /*006c*/ 	.word	0x00000001
        /*0070*/ 	.word	0x00000001


	//----- nvinfo : EIATTR_CRS_STACK_SIZE
	.align		4
.L_841:
        /*0074*/ 	.byte	0x04, 0x1e
        /*0076*/ 	.short	(.L_843 - .L_842)
.L_842:
        /*0078*/ 	.word	0x00000000


	//----- nvinfo : EIATTR_CBANK_PARAM_SIZE
	.align		4
.L_843:
        /*007c*/ 	.byte	0x03, 0x19
        /*007e*/ 	.short	0x0070


	//----- nvinfo : EIATTR_PARAM_CBANK
	.align		4
        /*0080*/ 	.byte	0x04, 0x0a
        /*0082*/ 	.short	(.L_845 - .L_844)
	.align		4
.L_844:
        /*0084*/ 	.word	index@(.nv.constant0._ZN7cutlass13device_kernelIN5flash32FlashAttnBwdPostprocessConvertdQIN4cute5tupleIJNS3_1CILi128EEENS5_ILi96EEEEEENS_10bfloat16_tEfNS_4arch4Sm90ELi256ENS3_8TiledMMAINS3_8MMA_AtomIJNS3_4SM904GMMA27MMA_64x96x16_F32BF16BF16_RSILNSF_5MajorE0ELSH_1ELNSF_7ScaleInE1ELSI_1EEEEEENS3_6LayoutINS4_IJNS5_ILi2EEENS5_ILi1EEESN_EEENS4_IJSN_NS5_ILi0EEESP_EEEEENS4_IJNS3_10UnderscoreESS_SS_EEEEELb0EEEEEvNT_6ParamsE)
        /*0088*/ 	.short	0x0210
        /*008a*/ 	.short	0x0070


	//----- nvinfo : EIATTR_SW_WAR
	.align		4
.L_845:
        /*008c*/ 	.byte	0x04, 0x36
        /*008e*/ 	.short	(.L_847 - .L_846)
.L_846:
        /*0090*/ 	.word	0x00000008
.L_847:


//--------------------- .nv.info._ZN7cutlass13device_kernelIN5flash32FlashAttnBwdPostprocessConvertdQIN4cute5tupleIJNS3_1CILi64EEENS5_ILi96EEEEEENS_10bfloat16_tEfNS_4arch4Sm90ELi256ENS3_8TiledMMAINS3_8MMA_AtomIJNS3_4SM904GMMA27MMA_64x16x16_F32BF16BF16_SSILNSF_5MajorE0ELSH_1ELNSF_7ScaleInE1ELSI_1EEEEEENS3_6LayoutINS4_IJNS5_ILi1EEENS5_ILi2EEESM_EEENS4_IJNS5_ILi0EEESM_SP_EEEEENS4_IJNS3_10UnderscoreESS_SS_EEEEELb0EEEEEvNT_6ParamsE --------------------------
	.section	.nv.info._ZN7cutlass13device_kernelIN5flash32FlashAttnBwdPostprocessConvertdQIN4cute5tupleIJNS3_1CILi64EEENS5_ILi96EEEEEENS_10bfloat16_tEfNS_4arch4Sm90ELi256ENS3_8TiledMMAINS3_8MMA_AtomIJNS3_4SM904GMMA27MMA_64x16x16_F32BF16BF16_SSILNSF_5MajorE0ELSH_1ELNSF_7ScaleInE1ELSI_1EEEEEENS3_6LayoutINS4_IJNS5_ILi1EEENS5_ILi2EEESM_EEENS4_IJNS5_ILi0EEESM_SP_EEEEENS4_IJNS3_10UnderscoreESS_SS_EEEEELb0EEEEEvNT_6ParamsE,"",@"SHT_CUDA_INFO"
	.sectionflags	@""
	.align	4


	//----- nvinfo : EIATTR_CUDA_API_VERSION
	.align		4
        /*0000*/ 	.byte	0x04, 0x37
        /*0002*/ 	.short	(.L_849 - .L_848)
.L_848:
        /*0004*/ 	.word	0x00000082


	//----- nvinfo : EIATTR_KPARAM_INFO
	.align		4
.L_849:
        /*0008*/ 	.byte	0x04, 0x17
        /*000a*/ 	.short	(.L_851 - .L_850)
.L_850:
        /*000c*/ 	.word	0x00000000
        /*0010*/ 	.short	0x0000
        /*0012*/ 	.short	0x0000
        /*0014*/ 	.byte	0x00, 0xf0, 0xc1, 0x01


	//----- nvinfo : EIATTR_SPARSE_MMA_MASK
	.align		4
.L_851:
        /*0018*/ 	.byte	0x03, 0x50
        /*001a*/ 	.short	0x0000


	//----- nvinfo : EIATTR_MAXREG_COUNT
	.align		4
        /*001c*/ 	.byte	0x03, 0x1b
        /*001e*/ 	.short	0x0080


	//----- nvinfo : EIATTR_NUM_BARRIERS
	.align		4
        /*0020*/ 	.byte	0x02, 0x4c
        /*0022*/ 	.byte	0x01
	.zero		1


	//----- nvinfo : EIATTR_MERCURY_ISA_VERSION
	.align		4
        /*0024*/ 	.byte	0x03, 0x5f
        /*0026*/ 	.short	0x0101


	//----- nvinfo : EIATTR_MBARRIER_INSTR_OFFSETS
	.align		4
        /*0028*/ 	.byte	0x04, 0x39
        /*002a*/ 	.short	(.L_853 - .L_852)


	//   ....[0]....
.L_852:
        /*002c*/ 	.word	0x000004a0
        /*0030*/ 	.word	0x000000ff
        /*0034*/ 	.word	0x00009000
        /*0038*/ 	.short	0x0100
        /*003a*/ 	.byte	0x06
	.zero		1


	//   ....[1]....
        /*003c*/ 	.word	0x000005b0
        /*0040*/ 	.word	0x00000006
        /*0044*/ 	.word	0x00009000
        /*0048*/ 	.short	0x010a
        /*004a*/ 	.byte	0x3f
	.zero		1


	//----- nvinfo : EIATTR_NUM_MBARRIERS
	.align		4
.L_853:
        /*004c*/ 	.byte	0x03, 0x38
        /*004e*/ 	.short	0x0001


	//----- nvinfo : EIATTR_EXIT_INSTR_OFFSETS
	.align		4
        /*0050*/ 	.byte	0x04, 0x1c
        /*0052*/ 	.short	(.L_855 - .L_854)


	//   ....[0]....
.L_854:
        /*0054*/ 	.word	0x000001b0


	//   ....[1]....
        /*0058*/ 	.word	0x00000ca0


	//   ....[2]....
        /*005c*/ 	.word	0x00000ed0


	//   ....[3]....
        /*0060*/ 	.word	0x00000f00


	//----- nvinfo : EIATTR_MAX_THREADS
	.align		4
.L_855:
        /*0064*/ 	.byte	0x04, 0x05
        /*0066*/ 	.short	(.L_857 - .L_856)
.L_856:
        /*0068*/ 	.word	0x00000100
        /*006c*/ 	.word	0x00000001
        /*0070*/ 	.word	0x00000001


	//----- nvinfo : EIATTR_CRS_STACK_SIZE
	.align		4
.L_857:
        /*0074*/ 	.byte	0x04, 0x1e
        /*0076*/ 	.short	(.L_859 - .L_858)
.L_858:
        /*0078*/ 	.word	0x00000000


	//----- nvinfo : EIATTR_CBANK_PARAM_SIZE
	.align		4
.L_859:
        /*007c*/ 	.byte	0x03, 0x19
        /*007e*/ 	.short	0x0070


	//----- nvinfo : EIATTR_PARAM_CBANK
	.align		4
        /*0080*/ 	.byte	0x04, 0x0a
        /*0082*/ 	.short	(.L_861 - .L_860)
	.align		4
.L_860:
        /*0084*/ 	.word	index@(.nv.constant0._ZN7cutlass13device_kernelIN5flash32FlashAttnBwdPostprocessConvertdQIN4cute5tupleIJNS3_1CILi64EEENS5_ILi96EEEEEENS_10bfloat16_tEfNS_4arch4Sm90ELi256ENS3_8TiledMMAINS3_8MMA_AtomIJNS3_4SM904GMMA27MMA_64x16x16_F32BF16BF16_SSILNSF_5MajorE0ELSH_1ELNSF_7ScaleInE1ELSI_1EEEEEENS3_6LayoutINS4_IJNS5_ILi1EEENS5_ILi2EEESM_EEENS4_IJNS5_ILi0EEESM_SP_EEEEENS4_IJNS3_10UnderscoreESS_SS_EEEEELb0EEEEEvNT_6ParamsE)
        /*0088*/ 	.short	0x0210
        /*008a*/ 	.short	0x0070


	//----- nvinfo : EIATTR_SW_WAR
	.align		4
.L_861:
        /*008c*/ 	.byte	0x04, 0x36
        /*008e*/ 	.short	(.L_863 - .L_862)
.L_862:
        /*0090*/ 	.word	0x00000008
.L_863:


//--------------------- .nv.info._ZN7cutlass13device_kernelIN5flash11enable_sm90INS1_16FlashAttnBwdSm90INS1_25CollectiveMainloopBwdSm90ILi2ELi2ELi2EN4cute5tupleIJNS5_1CILi1EEES8_S8_EEENS6_IJNS7_ILi64EEENS7_ILi128EEENS7_ILi96EEEEEENS_10bfloat16_tEfNS_4arch4Sm90ELb1ELb0ELb0ELb1ELb1ELb1ELb0ELb0ELi2ELi1ELi2ELi1ELb1EEENS1_24CollectiveEpilogueBwdGQAISD_fSG_Li256ELb1ELb1EEENS1_25SingleTileBwdLPTSchedulerILb1ELi128ELb1EEEEEEEEEvNT_6ParamsE --------------------------
	.section	.nv.info._ZN7cutlass13device_kernelIN5flash11enable_sm90INS1_16FlashAttnBwdSm90INS1_25CollectiveMainloopBwdSm90ILi2ELi2ELi2EN4cute5tupleIJNS5_1CILi1EEES8_S8_EEENS6_IJNS7_ILi64EEENS7_ILi128EEENS7_ILi96EEEEEENS_10bfloat16_tEfNS_4arch4Sm90ELb1ELb0ELb0ELb1ELb1ELb1ELb0ELb0ELi2ELi1ELi2ELi1ELb1EEENS1_24CollectiveEpilogueBwdGQAISD_fSG_Li256ELb1ELb1EEENS1_25SingleTileBwdLPTSchedulerILb1ELi128ELb1EEEEEEEEEvNT_6ParamsE,"",@"SHT_CUDA_INFO"
	.sectionflags	@""
	.align	4


	//----- nvinfo : EIATTR_CUDA_API_VERSION
	.align		4
        /*0000*/ 	.byte	0x04, 0x37
        /*0002*/ 	.short	(.L_865 - .L_864)
.L_864:
        /*0004*/ 	.word	0x00000082


	//----- nvinfo : EIATTR_KPARAM_INFO
	.align		4
.L_865:
        /*0008*/ 	.byte	0x04, 0x17
        /*000a*/ 	.short	(.L_867 - .L_866)
.L_866:
        /*000c*/ 	.word	0x00000000
        /*0010*/ 	.short	0x0000
        /*0012*/ 	.short	0x0070
        /*0014*/ 	.byte	0x00, 0xf0, 0x01, 0x1c


	//----- nvinfo : EIATTR_SPARSE_MMA_MASK
	.align		4
.L_867:
        /*0018*/ 	.byte	0x03, 0x50
        /*001a*/ 	.short	0x0000


	//----- nvinfo : EIATTR_MAXREG_COUNT
	.align		4
        /*001c*/ 	.byte	0x03, 0x1b
        /*001e*/ 	.short	0x00a8


	//----- nvinfo : EIATTR_NUM_BARRIERS
	.align		4
        /*0020*/ 	.byte	0x02, 0x4c
        /*0022*/ 	.byte	0x10
	.zero		1


	//----- nvinfo : EIATTR_EXTERNS
	.align		4
        /*0024*/ 	.byte	0x04, 0x0f
        /*0026*/ 	.short	(.L_869 - .L_868)


	//   ....[0]....
	.align		4
.L_868:
        /*0028*/ 	.word	index@(__assertfail)


	//----- nvinfo : EIATTR_ANNOTATIONS
	.align		4
.L_869:
        /*002c*/ 	.byte	0x04, 0x55
        /*002e*/ 	.short	(.L_871 - .L_870)


	//   ....[0]....
.L_870:
        /*0030*/ 	.word	0x00000001
        /*0034*/ 	.byte	0x10, 0x87, 0x00, 0x00, 0x01, 0x00, 0x00, 0x00, 0x40, 0x8b, 0x00, 0x00, 0x01, 0x00, 0x00, 0x00
        /*0044*/ 	.byte	0x60, 0x98, 0x00, 0x00, 0x01, 0x00, 0x00, 0x00, 0x80, 0x98, 0x00, 0x00, 0x01, 0x00, 0x00, 0x00
        /*0054*/ 	.byte	0x60, 0x9c, 0x00, 0x00


	//----- nvinfo : EIATTR_MERCURY_ISA_VERSION
	.align		4
.L_871:
        /*0058*/ 	.byte	0x03, 0x5f
        /*005a*/ 	.short	0x0101


	//----- nvinfo : EIATTR_INT_WARP_WIDE_INSTR_OFFSETS
	.align		4
        /*005c*/ 	.byte	0x04, 0x31
        /*005e*/ 	.short	(.L_873 - .L_872)


	//   ....[0]....
.L_872:
        /*0060*/ 	.word	0x00000190


	//   ....[1]....
        /*0064*/ 	.word	0x000001c0


	//   ....[2]....
        /*0068*/ 	.word	0x00006a50


	//   ....[3]....
        /*006c*/ 	.word	0x00007100


	//   ....[4]....
        /*0070*/ 	.word	0x00007620


	//----- nvinfo : EIATTR_COOP_GROUP_MASK_REGIDS
	.align		4
.L_873:
        /*0074*/ 	.byte	0x04, 0x29
        /*0076*/ 	.short	(.L_875 - .L_874)


	//   ....[0]....
.L_874:
        /*0078*/ 	.word	0xffffffff


	//   ....[1]....
        /*007c*/ 	.word	0xffffffff


	//   ....[2]....
        /*0080*/ 	.word	0xffffffff


	//   ....[3]....
        /*0084*/ 	.word	0xffffffff


	//   ....[4]....
        /*0088*/ 	.word	0xffffffff


	//   ....[5]....
        /*008c*/ 	.word	0xffffffff


	//   ....[6]....
        /*0090*/ 	.word	0xffffffff


	//   ....[7]....
        /*0094*/ 	.word	0xffffffff


	//   ....[8]....
        /*0098*/ 	.word	0xffffffff


	//   ....[9]....
        /*009c*/ 	.word	0xffffffff


	//   ....[10]....
        /*00a0*/ 	.word	0xffffffff


	//   ....[11]....
        /*00a4*/ 	.word	0xffffffff


	//   ....[12]....
        /*00a8*/ 	.word	0xffffffff


	//   ....[13]....
        /*00ac*/ 	.word	0xffffffff


	//   ....[14]....
        /*00b0*/ 	.word	0xffffffff


	//   ....[15]....
        /*00b4*/ 	.word	0xffffffff


	//   ....[16]....
        /*00b8*/ 	.word	0xffffffff


	//   ....[17]....
        /*00bc*/ 	.word	0x0500000f


	//   ....[18]....
        /*00c0*/ 	.word	0x0500000f


	//   ....[19]....
        /*00c4*/ 	.word	0x0500000f


	//   ....[20]....
        /*00c8*/ 	.word	0x0500000f


	//   ....[21]....
        /*00cc*/ 	.word	0x0500000f


	//   ....[22]....
        /*00d0*/ 	.word	0x0500000f


	//----- nvinfo : EIATTR_COOP_GROUP_INSTR_OFFSETS
	.align		4
.L_875:
        /*00d4*/ 	.byte	0x04, 0x28
        /*00d6*/ 	.short	(.L_877 - .L_876)


	//   ....[0]....
.L_876:
        /*00d8*/ 	.word	0x00000070


	//   ....[1]....
        /*00dc*/ 	.word	0x000001a0


	//   ....[2]....
        /*00e0*/ 	.word	0x000001f0


	//   ....[3]....
        /*00e4*/ 	.word	0x000003e0


	//   ....[4]....
        /*00e8*/ 	.word	0x00000630


	//   ....[5]....
        /*00ec*/ 	.word	0x00001720


	//   ....[6]....
        /*00f0*/ 	.word	0x000051d0


	//   ....[7]....
        /*00f4*/ 	.word	0x00005350


	//   ....[8]....
        /*00f8*/ 	.word	0x00005600


	//   ....[9]....
        /*00fc*/ 	.word	0x00005790


	//   ....[10]....
        /*0100*/ 	.word	0x000058a0


	//   ....[11]....
        /*0104*/ 	.word	0x00006650


	//   ....[12]....
        /*0108*/ 	.word	0x00006980


	//   ....[13]....
        /*010c*/ 	.word	0x00006d80


	//   ....[14]....
        /*0110*/ 	.word	0x00007030


	//   ....[15]....
        /*0114*/ 	.word	0x000072e0


	//   ....[16]....
        /*0118*/ 	.word	0x00007550


	//   ....[17]....
        /*011c*/ 	.word	0x0000a5a0


	//   ....[18]....
        /*0120*/ 	.word	0x0000a710


	//   ....[19]....
        /*0124*/ 	.word	0x0000a780


	//   ....[20]....
        /*0128*/ 	.word	0x0000a7f0


	//   ....[21]....
        /*012c*/ 	.word	0x0000a860


	//   ....[22]....
        /*0130*/ 	.word	0x0000a8d0


	//----- nvinfo : EIATTR_REG_RECONFIG
	.align		4
.L_877:
        /*0134*/ 	.byte	0x01, 0x54
	.zero		2


	//----- nvinfo : EIATTR_SYSCALL_OFFSETS
	.align		4
        /*0138*/ 	.byte	0x04, 0x46
        /*013a*/ 	.short	(.L_879 - .L_878)


	//   ....[0]....
.L_878:
        /*013c*/ 	.word	0x00001380


	//   ....[1]....
        /*0140*/ 	.word	0x00001470


	//   ....[2]....
        /*0144*/ 	.word	0x000015d0


	//   ....[3]....
        /*0148*/ 	.word	0x000016c0


	//   ....[4]....
        /*014c*/ 	.word	0x00001940


	//----- nvinfo : EIATTR_MBARRIER_INSTR_OFFSETS
	.align		4
.L_879:
        /*0150*/ 	.byte	0x04, 0x39
        /*0152*/ 	.short	(.L_881 - .L_880)


	//   ....[0]....
.L_880:
        /*0154*/ 	.word	0x00000290
        /*0158*/ 	.word	0x000000ff
        /*015c*/ 	.word	0x00026800
        /*0160*/ 	.short	0x0100
        /*0162*/ 	.byte	0x06
	.zero		1


	//   ....[1]....
        /*0164*/ 	.word	0x00000390
        /*0168*/ 	.word	0x000000ff
        /*016c*/ 	.word	0x00026810
        /*0170*/ 	.short	0x0100
        /*0172*/ 	.byte	0x08
	.zero		1


	//   ....[2]....
        /*0174*/ 	.word	0x000003a0
        /*0178*/ 	.word	0x000000ff
        /*017c*/ 	.word	0x00026820
        /*0180*/ 	.short	0x0100
        /*0182*/ 	.byte	0x08
	.zero		1


	//   ....[3]....
        /*0184*/ 	.word	0x000003b0
        /*0188*/ 	.word	0x000000ff
        /*018c*/ 	.word	0x00026818
        /*0190*/ 	.short	0x0100
        /*0192*/ 	.byte	0x08
	.zero		1


	//   ....[4]....
        /*0194*/ 	.word	0x000003c0
        /*0198*/ 	.word	0x000000ff
        /*019c*/ 	.word	0x00026828
        /*01a0*/ 	.short	0x0100
        /*01a2*/ 	.byte	0x08
	.zero		1


	//   ....[5]....
        /*01a4*/ 	.word	0x000004f0
        /*01a8*/ 	.word	0x000000ff
        /*01ac*/ 	.word	0x00026830
        /*01b0*/ 	.short	0x0100
        /*01b2*/ 	.byte	0x08
	.zero		1


	//   ....[6]....
        /*01b4*/ 	.word	0x00000500
        /*01b8*/ 	.word	0x000000ff
        /*01bc*/ 	.word	0x00026840
        /*01c0*/ 	.short	0x0100
        /*01c2*/ 	.byte	0x08
	.zero		1


	//   ....[7]....
        /*01c4*/ 	.word	0x00000510
        /*01c8*/ 	.word	0x000000ff
        /*01cc*/ 	.word	0x00026838
        /*01d0*/ 	.short	0x0100
        /*01d2*/ 	.byte	0x08
	.zero		1


	//   ....[8]....
        /*01d4*/ 	.word	0x00000520
        /*01d8*/ 	.word	0x000000ff
        /*01dc*/ 	.word	0x00026848
        /*01e0*/ 	.short	0x0100
        /*01e2*/ 	.byte	0x08
	.zero		1


	//   ....[9]....
        /*01e4*/ 	.word	0x00001760
        /*01e8*/ 	.word	0x00000002
        /*01ec*/ 	.word	0x00026800
        /*01f0*/ 	.short	0x010a
        /*01f2*/ 	.byte	0x3f
	.zero		1


	//   ....[10]....
        /*01f4*/ 	.word	0x00001800
        /*01f8*/ 	.word	0x00000002
        /*01fc*/ 	.word	0x00026800
        /*0200*/ 	.short	0x010a
        /*0202*/ 	.byte	0x3f
	.zero		1


	//   ....[11]....
        /*0204*/ 	.word	0x00002160
        /*0208*/ 	.word	0x000000ff
        /*020c*/ 	.word	0x00026810
        /*0210*/ 	.short	0x010a
        /*0212*/ 	.byte	0x07
	.zero		1


	//   ....[12]....
        /*0214*/ 	.word	0x000021a0
        /*0218*/ 	.word	0x000000ff
        /*021c*/ 	.word	0x00026810
        /*0220*/ 	.short	0x010a
        /*0222*/ 	.byte	0x07
	.zero		1


	//   ....[13]....
        /*0224*/ 	.word	0x000025e0
        /*0228*/ 	.word	0x000000ff
        /*022c*/ 	.word	0x00026830
        /*0230*/ 	.short	0x010a
        /*0232*/ 	.byte	0x07
	.zero		1


	//   ....[14]....
        /*0234*/ 	.word	0x00002620
        /*0238*/ 	.word	0x000000ff
        /*023c*/ 	.word	0x00026830
        /*0240*/ 	.short	0x010a
        /*0242*/ 	.byte	0x07
	.zero		1


	//   ....[15]....
        /*0244*/ 	.word	0x00004440
        /*0248*/ 	.word	0x000000ff
        /*024c*/ 	.word	0x00000000
        /*0250*/ 	.short	0x0101
        /*0252*/ 	.byte	0x0a
	.zero		1


	//   ....[16]....
        /*0254*/ 	.word	0x00004730
        /*0258*/ 	.word	0x000000ff
        /*025c*/ 	.word	0x00000000
        /*0260*/ 	.short	0x0101
        /*0262*/ 	.byte	0x07
	.zero		1


	//   ....[17]....
        /*0264*/ 	.word	0x000082e0
        /*0268*/ 	.word	0x0000000f
        /*026c*/ 	.word	0x00026820
        /*0270*/ 	.short	0x010a
        /*0272*/ 	.byte	0x3f
	.zero		1


	//   ....[18]....
        /*0274*/ 	.word	0x00008ba0
        /*0278*/ 	.word	0x0000000f
        /*027c*/ 	.word	0x00026840
        /*0280*/ 	.short	0x010a
        /*0282*/ 	.byte	0x3f
	.zero		1


	//   ....[19]....
        /*0284*/ 	.word	0x00008ee0
        /*0288*/ 	.word	0x0000000f
        /*028c*/ 	.word	0x00026828
        /*0290*/ 	.short	0x010a
        /*0292*/ 	.byte	0x3f
	.zero		1


	//   ....[20]....
        /*0294*/ 	.word	0x00009220
        /*0298*/ 	.word	0x0000000f
        /*029c*/ 	.word	0x00026848
        /*02a0*/ 	.short	0x010a
        /*02a2*/ 	.byte	0x3f
	.zero		1


	//   ....[21]....
        /*02a4*/ 	.word	0x00009500
        /*02a8*/ 	.word	0x0000000f
        /*02ac*/ 	.word	0x00026820
        /*02b0*/ 	.short	0x010a
        /*02b2*/ 	.byte	0x3f
	.zero		1


	//   ....[22]....
        /*02b4*/ 	.word	0x000098b0
        /*02b8*/ 	.word	0x0000000f
        /*02bc*/ 	.word	0x00026840
        /*02c0*/ 	.short	0x010a
        /*02c2*/ 	.byte	0x3f
	.zero		1


	//   ....[23]....
        /*02c4*/ 	.word	0x00009bc0
        /*02c8*/ 	.word	0x0000000f
        /*02cc*/ 	.word	0x00026828
        /*02d0*/ 	.short	0x010a
        /*02d2*/ 	.byte	0x3f
	.zero		1


	//   ....[24]....
        /*02d4*/ 	.word	0x00009f40
        /*02d8*/ 	.word	0x00000003
        /*02dc*/ 	.word	0x00026840
        /*02e0*/ 	.short	0x010a
        /*02e2*/ 	.byte	0x3f
	.zero		1


	//   ....[25]....
        /*02e4*/ 	.word	0x0000a410
        /*02e8*/ 	.word	0x00000007
        /*02ec*/ 	.word	0x00000000
        /*02f0*/ 	.short	0x010a
        /*02f2*/ 	.byte	0x3f
	.zero		1


	//   ....[26]....
        /*02f4*/ 	.word	0x0000a460
        /*02f8*/ 	.word	0x00000003
        /*02fc*/ 	.word	0x00000000
        /*0300*/ 	.short	0x010a
        /*0302*/ 	.byte	0x3f
	.zero		1


	//   ....[27]....
        /*0304*/ 	.word	0x0000a4c0
        /*0308*/ 	.word	0x00000005
        /*030c*/ 	.word	0x00000000
        /*0310*/ 	.short	0x010a
        /*0312*/ 	.byte	0x3f
	.zero		1


	//   ....[28]....
        /*0314*/ 	.word	0x0000a4f0
        /*0318*/ 	.word	0x00000003
        /*031c*/ 	.word	0x00000000
        /*0320*/ 	.short	0x010a
        /*0322*/ 	.byte	0x3f
	.zero		1


	//   ....[29]....
        /*0324*/ 	.word	0x0000a5d0
        /*0328*/ 	.word	0x00000002
        /*032c*/ 	.word	0x00026800
        /*0330*/ 	.short	0x010a
        /*0332*/ 	.byte	0x3f
	.zero		1


	//   ....[30]....
        /*0334*/ 	.word	0x0000a630
        /*0338*/ 	.word	0x00000005
        /*033c*/ 	.word	0x00026810
        /*0340*/ 	.short	0x010a
        /*0342*/ 	.byte	0x3f
	.zero		1


	//   ....[31]....
        /*0344*/ 	.word	0x0000a690
        /*0348*/ 	.word	0x00000005
        /*034c*/ 	.word	0x00026830
        /*0350*/ 	.short	0x010a
        /*0352*/ 	.byte	0x3f
	.zero		1


	//   ....[32]....
        /*0354*/ 	.word	0x0000a910
        /*0358*/ 	.word	0x0000000f
        /*035c*/ 	.word	0x00026820
        /*0360*/ 	.short	0x010a
        /*0362*/ 	.byte	0x3f
	.zero		1


	//   ....[33]....
        /*0364*/ 	.word	0x0000a960
        /*0368*/ 	.word	0x0000000f
        /*036c*/ 	.word	0x00026840
        /*0370*/ 	.short	0x010a
        /*0372*/ 	.byte	0x3f
	.zero		1


	//   ....[34]....
        /*0374*/ 	.word	0x0000a9b0
        /*0378*/ 	.word	0x0000000f
        /*037c*/ 	.word	0x00026828
        /*0380*/ 	.short	0x010a
        /*0382*/ 	.byte	0x3f
	.zero		1


	//   ....[35]....
        /*0384*/ 	.word	0x0000aa00
        /*0388*/ 	.word	0x0000000f
        /*038c*/ 	.word	0x00026848
        /*0390*/ 	.short	0x010a
        /*0392*/ 	.byte	0x3f
	.zero		1


	//   ....[36]....
        /*0394*/ 	.word	0x0000aa60
        /*0398*/ 	.word	0x0000000f
        /*039c*/ 	.word	0x00026820
        /*03a0*/ 	.short	0x010a
        /*03a2*/ 	.byte	0x3f
	.zero		1


	//   ....[37]....
        /*03a4*/ 	.word	0x0000aab0
        /*03a8*/ 	.word	0x0000000f
        /*03ac*/ 	.word	0x00026840
        /*03b0*/ 	.short	0x010a
        /*03b2*/ 	.byte	0x3f
	.zero		1


	//   ....[38]....
        /*03b4*/ 	.word	0x0000ab00
        /*03b8*/ 	.word	0x0000000f
        /*03bc*/ 	.word	0x00026828
        /*03c0*/ 	.short	0x010a
        /*03c2*/ 	.byte	0x3f
	.zero		1


	//   ....[39]....
        /*03c4*/ 	.word	0x0000ab50
        /*03c8*/ 	.word	0x00000003
        /*03cc*/ 	.word	0x00026840
        /*03d0*/ 	.short	0x010a
        /*03d2*/ 	.byte	0x3f
	.zero		1


	//   ....[40]....
        /*03d4*/ 	.word	0x0000ac20
        /*03d8*/ 	.word	0x00000007
        /*03dc*/ 	.word	0x00000000
        /*03e0*/ 	.short	0x010a
        /*03e2*/ 	.byte	0x3f
	.zero		1


	//   ....[41]....
        /*03e4*/ 	.word	0x0000ac70
        /*03e8*/ 	.word	0x00000003
        /*03ec*/ 	.word	0x00000000
        /*03f0*/ 	.short	0x010a
        /*03f2*/ 	.byte	0x3f
	.zero		1


	//   ....[42]....
        /*03f4*/ 	.word	0x0000acc0
        /*03f8*/ 	.word	0x00000005
        /*03fc*/ 	.word	0x00000000
        /*0400*/ 	.short	0x010a
        /*0402*/ 	.byte	0x3f
	.zero		1


	//----- nvinfo : EIATTR_NUM_MBARRIERS
	.align		4
.L_881:
        /*0404*/ 	.byte	0x03, 0x38
        /*0406*/ 	.short	0x0009


	//----- nvinfo : EIATTR_EXIT_INSTR_OFFSETS
	.align		4
        /*0408*/ 	.byte	0x04, 0x1c
        /*040a*/ 	.short	(.L_883 - .L_882)


	//   ....[0]....
.L_882:
        /*040c*/ 	.word	0x0000a540


	//----- nvinfo : EIATTR_MAX_THREADS
	.align		4
.L_883:
        /*0410*/ 	.byte	0x04, 0x05
        /*0412*/ 	.short	(.L_885 - .L_884)
.L_884:
        /*0414*/ 	.word	0x00000180
        /*0418*/ 	.word	0x00000001
        /*041c*/ 	.word	0x00000001


	//----- nvinfo : EIATTR_CRS_STACK_SIZE
	.align		4
.L_885:
        /*0420*/ 	.byte	0x04, 0x1e
        /*0422*/ 	.short	(.L_887 - .L_886)
.L_886:
        /*0424*/ 	.word	0x00000000


	//----- nvinfo : EIATTR_CBANK_PARAM_SIZE
	.align		4
.L_887:
        /*0428*/ 	.byte	0x03, 0x19
        /*042a*/ 	.short	0x0770


	//----- nvinfo : EIATTR_PARAM_CBANK
	.align		4
        /*042c*/ 	.byte	0x04, 0x0a
        /*042e*/ 	.short	(.L_889 - .L_888)
	.align		4
.L_888:
        /*0430*/ 	.word	index@(.nv.constant0._ZN7cutlass13device_kernelIN5flash11enable_sm90INS1_16FlashAttnBwdSm90INS1_25CollectiveMainloopBwdSm90ILi2ELi2ELi2EN4cute5tupleIJNS5_1CILi1EEES8_S8_EEENS6_IJNS7_ILi64EEENS7_ILi128EEENS7_ILi96EEEEEENS_10bfloat16_tEfNS_4arch4Sm90ELb1ELb0ELb0ELb1ELb1ELb1ELb0ELb0ELi2ELi1ELi2ELi1ELb1EEENS1_24CollectiveEpilogueBwdGQAISD_fSG_Li256ELb1ELb1EEENS1_25SingleTileBwdLPTSchedulerILb1ELi128ELb1EEEEEEEEEvNT_6ParamsE)
        /*0434*/ 	.short	0x0210
        /*0436*/ 	.short	0x0770


	//----- nvinfo : EIATTR_SW_WAR
	.align		4
.L_889:
        /*0438*/ 	.byte	0x04, 0x36
        /*043a*/ 	.short	(.L_891 - .L_890)
.L_890:
        /*043c*/ 	.word	0x00000008
.L_891:


//--------------------- .nv.info._ZN7cutlass13device_kernelIN5flash22FlashAttnBwdPreprocessIN4cute5tupleIJNS3_1CILi64EEENS5_ILi96EEEEEENS_10bfloat16_tEfNS_4arch4Sm90ELb1ELb1EEEEEvNT_6ParamsE --------------------------
	.section	.nv.info._ZN7cutlass13device_kernelIN5flash22FlashAttnBwdPreprocessIN4cute5tupleIJNS3_1CILi64EEENS5_ILi96EEEEEENS_10bfloat16_tEfNS_4arch4Sm90ELb1ELb1EEEEEvNT_6ParamsE,"",@"SHT_CUDA_INFO"
	.sectionflags	@""
	.align	4


	//----- nvinfo : EIATTR_CUDA_API_VERSION
	.align		4
        /*0000*/ 	.byte	0x04, 0x37
        /*0002*/ 	.short	(.L_893 - .L_892)
.L_892:
        /*0004*/ 	.word	0x00000082


	//----- nvinfo : EIATTR_KPARAM_INFO
	.align		4
.L_893:
        /*0008*/ 	.byte	0x04, 0x17
        /*000a*/ 	.short	(.L_895 - .L_894)
.L_894:
        /*000c*/ 	.word	0x00000000
        /*0010*/ 	.short	0x0000
        /*0012*/ 	.short	0x0000
        /*0014*/ 	.byte	0x00, 0xf0, 0xc1, 0x03


	//----- nvinfo : EIATTR_SPARSE_MMA_MASK
	.align		4
.L_895:
        /*0018*/ 	.byte	0x03, 0x50
        /*001a*/ 	.short	0x0000


	//----- nvinfo : EIATTR_MAXREG_COUNT
	.align		4
        /*001c*/ 	.byte	0x03, 0x1b
        /*001e*/ 	.short	0x0080


	//----- nvinfo : EIATTR_MERCURY_ISA_VERSION
	.align		4
        /*0020*/ 	.byte	0x03, 0x5f
        /*0022*/ 	.short	0x0101


	//----- nvinfo : EIATTR_COOP_GROUP_MASK_REGIDS
	.align		4
        /*0024*/ 	.byte	0x04, 0x29
        /*0026*/ 	.short	(.L_897 - .L_896)


	//   ....[0]....
.L_896:
        /*0028*/ 	.word	0xffffffff


	//   ....[1]....
        /*002c*/ 	.word	0xffffffff


	//----- nvinfo : EIATTR_COOP_GROUP_INSTR_OFFSETS
	.align		4
.L_897:
        /*0030*/ 	.byte	0x04, 0x28
        /*0032*/ 	.short	(.L_899 - .L_898)


	//   ....[0]....
.L_898:
        /*0034*/ 	.word	0x00000e20


	//   ....[1]....
        /*0038*/ 	.word	0x00000e80


	//----- nvinfo : EIATTR_EXIT_INSTR_OFFSETS
	.align		4
.L_899:
        /*003c*/ 	.byte	0x04, 0x1c
        /*003e*/ 	.short	(.L_901 - .L_900)


	//   ....[0]....
.L_900:
        /*0040*/ 	.word	0x000001c0


	//   ....[1]....
        /*0044*/ 	.word	0x000013f0


	//   ....[2]....
        /*0048*/ 	.word	0x00001470


	//----- nvinfo : EIATTR_MAX_THREADS
	.align		4
.L_901:
        /*004c*/ 	.byte	0x04, 0x05
        /*004e*/ 	.short	(.L_903 - .L_902)
.L_902:
        /*0050*/ 	.word	0x00000100
        /*0054*/ 	.word	0x00000001
        /*0058*/ 	.word	0x00000001


	//----- nvinfo : EIATTR_CRS_STACK_SIZE
	.align		4
.L_903:
        /*005c*/ 	.byte	0x04, 0x1e
        /*005e*/ 	.short	(.L_905 - .L_904)
.L_904:
        /*0060*/ 	.word	0x00000000


	//----- nvinfo : EIATTR_CBANK_PARAM_SIZE
	.align		4
.L_905:
        /*0064*/ 	.byte	0x03, 0x19
        /*0066*/ 	.short	0x00f0


	//----- nvinfo : EIATTR_PARAM_CBANK
	.align		4
        /*0068*/ 	.byte	0x04, 0x0a
        /*006a*/ 	.short	(.L_907 - .L_906)
	.align		4
.L_906:
        /*006c*/ 	.word	index@(.nv.constant0._ZN7cutlass13device_kernelIN5flash22FlashAttnBwdPreprocessIN4cute5tupleIJNS3_1CILi64EEENS5_ILi96EEEEEENS_10bfloat16_tEfNS_4arch4Sm90ELb1ELb1EEEEEvNT_6ParamsE)
        /*0070*/ 	.short	0x0210
        /*0072*/ 	.short	0x00f0


	//----- nvinfo : EIATTR_SW_WAR
	.align		4
.L_907:
        /*0074*/ 	.byte	0x04, 0x36
        /*0076*/ 	.short	(.L_909 - .L_908)
.L_908:
        /*0078*/ 	.word	0x00000008
.L_909:


//--------------------- .nv.callgraph             --------------------------
	.section	.nv.callgraph,"",@"SHT_CUDA_CALLGRAPH"
	.align	4
	.sectionentsize	8
	.align		4
        /*0000*/ 	.word	0x00000000
	.align		4
        /*0004*/ 	.word	0xffffffff
	.align		4
        /*0008*/ 	.word	index@(_ZN7cutlass13device_kernelIN5flash11enable_sm90INS1_16FlashAttnBwdSm90INS1_25CollectiveMainloopBwdSm90ILi2ELi2ELi2EN4cute5tupleIJNS5_1CILi1EEES8_S8_EEENS6_IJNS7_ILi64EEENS7_ILi128EEENS7_ILi96EEEEEENS_10bfloat16_tEfNS_4arch4Sm90ELb0ELb0ELb0ELb0ELb0ELb1ELb0ELb0ELi2ELi1ELi2ELi1ELb1EEENS1_21CollectiveEpilogueBwdISD_SE_SG_Li256ELb0ELb0ELi1EEENS1_19SingleTileSchedulerILb0ELb0ELb0ELi128EEEEEEEEEvNT_6ParamsE)
	.align		4
        /*000c*/ 	.word	index@(__assertfail)
	.align		4
        /*0010*/ 	.word	index@(_ZN7cutlass13device_kernelIN5flash11enable_sm90INS1_16FlashAttnBwdSm90INS1_25CollectiveMainloopBwdSm90ILi2ELi2ELi2EN4cute5tupleIJNS5_1CILi1EEES8_S8_EEENS6_IJNS7_ILi64EEENS7_ILi128EEENS7_ILi96EEEEEENS_10bfloat16_tEfNS_4arch4Sm90ELb0ELb0ELb0ELb0ELb1ELb1ELb0ELb0ELi2ELi1ELi2ELi1ELb1EEENS1_21CollectiveEpilogueBwdISD_SE_SG_Li256ELb0ELb0ELi1EEENS1_19SingleTileSchedulerILb0ELb0ELb0ELi128EEEEEEEEEvNT_6ParamsE)
	.align		4
        /*0014*/ 	.word	index@(__assertfail)
	.align		4
        /*0018*/ 	.word	index@(_ZN7cutlass13device_kernelIN5flash11enable_sm90INS1_16FlashAttnBwdSm90INS1_25CollectiveMainloopBwdSm90ILi2ELi2ELi2EN4cute5tupleIJNS5_1CILi1EEES8_S8_EEENS6_IJNS7_ILi64EEENS7_ILi128EEENS7_ILi96EEEEEENS_10bfloat16_tEfNS_4arch4Sm90ELb0ELb0ELb0ELb0ELb0ELb1ELb0ELb0ELi2ELi1ELi2ELi1ELb1EEENS1_24CollectiveEpilogueBwdGQAISD_fSG_Li256ELb0ELb0EEENS1_19SingleTileSchedulerILb0ELb0ELb0ELi128EEEEEEEEEvNT_6ParamsE)
	.align		4
        /*001c*/ 	.word	index@(__assertfail)
	.align		4
        /*0020*/ 	.word	index@(_ZN7cutlass13device_kernelIN5flash11enable_sm90INS1_16FlashAttnBwdSm90INS1_25CollectiveMainloopBwdSm90ILi2ELi2ELi2EN4cute5tupleIJNS5_1CILi1EEES8_S8_EEENS6_IJNS7_ILi64EEENS7_ILi128EEENS7_ILi96EEEEEENS_10bfloat16_tEfNS_4arch4Sm90ELb0ELb0ELb0ELb0ELb1ELb1ELb0ELb0ELi2ELi1ELi2ELi1ELb1EEENS1_24CollectiveEpilogueBwdGQAISD_fSG_Li256ELb0ELb1EEENS1_19SingleTileSchedulerILb0ELb0ELb0ELi128EEEEEEEEEvNT_6ParamsE)
	.align		4
        /*0024*/ 	.word	index@(__assertfail)
	.align		4
        /*0028*/ 	.word	index@(_ZN7cutlass13device_kernelIN5flash11enable_sm90INS1_16FlashAttnBwdSm90INS1_25CollectiveMainloopBwdSm90ILi2ELi2ELi2EN4cute5tupleIJNS5_1CILi1EEES8_S8_EEENS6_IJNS7_ILi64EEENS7_ILi128EEENS7_ILi96EEEEEENS_10bfloat16_tEfNS_4arch4Sm90ELb0ELb0ELb0ELb1ELb0ELb1ELb0ELb0ELi2ELi1ELi2ELi1ELb1EEENS1_21CollectiveEpilogueBwdISD_SE_SG_Li256ELb1ELb0ELi1EEENS1_19SingleTileSchedulerILb1ELb0ELb0ELi128EEEEEEEEEvNT_6ParamsE)
	.align		4
        /*002c*/ 	.word	index@(__assertfail)
	.align		4
        /*0030*/ 	.word	index@(_ZN7cutlass13device_kernelIN5flash11enable_sm90INS1_16FlashAttnBwdSm90INS1_25CollectiveMainloopBwdSm90ILi2ELi2ELi2EN4cute5tupleIJNS5_1CILi1EEES8_S8_EEENS6_IJNS7_ILi64EEENS7_ILi128EEENS7_ILi96EEEEEENS_10bfloat16_tEfNS_4arch4Sm90ELb0ELb0ELb0ELb1ELb1ELb1ELb0ELb0ELi2ELi1ELi2ELi1ELb1EEENS1_21CollectiveEpilogueBwdISD_SE_SG_Li256ELb1ELb0ELi1EEENS1_19SingleTileSchedulerILb1ELb0ELb0ELi128EEEEEEEEEvNT_6ParamsE)
	.align		4
        /*0034*/ 	.word	index@(__assertfail)
	.align		4
        /*0038*/ 	.word	index@(_ZN7cutlass13device_kernelIN5flash11enable_sm90INS1_16FlashAttnBwdSm90INS1_25CollectiveMainloopBwdSm90ILi2ELi2ELi2EN4cute5tupleIJNS5_1CILi1EEES8_S8_EEENS6_IJNS7_ILi64EEENS7_ILi128EEENS7_ILi96EEEEEENS_10bfloat16_tEfNS_4arch4Sm90ELb0ELb0ELb0ELb1ELb0ELb1ELb0ELb0ELi2ELi1ELi2ELi1ELb1EEENS1_24CollectiveEpilogueBwdGQAISD_fSG_Li256ELb1ELb0EEENS1_19SingleTileSchedulerILb1ELb0ELb0ELi128EEEEEEEEEvNT_6ParamsE)
	.align		4
        /*003c*/ 	.word	index@(__assertfail)
	.align		4
        /*0040*/ 	.word	index@(_ZN7cutlass13device_kernelIN5flash11enable_sm90INS1_16FlashAttnBwdSm90INS1_25CollectiveMainloopBwdSm90ILi2ELi2ELi2EN4cute5tupleIJNS5_1CILi1EEES8_S8_EEENS6_IJNS7_ILi64EEENS7_ILi128EEENS7_ILi96EEEEEENS_10bfloat16_tEfNS_4arch4Sm90ELb0ELb0ELb0ELb1ELb1ELb1ELb0ELb0ELi2ELi1ELi2ELi1ELb1EEENS1_24CollectiveEpilogueBwdGQAISD_fSG_Li256ELb1ELb1EEENS1_19SingleTileSchedulerILb1ELb0ELb0ELi128EEEEEEEEEvNT_6ParamsE)
	.align		4
        /*0044*/ 	.word	index@(__assertfail)
	.align		4
        /*0048*/ 	.word	index@(_ZN7cutlass13device_kernelIN5flash11enable_sm90INS1_16FlashAttnBwdSm90INS1_25CollectiveMainloopBwdSm90ILi2ELi2ELi2EN4cute5tupleIJNS5_1CILi1EEES8_S8_EEENS6_IJNS7_ILi64EEENS7_ILi128EEENS7_ILi96EEEEEENS_10bfloat16_tEfNS_4arch4Sm90ELb0ELb1ELb0ELb0ELb0ELb1ELb0ELb0ELi2ELi1ELi2ELi1ELb1EEENS1_21CollectiveEpilogueBwdISD_SE_SG_Li256ELb0ELb0ELi1EEENS1_19SingleTileSchedulerILb0ELb0ELb0ELi128EEEEEEEEEvNT_6ParamsE)
	.align		4
        /*004c*/ 	.word	index@(__assertfail)
	.align		4
        /*0050*/ 	.word	index@(_ZN7cutlass13device_kernelIN5flash11enable_sm90INS1_16FlashAttnBwdSm90INS1_25CollectiveMainloopBwdSm90ILi2ELi2ELi2EN4cute5tupleIJNS5_1CILi1EEES8_S8_EEENS6_IJNS7_ILi64EEENS7_ILi128EEENS7_ILi96EEEEEENS_10bfloat16_tEfNS_4arch4Sm90ELb0ELb1ELb0ELb0ELb1ELb1ELb0ELb0ELi2ELi1ELi2ELi1ELb1EEENS1_21CollectiveEpilogueBwdISD_SE_SG_Li256ELb0ELb0ELi1EEENS1_19SingleTileSchedulerILb0ELb0ELb0ELi128EEEEEEEEEvNT_6ParamsE)
	.align		4
        /*0054*/ 	.word	index@(__assertfail)
	.align		4
        /*0058*/ 	.word	index@(_ZN7cutlass13device_kernelIN5flash11enable_sm90INS1_16FlashAttnBwdSm90INS1_25CollectiveMainloopBwdSm90ILi2ELi2ELi2EN4cute5tupleIJNS5_1CILi1EEES8_S8_EEENS6_IJNS7_ILi64EEENS7_ILi128EEENS7_ILi96EEEEEENS_10bfloat16_tEfNS_4arch4Sm90ELb0ELb1ELb0ELb0ELb0ELb1ELb0ELb0ELi2ELi1ELi2ELi1ELb1EEENS1_24CollectiveEpilogueBwdGQAISD_fSG_Li256ELb0ELb0EEENS1_19SingleTileSchedulerILb0ELb0ELb0ELi128EEEEEEEEEvNT_6ParamsE)
	.align		4
        /*005c*/ 	.word	index@(__assertfail)
	.align		4
        /*0060*/ 	.word	index@(_ZN7cutlass13device_kernelIN5flash11enable_sm90INS1_16FlashAttnBwdSm90INS1_25CollectiveMainloopBwdSm90ILi2ELi2ELi2EN4cute5tupleIJNS5_1CILi1EEES8_S8_EEENS6_IJNS7_ILi64EEENS7_ILi128EEENS7_ILi96EEEEEENS_10bfloat16_tEfNS_4arch4Sm90ELb0ELb1ELb0ELb0ELb1ELb1ELb0ELb0ELi2ELi1ELi2ELi1ELb1EEENS1_24CollectiveEpilogueBwdGQAISD_fSG_Li256ELb0ELb1EEENS1_19SingleTileSchedulerILb0ELb0ELb0ELi128EEEEEEEEEvNT_6ParamsE)
	.align		4
        /*0064*/ 	.word	index@(__assertfail)
	.align		4
        /*0068*/ 	.word	index@(_ZN7cutlass13device_kernelIN5flash11enable_sm90INS1_16FlashAttnBwdSm90INS1_25CollectiveMainloopBwdSm90ILi2ELi2ELi2EN4cute5tupleIJNS5_1CILi1EEES8_S8_EEENS6_IJNS7_ILi64EEENS7_ILi128EEENS7_ILi96EEEEEENS_10bfloat16_tEfNS_4arch4Sm90ELb0ELb1ELb0ELb1ELb0ELb1ELb0ELb0ELi2ELi1ELi2ELi1ELb1EEENS1_21CollectiveEpilogueBwdISD_SE_SG_Li256ELb1ELb0ELi1EEENS1_19SingleTileSchedulerILb1ELb0ELb0ELi128EEEEEEEEEvNT_6ParamsE)
	.align		4
        /*006c*/ 	.word	index@(__assertfail)
	.align		4
        /*0070*/ 	.word	index@(_ZN7cutlass13device_kernelIN5flash11enable_sm90INS1_16FlashAttnBwdSm90INS1_25CollectiveMainloopBwdSm90ILi2ELi2ELi2EN4cute5tupleIJNS5_1CILi1EEES8_S8_EEENS6_IJNS7_ILi64EEENS7_ILi128EEENS7_ILi96EEEEEENS_10bfloat16_tEfNS_4arch4Sm90ELb0ELb1ELb0ELb1ELb1ELb1ELb0ELb0ELi2ELi1ELi2ELi1ELb1EEENS1_21CollectiveEpilogueBwdISD_SE_SG_Li256ELb1ELb0ELi1EEENS1_19SingleTileSchedulerILb1ELb0ELb0ELi128EEEEEEEEEvNT_6ParamsE)
	.align		4
        /*0074*/ 	.word	index@(__assertfail)
	.align		4
        /*0078*/ 	.word	index@(_ZN7cutlass13device_kernelIN5flash11enable_sm90INS1_16FlashAttnBwdSm90INS1_25CollectiveMainloopBwdSm90ILi2ELi2ELi2EN4cute5tupleIJNS5_1CILi1EEES8_S8_EEENS6_IJNS7_ILi64EEENS7_ILi128EEENS7_ILi96EEEEEENS_10bfloat16_tEfNS_4arch4Sm90ELb0ELb1ELb0ELb1ELb0ELb1ELb0ELb0ELi2ELi1ELi2ELi1ELb1EEENS1_24CollectiveEpilogueBwdGQAISD_fSG_Li256ELb1ELb0EEENS1_19SingleTileSchedulerILb1ELb0ELb0ELi128EEEEEEEEEvNT_6ParamsE)
	.align		4
        /*007c*/ 	.word	index@(__assertfail)
	.align		4
        /*0080*/ 	.word	index@(_ZN7cutlass13device_kernelIN5flash11enable_sm90INS1_16FlashAttnBwdSm90INS1_25CollectiveMainloopBwdSm90ILi2ELi2ELi2EN4cute5tupleIJNS5_1CILi1EEES8_S8_EEENS6_IJNS7_ILi64EEENS7_ILi128EEENS7_ILi96EEEEEENS_10bfloat16_tEfNS_4arch4Sm90ELb0ELb1ELb0ELb1ELb1ELb1ELb0ELb0ELi2ELi1ELi2ELi1ELb1EEENS1_24CollectiveEpilogueBwdGQAISD_fSG_Li256ELb1ELb1EEENS1_19SingleTileSchedulerILb1ELb0ELb0ELi128EEEEEEEEEvNT_6ParamsE)
	.align		4
        /*0084*/ 	.word	index@(__assertfail)
	.align		4
        /*0088*/ 	.word	index@(_ZN7cutlass13device_kernelIN5flash11enable_sm90INS1_16FlashAttnBwdSm90INS1_25CollectiveMainloopBwdSm90ILi2ELi2ELi2EN4cute5tupleIJNS5_1CILi1EEES8_S8_EEENS6_IJNS7_ILi64EEENS7_ILi128EEENS7_ILi96EEEEEENS_10bfloat16_tEfNS_4arch4Sm90ELb1ELb0ELb0ELb0ELb0ELb1ELb0ELb0ELi2ELi1ELi2ELi1ELb1EEENS1_21CollectiveEpilogueBwdISD_SE_SG_Li256ELb0ELb0ELi1EEENS1_25SingleTileBwdLPTSchedulerILb0ELi128ELb0EEEEEEEEEvNT_6ParamsE)
	.align		4
        /*008c*/ 	.word	index@(__assertfail)
	.align		4
        /*0090*/ 	.word	index@(_ZN7cutlass13device_kernelIN5flash11enable_sm90INS1_16FlashAttnBwdSm90INS1_25CollectiveMainloopBwdSm90ILi2ELi2ELi2EN4cute5tupleIJNS5_1CILi1EEES8_S8_EEENS6_IJNS7_ILi64EEENS7_ILi128EEENS7_ILi96EEEEEENS_10bfloat16_tEfNS_4arch4Sm90ELb1ELb0ELb0ELb0ELb1ELb1ELb0ELb0ELi2ELi1ELi2ELi1ELb1EEENS1_21CollectiveEpilogueBwdISD_SE_SG_Li256ELb0ELb0ELi1EEENS1_25SingleTileBwdLPTSchedulerILb0ELi128ELb1EEEEEEEEEvNT_6ParamsE)
	.align		4
        /*0094*/ 	.word	index@(__assertfail)
	.align		4
        /*0098*/ 	.word	index@(_ZN7cutlass13device_kernelIN5flash11enable_sm90INS1_16FlashAttnBwdSm90INS1_25CollectiveMainloopBwdSm90ILi2ELi2ELi2EN4cute5tupleIJNS5_1CILi1EEES8_S8_EEENS6_IJNS7_ILi64EEENS7_ILi128EEENS7_ILi96EEEEEENS_10bfloat16_tEfNS_4arch4Sm90ELb1ELb0ELb0ELb0ELb0ELb1ELb0ELb0ELi2ELi1ELi2ELi1ELb1EEENS1_24CollectiveEpilogueBwdGQAISD_fSG_Li256ELb0ELb0EEENS1_25SingleTileBwdLPTSchedulerILb0ELi128ELb0EEEEEEEEEvNT_6ParamsE)
	.align		4
        /*009c*/ 	.word	index@(__assertfail)
	.align		4
        /*00a0*/ 	.word	index@(_ZN7cutlass13device_kernelIN5flash11enable_sm90INS1_16FlashAttnBwdSm90INS1_25CollectiveMainloopBwdSm90ILi2ELi2ELi2EN4cute5tupleIJNS5_1CILi1EEES8_S8_EEENS6_IJNS7_ILi64EEENS7_ILi128EEENS7_ILi96EEEEEENS_10bfloat16_tEfNS_4arch4Sm90ELb1ELb0ELb0ELb0ELb1ELb1ELb0ELb0ELi2ELi1ELi2ELi1ELb1EEENS1_24CollectiveEpilogueBwdGQAISD_fSG_Li256ELb0ELb1EEENS1_25SingleTileBwdLPTSchedulerILb0ELi128ELb1EEEEEEEEEvNT_6ParamsE)
	.align		4
        /*00a4*/ 	.word	index@(__assertfail)
	.align		4
        /*00a8*/ 	.word	index@(_ZN7cutlass13device_kernelIN5flash11enable_sm90INS1_16FlashAttnBwdSm90INS1_25CollectiveMainloopBwdSm90ILi2ELi2ELi2EN4cute5tupleIJNS5_1CILi1EEES8_S8_EEENS6_IJNS7_ILi64EEENS7_ILi128EEENS7_ILi96EEEEEENS_10bfloat16_tEfNS_4arch4Sm90ELb1ELb0ELb0ELb1ELb0ELb1ELb0ELb0ELi2ELi1ELi2ELi1ELb1EEENS1_21CollectiveEpilogueBwdISD_SE_SG_Li256ELb1ELb0ELi1EEENS1_25SingleTileBwdLPTSchedulerILb1ELi128ELb0EEEEEEEEEvNT_6ParamsE)
	.align		4
        /*00ac*/ 	.word	index@(__assertfail)
	.align		4
        /*00b0*/ 	.word	index@(_ZN7cutlass13device_kernelIN5flash11enable_sm90INS1_16FlashAttnBwdSm90INS1_25CollectiveMainloopBwdSm90ILi2ELi2ELi2EN4cute5tupleIJNS5_1CILi1EEES8_S8_EEENS6_IJNS7_ILi64EEENS7_ILi128EEENS7_ILi96EEEEEENS_10bfloat16_tEfNS_4arch4Sm90ELb1ELb0ELb0ELb1ELb1ELb1ELb0ELb0ELi2ELi1ELi2ELi1ELb1EEENS1_21CollectiveEpilogueBwdISD_SE_SG_Li256ELb1ELb0ELi1EEENS1_25SingleTileBwdLPTSchedulerILb1ELi128ELb1EEEEEEEEEvNT_6ParamsE)
	.align		4
        /*00b4*/ 	.word	index@(__assertfail)
	.align		4
        /*00b8*/ 	.word	index@(_ZN7cutlass13device_kernelIN5flash11enable_sm90INS1_16FlashAttnBwdSm90INS1_25CollectiveMainloopBwdSm90ILi2ELi2ELi2EN4cute5tupleIJNS5_1CILi1EEES8_S8_EEENS6_IJNS7_ILi64EEENS7_ILi128EEENS7_ILi96EEEEEENS_10bfloat16_tEfNS_4arch4Sm90ELb1ELb0ELb0ELb1ELb0ELb1ELb0ELb0ELi2ELi1ELi2ELi1ELb1EEENS1_24CollectiveEpilogueBwdGQAISD_fSG_Li256ELb1ELb0EEENS1_25SingleTileBwdLPTSchedulerILb1ELi128ELb0EEEEEEEEEvNT_6ParamsE)
	.align		4
        /*00bc*/ 	.word	index@(__assertfail)
	.align		4
        /*00c0*/ 	.word	index@(_ZN7cutlass13device_kernelIN5flash11enable_sm90INS1_16FlashAttnBwdSm90INS1_25CollectiveMainloopBwdSm90ILi2ELi2ELi2EN4cute5tupleIJNS5_1CILi1EEES8_S8_EEENS6_IJNS7_ILi64EEENS7_ILi128EEENS7_ILi96EEEEEENS_10bfloat16_tEfNS_4arch4Sm90ELb1ELb0ELb0ELb1ELb1ELb1ELb0ELb0ELi2ELi1ELi2ELi1ELb1EEENS1_24CollectiveEpilogueBwdGQAISD_fSG_Li256ELb1ELb1EEENS1_25SingleTileBwdLPTSchedulerILb1ELi128ELb1EEEEEEEEEvNT_6ParamsE)
	.align		4
        /*00c4*/ 	.word	index@(__assertfail)
	.align		4
        /*00c8*/ 	.word	0x00000000
	.align		4
        /*00cc*/ 	.word	0xfffffffe
	.align		4
        /*00d0*/ 	.word	0x00000000
	.align		4
        /*00d4*/ 	.word	0xfffffffd
	.align		4
        /*00d8*/ 	.word	0x00000000
	.align		4
        /*00dc*/ 	.word	0xfffffffc


//--------------------- .nv.constant4             --------------------------
	.section	.nv.constant4,"a",@progbits
	.align	8
	.align		8
.nv.constant4:
        /*0000*/ 	.dword	__assertfail
	.align		8
        /*0008*/ 	.dword	__unnamed_1
	.align		8
        /*0010*/ 	.dword	__unnamed_2
	.align		8
        /*0018*/ 	.dword	__unnamed_3
	.align		8
        /*0020*/ 	.dword	__unnamed_4
	.align		8
        /*0028*/ 	.dword	__unnamed_5
	.align		8
        /*0030*/ 	.dword	_ZN65_INTERNAL_63387ab6_29_flash_bwd_hdim96_bf16_sm90_cu_8e232a79_26304cuda3std3__45__cpo5beginE
	.align		8
        /*0038*/ 	.dword	_ZN65_INTERNAL_63387ab6_29_flash_bwd_hdim96_bf16_sm90_cu_8e232a79_26304cuda3std3__45__cpo3endE
	.align		8
        /*0040*/ 	.dword	_ZN65_INTERNAL_63387ab6_29_flash_bwd_hdim96_bf16_sm90_cu_8e232a79_26304cuda3std3__45__cpo6cbeginE
	.align		8
        /*0048*/ 	.dword	_ZN65_INTERNAL_63387ab6_29_flash_bwd_hdim96_bf16_sm90_cu_8e232a79_26304cuda3std3__45__cpo4cendE
	.align		8
        /*0050*/ 	.dword	_ZN65_INTERNAL_63387ab6_29_flash_bwd_hdim96_bf16_sm90_cu_8e232a79_26304cuda3std3__467_GLOBAL__N__63387ab6_29_flash_bwd_hdim96_bf16_sm90_cu_8e232a79_26306ignoreE
	.align		8
        /*0058*/ 	.dword	_ZN65_INTERNAL_63387ab6_29_flash_bwd_hdim96_bf16_sm90_cu_8e232a79_26304cuda3std3__419piecewise_constructE
	.align		8
        /*0060*/ 	.dword	_ZN65_INTERNAL_63387ab6_29_flash_bwd_hdim96_bf16_sm90_cu_8e232a79_26304cuda3std3__48in_placeE
	.align		8
        /*0068*/ 	.dword	_ZN65_INTERNAL_63387ab6_29_flash_bwd_hdim96_bf16_sm90_cu_8e232a79_26304cuda3std6ranges3__45__cpo4swapE
	.align		8
        /*0070*/ 	.dword	_ZN65_INTERNAL_63387ab6_29_flash_bwd_hdim96_bf16_sm90_cu_8e232a79_26304cuda3std6ranges3__45__cpo9iter_moveE
	.align		8
        /*0078*/ 	.dword	_ZN65_INTERNAL_63387ab6_29_flash_bwd_hdim96_bf16_sm90_cu_8e232a79_26304cute7productE
	.align		8
        /*0080*/ 	.dword	_ZN65_INTERNAL_63387ab6_29_flash_bwd_hdim96_bf16_sm90_cu_8e232a79_26304cute1_E
	.align		8
        /*0088*/ 	.dword	$str$23
	.align		8
        /*0090*/ 	.dword	$str$24


//--------------------- .text._ZN7cutlass13device_kernelIN5flash11enable_sm90INS1_16FlashAttnBwdSm90INS1_25CollectiveMainloopBwdSm90ILi2ELi2ELi2EN4cute5tupleIJNS5_1CILi1EEES8_S8_EEENS6_IJNS7_ILi64EEENS7_ILi128EEENS7_ILi96EEEEEENS_10bfloat16_tEfNS_4arch4Sm90ELb0ELb0ELb0ELb0ELb0ELb1ELb0ELb0ELi2ELi1ELi2ELi1ELb1EEENS1_21CollectiveEpilogueBwdISD_SE_SG_Li256ELb0ELb0ELi1EEENS1_19SingleTileSchedulerILb0ELb0ELb0ELi128EEEEEEEEEvNT_6ParamsE --------------------------
	.section	.text._ZN7cutlass13device_kernelIN5flash11enable_sm90INS1_16FlashAttnBwdSm90INS1_25CollectiveMainloopBwdSm90ILi2ELi2ELi2EN4cute5tupleIJNS5_1CILi1EEES8_S8_EEENS6_IJNS7_ILi64EEENS7_ILi128EEENS7_ILi96EEEEEENS_10bfloat16_tEfNS_4arch4Sm90ELb0ELb0ELb0ELb0ELb0ELb1ELb0ELb0ELi2ELi1ELi2ELi1ELb1EEENS1_21CollectiveEpilogueBwdISD_SE_SG_Li256ELb0ELb0ELi1EEENS1_19SingleTileSchedulerILb0ELb0ELb0ELi128EEEEEEEEEvNT_6ParamsE,"ax",@progbits
	.align	128
.text._ZN7cutlass13device_kernelIN5flash11enable_sm90INS1_16FlashAttnBwdSm90INS1_25CollectiveMainloopBwdSm90ILi2ELi2ELi2EN4cute5tupleIJNS5_1CILi1EEES8_S8_EEENS6_IJNS7_ILi64EEENS7_ILi128EEENS7_ILi96EEEEEENS_10bfloat16_tEfNS_4arch4Sm90ELb0ELb0ELb0ELb0ELb0ELb1ELb0ELb0ELi2ELi1ELi2ELi1ELb1EEENS1_21CollectiveEpilogueBwdISD_SE_SG_Li256ELb0ELb0ELi1EEENS1_19SingleTileSchedulerILb0ELb0ELb0ELi128EEEEEEEEEvNT_6ParamsE:
        .type           _ZN7cutlass13device_kernelIN5flash11enable_sm90INS1_16FlashAttnBwdSm90INS1_25CollectiveMainloopBwdSm90ILi2ELi2ELi2EN4cute5tupleIJNS5_1CILi1EEES8_S8_EEENS6_IJNS7_ILi64EEENS7_ILi128EEENS7_ILi96EEEEEENS_10bfloat16_tEfNS_4arch4Sm90ELb0ELb0ELb0ELb0ELb0ELb1ELb0ELb0ELi2ELi1ELi2ELi1ELb1EEENS1_21CollectiveEpilogueBwdISD_SE_SG_Li256ELb0ELb0ELi1EEENS1_19SingleTileSchedulerILb0ELb0ELb0ELi128EEEEEEEEEvNT_6ParamsE,@function
        .size           _ZN7cutlass13device_kernelIN5flash11enable_sm90INS1_16FlashAttnBwdSm90INS1_25CollectiveMainloopBwdSm90ILi2ELi2ELi2EN4cute5tupleIJNS5_1CILi1EEES8_S8_EEENS6_IJNS7_ILi64EEENS7_ILi128EEENS7_ILi96EEEEEENS_10bfloat16_tEfNS_4arch4Sm90ELb0ELb0ELb0ELb0ELb0ELb1ELb0ELb0ELi2ELi1ELi2ELi1ELb1EEENS1_21CollectiveEpilogueBwdISD_SE_SG_Li256ELb0ELb0ELi1EEENS1_19SingleTileSchedulerILb0ELb0ELb0ELi128EEEEEEEEEvNT_6ParamsE,(.L_x_3293 - _ZN7cutlass13device_kernelIN5flash11enable_sm90INS1_16FlashAttnBwdSm90INS1_25CollectiveMainloopBwdSm90ILi2ELi2ELi2EN4cute5tupleIJNS5_1CILi1EEES8_S8_EEENS6_IJNS7_ILi64EEENS7_ILi128EEENS7_ILi96EEEEEENS_10bfloat16_tEfNS_4arch4Sm90ELb0ELb0ELb0ELb0ELb0ELb1ELb0ELb0ELi2ELi1ELi2ELi1ELb1EEENS1_21CollectiveEpilogueBwdISD_SE_SG_Li256ELb0ELb0ELi1EEENS1_19SingleTileSchedulerILb0ELb0ELb0ELi128EEEEEEEEEvNT_6ParamsE)
        .other          _ZN7cutlass13device_kernelIN5flash11enable_sm90INS1_16FlashAttnBwdSm90INS1_25CollectiveMainloopBwdSm90ILi2ELi2ELi2EN4cute5tupleIJNS5_1CILi1EEES8_S8_EEENS6_IJNS7_ILi64EEENS7_ILi128EEENS7_ILi96EEEEEENS_10bfloat16_tEfNS_4arch4Sm90ELb0ELb0ELb0ELb0ELb0ELb1ELb0ELb0ELi2ELi1ELi2ELi1ELb1EEENS1_21CollectiveEpilogueBwdISD_SE_SG_Li256ELb0ELb0ELi1EEENS1_19SingleTileSchedulerILb0ELb0ELb0ELi128EEEEEEEEEvNT_6ParamsE,@"STO_CUDA_ENTRY STV_DEFAULT"
_ZN7cutlass13device_kernelIN5flash11enable_sm90INS1_16FlashAttnBwdSm90INS1_25CollectiveMainloopBwdSm90ILi2ELi2ELi2EN4cute5tupleIJNS5_1CILi1EEES8_S8_EEENS6_IJNS7_ILi64EEENS7_ILi128EEENS7_ILi96EEEEEENS_10bfloat16_tEfNS_4arch4Sm90ELb0ELb0ELb0ELb0ELb0ELb1ELb0ELb0ELi2ELi1ELi2ELi1ELb1EEENS1_21CollectiveEpilogueBwdISD_SE_SG_Li256ELb0ELb0ELi1EEENS1_19SingleTileSchedulerILb0ELb0ELb0ELi128EEEEEEEEEvNT_6ParamsE:
[----:B------:R-:W1:Y:S01]  /*0000*/  LDC R1, c[0x0][0x28] ;  /* 0x00000a00ff017b82 */ /* 0x000e620000000800 */
[----:B------:R-:W2:Y:S01]  /*0010*/  S2R R3, SR_TID.X ;  /* 0x0000000000037919 */ /* 0x000ea20000002100 */
[----:B------:R-:W-:Y:S01]  /*0020*/  ELECT P0, URZ, PT ;  /* 0x00000000003f782f */ /* 0x000fe20003800000 */
[----:B------:R-:W-:Y:S01]  /*0030*/  BSSY B0, `(.L_x_0) ;  /* 0x000001a000007945 */ /* 0x000fe20003800000 */
[--C-:B--2---:R-:W-:Y:S02]  /*0040*/  SHF.R.U32.HI R0, RZ, 0x5, R3.reuse ;  /* 0x00000005ff007819 */ /* 0x104fe40000011603 */
[----:B------:R-:W-:-:S03]  /*0050*/  SHF.R.U32.HI R3, RZ, 0x7, R3 ;  /* 0x00000007ff037819 */ /* 0x000fc60000011603 */
[----:B------:R-:W2:Y:S02]  /*0060*/  SHFL.IDX PT, R2, R0, RZ, 0x1f ;  /* 0x00001fff00027589 */ /* 0x000ea400000e0000 */
[----:B--2---:R-:W-:-:S13]  /*0070*/  ISETP.EQ.AND P0, PT, R2, RZ, P0 ;  /* 0x000000ff0200720c */ /* 0x004fda0000702270 */
[----:B-1----:R-:W-:Y:S05]  /*0080*/  @!P0 BRA `(.L_x_1) ;  /* 0x0000000000508947 */ /* 0x002fea0003800000 */
[----:B------:R-:W-:Y:S02]  /*0090*/  ULDC.64 UR4, c[0x0][0x198] ;  /* 0x0000660000047ab9 */ /* 0x000fe40000000a00 */
[----:B------:R-:W-:Y:S02]  /*00a0*/  UIADD3 UR6, UP0, UR4, 0xf0, URZ ;  /* 0x000000f004067890 */ /* 0x000fe4000ff1e03f */
[----:B------:R-:W-:Y:S02]  /*00b0*/  UIADD3 UR8, UP1, UR4, 0x1f0, URZ ;  /* 0x000001f004087890 */ /* 0x000fe4000ff3e03f */
[----:B------:R-:W-:Y:S02]  /*00c0*/  UIADD3 UR10, UP2, UR4, 0x2f0, URZ ;  /* 0x000002f0040a7890 */ /* 0x000fe4000ff5e03f */
[----:B------:R-:W-:Y:S02]  /*00d0*/  UIADD3 UR12, UP3, UR4, 0x3f0, URZ ;  /* 0x000003f0040c7890 */ /* 0x000fe4000ff7e03f */
[----:B------:R-:W-:-:S02]  /*00e0*/  UIADD3 UR14, UP4, UR4, 0x670, URZ ;  /* 0x00000670040e7890 */ /* 0x000fc4000ff9e03f */
[----:B------:R-:W-:Y:S02]  /*00f0*/  UIADD3.X UR7, URZ, UR5, URZ, UP0, !UPT ;  /* 0x000000053f077290 */ /* 0x000fe400087fe43f */
[----:B------:R-:W-:Y:S02]  /*0100*/  UIADD3 UR4, UP5, UR4, 0x770, URZ ;  /* 0x0000077004047890 */ /* 0x000fe4000ffbe03f */
[----:B------:R-:W-:Y:S02]  /*0110*/  UIADD3.X UR9, URZ, UR5, URZ, UP1, !UPT ;  /* 0x000000053f097290 */ /* 0x000fe40008ffe43f */
[----:B------:R-:W-:Y:S02]  /*0120*/  UIADD3.X UR11, URZ, UR5, URZ, UP2, !UPT ;  /* 0x000000053f0b7290 */ /* 0x000fe400097fe43f */
[----:B------:R-:W-:Y:S01]  /*0130*/  UIADD3.X UR13, URZ, UR5, URZ, UP3, !UPT ;  /* 0x000000053f0d7290 */ /* 0x000fe20009ffe43f */
[----:B------:R1:W-:Y:S01]  /*0140*/  UTMACCTL.PF [UR6] ;  /* 0x00000000060079b9 */ /* 0x0003e20008040000 */
[----:B------:R-:W-:-:S03]  /*0150*/  UIADD3.X UR15, URZ, UR5, URZ, UP4, !UPT ;  /* 0x000000053f0f7290 */ /* 0x000fc6000a7fe43f */
[----:B------:R1:W-:Y:S01]  /*0160*/  UTMACCTL.PF [UR8] ;  /* 0x00000000080079b9 */ /* 0x0003e20008040000 */
[----:B------:R-:W-:Y:S01]  /*0170*/  UIADD3.X UR5, URZ, UR5, URZ, UP5, !UPT ;  /* 0x000000053f057290 */ /* 0x000fe2000affe43f */
[----:B------:R1:W-:Y:S02]  /*0180*/  UTMACCTL.PF [UR10] ;  /* 0x000000000a0079b9 */ /* 0x0003e40008040000 */
[----:B------:R1:W-:Y:S02]  /*0190*/  UTMACCTL.PF [UR12] ;  /* 0x000000000c0079b9 */ /* 0x0003e40008040000 */
[----:B------:R1:W-:Y:S04]  /*01a0*/  UTMACCTL.PF [UR14] ;  /* 0x000000000e0079b9 */ /* 0x0003e80008040000 */
[----:B------:R1:W-:Y:S02]  /*01b0*/  UTMACCTL.PF [UR4] ;  /* 0x00000000040079b9 */ /* 0x0003e40008040000 */
[----:B-1----:R-:W-:Y:S01]  /*01c0*/  NOP ;  /* 0x0000000000007918 */ /* 0x002fe20000000000 */
.L_x_1:
[----:B------:R-:W-:Y:S05]  /*01d0*/  BSYNC B0 ;  /* 0x0000000000007941 */ /* 0x000fea0003800000 */
.L_x_0:
[----:B------:R-:W-:Y:S01]  /*01e0*/  VOTEU.ANY UP0, P0 ;  /* 0x00000000003f7886 */ /* 0x000fe20000000100 */
[----:B------:R-:W1:Y:S01]  /*01f0*/  SHFL.IDX PT, R3, R3, RZ, 0x1f ;  /* 0x00001fff03037589 */ /* 0x000e6200000e0000 */
[----:B------:R-:W-:Y:S01]  /*0200*/  UMOV UR4, 0x1 ;  /* 0x0000000100047882 */ /* 0x000fe20000000000 */
[----:B------:R-:W-:Y:S01]  /*0210*/  VOTEU.ANY UP1, P0 ;  /* 0x00000000003f7886 */ /* 0x000fe20000020100 */
[----:B------:R-:W-:Y:S01]  /*0220*/  UMOV UR38, 0x1 ;  /* 0x0000000100267882 */ /* 0x000fe20000000000 */
[----:B------:R-:W2:Y:S01]  /*0230*/  @UP0 S2UR UR7, SR_CgaCtaId ;  /* 0x00000000000709c3 */ /* 0x000ea20000008800 */
[----:B------:R-:W3:Y:S01]  /*0240*/  SHFL.IDX PT, R2, R0, RZ, 0x1f ;  /* 0x00001fff00027589 */ /* 0x000ee200000e0000 */
[----:B------:R-:W-:Y:S01]  /*0250*/  @UP0 UMOV UR6, 0x400 ;  /* 0x0000040000060882 */ /* 0x000fe20000000000 */
[----:B------:R-:W-:-:S04]  /*0260*/  @UP0 UIADD3 UR4, -UR4, 0x100000, URZ ;  /* 0x0010000004040890 */ /* 0x000fc8000fffe13f */
[----:B------:R-:W-:Y:S02]  /*0270*/  @UP0 USHF.L.U32 UR5, UR4, 0xb, URZ ;  /* 0x0000000b04050899 */ /* 0x000fe4000800063f */
[----:B------:R-:W-:Y:S01]  /*0280*/  @UP0 USHF.L.U32 UR4, UR4, 0x1, URZ ;  /* 0x0000000104040899 */ /* 0x000fe2000800063f */
[----:B-1----:R-:W-:Y:S01]  /*0290*/  R2UR UR8, R3 ;  /* 0x00000000030872ca */ /* 0x002fe200000e0000 */
[----:B--2---:R-:W-:Y:S01]  /*02a0*/  @UP0 ULEA UR6, UR7, UR6, 0x18 ;  /* 0x0000000607060291 */ /* 0x004fe2000f8ec03f */
[----:B---3--:R-:W-:-:S11]  /*02b0*/  ISETP.NE.AND P1, PT, R2, RZ, PT ;  /* 0x000000ff0200720c */ /* 0x008fd60003f25270 */
[----:B------:R-:W-:Y:S01]  /*02c0*/  UISETP.NE.AND UP0, UPT, UR8, URZ, UPT ;  /* 0x0000003f0800728c */ /* 0x000fe2000bf05270 */
[----:B------:R-:W1:Y:S02]  /*02d0*/  FENCE.VIEW.ASYNC.S ;  /* 0x00000000000073c6 */ /* 0x000e640000000000 */
[----:B-1----:R1:W2:Y:S01]  /*02e0*/  @UP1 SYNCS.EXCH.64 URZ, [UR6+0x26800], UR4 ;  /* 0x02680004063f15b2 */ /* 0x0022a20008000100 */
[----:B------:R-:W-:Y:S01]  /*02f0*/  USEL UR38, UR38, 0x2, !UP0 ;  /* 0x0000000226267887 */ /* 0x000fe2000c000000 */
[----:B------:R-:W-:Y:S11]  /*0300*/  @P1 BRA `(.L_x_2) ;  /* 0x0000000000481947 */ /* 0x000ff60003800000 */
[----:B-1----:R-:W1:Y:S01]  /*0310*/  S2UR UR5, SR_CgaCtaId ;  /* 0x00000000000579c3 */ /* 0x002e620000008800 */
[----:B------:R-:W-:Y:S01]  /*0320*/  UMOV UR4, 0x400 ;  /* 0x0000040000047882 */ /* 0x000fe20000000000 */
[----:B------:R-:W-:Y:S01]  /*0330*/  UMOV UR6, 0x1 ;  /* 0x0000000100067882 */ /* 0x000fe20000000000 */
[----:B------:R-:W-:Y:S01]  /*0340*/  UMOV UR9, 0x100 ;  /* 0x0000010000097882 */ /* 0x000fe20000000000 */
[----:B------:R-:W-:-:S04]  /*0350*/  UIADD3 UR6, -UR6, 0x100000, URZ ;  /* 0x0010000006067890 */ /* 0x000fc8000fffe13f */
[----:B------:R-:W-:Y:S02]  /*0360*/  USHF.L.U32 UR7, UR6, 0xb, URZ ;  /* 0x0000000b06077899 */ /* 0x000fe4000800063f */
[----:B------:R-:W-:Y:S01]  /*0370*/  USHF.L.U32 UR6, UR6, 0x1, URZ ;  /* 0x0000000106067899 */ /* 0x000fe2000800063f */
[----:B------:R-:W-:Y:S01]  /*0380*/  ELECT P0, URZ, PT ;  /* 0x00000000003f782f */ /* 0x000fe20003800000 */
[----:B-1----:R-:W-:Y:S02]  /*0390*/  ULEA UR8, UR5, UR4, 0x18 ;  /* 0x0000000405087291 */ /* 0x002fe4000f8ec03f */
[----:B------:R-:W-:-:S04]  /*03a0*/  UIADD3 UR4, -UR9, 0x100000, URZ ;  /* 0x0010000009047890 */ /* 0x000fc8000fffe13f */
[----:B------:R-:W-:Y:S02]  /*03b0*/  USHF.L.U32 UR5, UR4, 0xb, URZ ;  /* 0x0000000b04057899 */ /* 0x000fe4000800063f */
[----:B------:R-:W-:Y:S01]  /*03c0*/  USHF.L.U32 UR4, UR4, 0x1, URZ ;  /* 0x0000000104047899 */ /* 0x000fe2000800063f */
[----:B------:R-:W1:Y:S03]  /*03d0*/  FENCE.VIEW.ASYNC.S ;  /* 0x00000000000073c6 */ /* 0x000e660000000000 */
[----:B-1----:R3:W4:Y:S08]  /*03e0*/  SYNCS.EXCH.64 URZ, [UR8+0x26810], UR6 ;  /* 0x02681006083f75b2 */ /* 0x0027300008000100 */
[----:B------:R3:W5:Y:S01]  /*03f0*/  SYNCS.EXCH.64 URZ, [UR8+0x26820], UR4 ;  /* 0x02682004083f75b2 */ /* 0x0007620008000100 */
[----:B------:R3:W1:Y:S01]  /*0400*/  SYNCS.EXCH.64 URZ, [UR8+0x26818], UR6 ;  /* 0x02681806083f75b2 */ /* 0x0006620008000100 */
[----:B------:R3:W1:Y:S02]  /*0410*/  SYNCS.EXCH.64 URZ, [UR8+0x26828], UR4 ;  /* 0x02682804083f75b2 */ /* 0x0006640008000100 */
[----:B---3--:R-:W-:Y:S01]  /*0420*/  NOP ;  /* 0x0000000000007918 */ /* 0x008fe20000000000 */
.L_x_2:
[----:B------:R-:W3:Y:S01]  /*0430*/  SHFL.IDX PT, R2, R0, RZ, 0x1f ;  /* 0x00001fff00027589 */ /* 0x000ee200000e0000 */
[----:B------:R-:W-:Y:S01]  /*0440*/  NOP ;  /* 0x0000000000007918 */ /* 0x000fe20000000000 */
[----:B---3--:R-:W-:-:S13]  /*0450*/  ISETP.NE.AND P0, PT, R2, RZ, PT ;  /* 0x000000ff0200720c */ /* 0x008fda0003f05270 */
[----:B------:R-:W-:Y:S05]  /*0460*/  @P0 BRA `(.L_x_3) ;  /* 0x0000000000480947 */ /* 0x000fea0003800000 */
[----:B-1----:R-:W1:Y:S01]  /*0470*/  S2UR UR5, SR_CgaCtaId ;  /* 0x00000000000579c3 */ /* 0x002e620000008800 */
[----:B------:R-:W-:Y:S01]  /*0480*/  UMOV UR4, 0x400 ;  /* 0x0000040000047882 */ /* 0x000fe20000000000 */
[----:B------:R-:W-:Y:S01]  /*0490*/  UMOV UR6, 0x1 ;  /* 0x0000000100067882 */ /* 0x000fe20000000000 */
[----:B------:R-:W-:Y:S01]  /*04a0*/  UMOV UR7, 0x100 ;  /* 0x0000010000077882 */ /* 0x000fe20000000000 */
[----:B------:R-:W-:Y:S01]  /*04b0*/  ELECT P0, URZ, PT ;  /* 0x00000000003f782f */ /* 0x000fe20003800000 */
[----:B-1----:R-:W-:Y:S02]  /*04c0*/  ULEA UR8, UR5, UR4, 0x18 ;  /* 0x0000000405087291 */ /* 0x002fe4000f8ec03f */
[----:B------:R-:W-:-:S04]  /*04d0*/  UIADD3 UR4, -UR6, 0x100000, URZ ;  /* 0x0010000006047890 */ /* 0x000fc8000fffe13f */
[----:B------:R-:W-:Y:S02]  /*04e0*/  USHF.L.U32 UR5, UR4, 0xb, URZ ;  /* 0x0000000b04057899 */ /* 0x000fe4000800063f */
[----:B------:R-:W-:Y:S02]  /*04f0*/  USHF.L.U32 UR4, UR4, 0x1, URZ ;  /* 0x0000000104047899 */ /* 0x000fe4000800063f */
[----:B------:R-:W-:-:S04]  /*0500*/  UIADD3 UR6, -UR7, 0x100000, URZ ;  /* 0x0010000007067890 */ /* 0x000fc8000fffe13f */
[----:B------:R-:W-:Y:S02]  /*0510*/  USHF.L.U32 UR7, UR6, 0xb, URZ ;  /* 0x0000000b06077899 */ /* 0x000fe4000800063f */
[----:B------:R-:W-:Y:S01]  /*0520*/  USHF.L.U32 UR6, UR6, 0x1, URZ ;  /* 0x0000000106067899 */ /* 0x000fe2000800063f */
[----:B------:R-:W1:Y:S03]  /*0530*/  FENCE.VIEW.ASYNC.S ;  /* 0x00000000000073c6 */ /* 0x000e660000000000 */
[----:B-1----:R3:W1:Y:S08]  /*0540*/  SYNCS.EXCH.64 URZ, [UR8+0x26830], UR4 ;  /* 0x02683004083f75b2 */ /* 0x0026700008000100 */
[----:B------:R3:W1:Y:S01]  /*0550*/  SYNCS.EXCH.64 URZ, [UR8+0x26840], UR6 ;  /* 0x02684006083f75b2 */ /* 0x0006620008000100 */
[----:B------:R3:W1:Y:S01]  /*0560*/  SYNCS.EXCH.64 URZ, [UR8+0x26838], UR4 ;  /* 0x02683804083f75b2 */ /* 0x0006620008000100 */
[----:B------:R3:W1:Y:S02]  /*0570*/  SYNCS.EXCH.64 URZ, [UR8+0x26848], UR6 ;  /* 0x02684806083f75b2 */ /* 0x0006640008000100 */
[----:B---3--:R-:W-:Y:S01]  /*0580*/  NOP ;  /* 0x0000000000007918 */ /* 0x008fe20000000000 */
.L_x_3:
[----:B------:R-:W-:Y:S01]  /*0590*/  PLOP3.LUT P0, PT, PT, PT, UP0, 0x80, 0x0 ;  /* 0x000000000000781c */ /* 0x000fe20003f0f008 */
[----:B------:R-:W-:Y:S01]  /*05a0*/  NOP ;  /* 0x0000000000007918 */ /* 0x000fe20000000000 */
[----:B-12-45:R-:W-:Y:S11]  /*05b0*/  BAR.SYNC.DEFER_BLOCKING 0x0 ;  /* 0x0000000000007b1d */ /* 0x036ff60000010000 */
[----:B------:R-:W-:Y:S05]  /*05c0*/  @!P0 BRA `(.L_x_4) ;  /* 0x00000044000c8947 */ /* 0x000fea0003800000 */
.L_x_5:
[----:B------:R-:W-:-:S08]  /*05d0*/  NOP ;  /* 0x0000000000007918 */ /* 0x000fd00000000000 */
[----:B------:R-:W1:Y:S02]  /*05e0*/  USETMAXREG.TRY_ALLOC.CTAPOOL UP0, 0xf0 ;  /* 0x000000f0000079c8 */ /* 0x000e640008000600 */
[----:B-1----:R-:W-:-:S13]  /*05f0*/  PLOP3.LUT P0, PT, PT, PT, UP0, 0x80, 0x0 ;  /* 0x000000000000781c */ /* 0x002fda0003f0f008 */
[----:B------:R-:W-:Y:S05]  /*0600*/  @!P0 BRA `(.L_x_5) ;  /* 0xfffffffc00f08947 */ /* 0x000fea000383ffff */
[----:B------:R-:W-:Y:S01]  /*0610*/  LOP3.LUT R0, R0, 0x3, RZ, 0xc0, !PT ;  /* 0x0000000300007812 */ /* 0x000fe200078ec0ff */
[----:B------:R-:W1:Y:S01]  /*0620*/  S2R R2, SR_TID.X ;  /* 0x0000000000027919 */ /* 0x000e620000002100 */
[----:B------:R-:W2:Y:S04]  /*0630*/  S2UR UR4, SR_CTAID.Z ;  /* 0x00000000000479c3 */ /* 0x000ea80000002700 */
[----:B------:R-:W3:Y:S02]  /*0640*/  SHFL.IDX PT, R0, R0, RZ, 0x1f ;  /* 0x00001fff00007589 */ /* 0x000ee400000e0000 */
[----:B---3--:R-:W-:Y:S02]  /*0650*/  ISETP.NE.AND P0, PT, R0, RZ, PT ;  /* 0x000000ff0000720c */ /* 0x008fe40003f05270 */
[----:B-1----:R-:W-:-:S11]  /*0660*/  SHF.R.U32.HI R2, RZ, 0x7, R2 ;  /* 0x00000007ff027819 */ /* 0x002fd60000011602 */
[----:B------:R-:W-:-:S05]  /*0670*/  @!P0 VIADD R2, R2, 0x9 ;  /* 0x0000000902028836 */ /* 0x000fca0000000000 */
[----:B------:R1:W-:Y:S06]  /*0680*/  @!P0 BAR.ARV R2, 0xa0 ;  /* 0x000280020000851d */ /* 0x0003ec0000002000 */
[----:B--2---:R-:W-:-:S13]  /*0690*/  ISETP.LE.AND P0, PT, RZ, UR4, PT ;  /* 0x00000004ff007c0c */ /* 0x004fda000bf03270 */
[----:B-1----:R-:W-:Y:S05]  /*06a0*/  @!P0 EXIT ;  /* 0x000000000000894d */ /* 0x002fea0003800000 */
[----:B------:R-:W1:Y:S01]  /*06b0*/  S2R R3, SR_TID.X ;  /* 0x0000000000037919 */ /* 0x000e620000002100 */
[----:B------:R-:W-:-:S04]  /*06c0*/  MOV R0, RZ ;  /* 0x000000ff00007202 */ /* 0x000fc80000000f00 */
[----:B------:R-:W-:Y:S01]  /*06d0*/  LOP3.LUT P0, RZ, R0, 0x3ff, RZ, 0xc0, !PT ;  /* 0x000003ff00ff7812 */ /* 0x000fe2000780c0ff */
[----:B-1----:R-:W-:-:S12]  /*06e0*/  VIADD R120, R3, 0xffffff80 ;  /* 0xffffff8003787836 */ /* 0x002fd80000000000 */
[----:B------:R-:W-:Y:S05]  /*06f0*/  @!P0 BRA `(.L_x_6) ;  /* 0x00000000007c8947 */ /* 0x000fea0003800000 */
[----:B------:R-:W-:Y:S01]  /*0700*/  MOV R2, 0x0 ;  /* 0x0000000000027802 */ /* 0x000fe20000000f00 */
[----:B------:R-:W-:Y:S01]  /*0710*/  ULDC.64 UR4, c[0x4][0x88] ;  /* 0x0100220000047ab9 */ /* 0x000fe20000000a00 */
[----:B------:R-:W-:Y:S01]  /*0720*/  ULDC.64 UR6, c[0x4][0x8] ;  /* 0x0100020000067ab9 */ /* 0x000fe20000000a00 */
[----:B------:R-:W-:Y:S01]  /*0730*/  IMAD.U32 R4, RZ, RZ, UR4 ;  /* 0x00000004ff047e24 */ /* 0x000fe2000f8e00ff */
[----:B------:R1:W2:Y:S01]  /*0740*/  LDC.64 R14, c[0x4][R2] ;  /* 0x01000000020e7b82 */ /* 0x0002a20000000a00 */
[----:B------:R-:W-:Y:S01]  /*0750*/  IMAD.U32 R5, RZ, RZ, UR5 ;  /* 0x00000005ff057e24 */ /* 0x000fe2000f8e00ff */
[----:B------:R-:W-:Y:S01]  /*0760*/  ULDC.64 UR4, c[0x4][0x90] ;  /* 0x0100240000047ab9 */ /* 0x000fe20000000a00 */
[----:B------:R-:W-:Y:S02]  /*0770*/  IMAD.U32 R10, RZ, RZ, UR6 ;  /* 0x00000006ff0a7e24 */ /* 0x000fe4000f8e00ff */
[----:B------:R-:W-:Y:S02]  /*0780*/  IMAD.U32 R6, RZ, RZ, UR4 ;  /* 0x00000004ff067e24 */ /* 0x000fe4000f8e00ff */
[----:B------:R-:W-:-:S02]  /*0790*/  IMAD.U32 R7, RZ, RZ, UR5 ;  /* 0x00000005ff077e24 */ /* 0x000fc4000f8e00ff */
[----:B------:R-:W-:Y:S02]  /*07a0*/  IMAD.U32 R11, RZ, RZ, UR7 ;  /* 0x00000007ff0b7e24 */ /* 0x000fe4000f8e00ff */
[----:B------:R-:W-:Y:S02]  /*07b0*/  IMAD.MOV.U32 R8, RZ, RZ, 0x70 ;  /* 0x00000070ff087424 */ /* 0x000fe400078e00ff */
[----:B------:R-:W-:Y:S02]  /*07c0*/  IMAD.MOV.U32 R12, RZ, RZ, 0x1 ;  /* 0x00000001ff0c7424 */ /* 0x000fe400078e00ff */
[----:B-1----:R-:W-:-:S07]  /*07d0*/  IMAD.MOV.U32 R13, RZ, RZ, RZ ;  /* 0x000000ffff0d7224 */ /* 0x002fce00078e00ff */
[----:B------:R-:W-:-:S07]  /*07e0*/  LEPC R20, `(.L_x_7) ;  /* 0x000000001014794e */ /* 0x000fce0000000000 */
[----:B--2---:R-:W-:Y:S05]  /*07f0*/  CALL.ABS.NOINC R14 ;  /* 0x000000000e007343 */ /* 0x004fea0003c00000 */
.L_x_7:
[----:B------:R-:W1:Y:S01]  /*0800*/  LDC.64 R2, c[0x4][R2] ;  /* 0x0100000002027b82 */ /* 0x000e620000000a00 */
[----:B------:R-:W-:Y:S01]  /*0810*/  ULDC.64 UR4, c[0x4][0x88] ;  /* 0x0100220000047ab9 */ /* 0x000fe20000000a00 */
[----:B------:R-:W-:Y:S01]  /*0820*/  ULDC.64 UR6, c[0x4][0x90] ;  /* 0x0100240000067ab9 */ /* 0x000fe20000000a00 */
[----:B------:R-:W-:Y:S02]  /*0830*/  IMAD.U32 R4, RZ, RZ, UR4 ;  /* 0x00000004ff047e24 */ /* 0x000fe4000f8e00ff */
        /* <DEDUP_REMOVED lines=8> */
[----:B------:R-:W-:-:S07]  /*08c0*/  IMAD.MOV.U32 R13, RZ, RZ, RZ ;  /* 0x000000ffff0d7224 */ /* 0x000fce00078e00ff */
[----:B------:R-:W-:-:S07]  /*08d0*/  LEPC R20, `(.L_x_6) ;  /* 0x000000001014794e */ /* 0x000fce0000000000 */
[----:B-1----:R-:W-:Y:S05]  /*08e0*/  CALL.ABS.NOINC R2 ;  /* 0x0000000002007343 */ /* 0x002fea0003c00000 */
.L_x_6:
[----:B------:R-:W1:Y:S01]  /*08f0*/  S2R R3, SR_CgaCtaId ;  /* 0x0000000000037919 */ /* 0x000e620000008800 */
[----:B------:R-:W-:-:S04]  /*0900*/  MOV R2, 0x400 ;  /* 0x0000040000027802 */ /* 0x000fc80000000f00 */
[----:B-1----:R-:W-:-:S05]  /*0910*/  LEA R2, R3, R2, 0x18 ;  /* 0x0000000203027211 */ /* 0x002fca00078ec0ff */
[----:B------:R-:W-:-:S05]  /*0920*/  VIADD R16, R2, 0x1e800 ;  /* 0x0001e80002107836 */ /* 0x000fca0000000000 */
[----:B------:R-:W-:-:S13]  /*0930*/  LOP3.LUT P0, RZ, R16, 0x3ff, RZ, 0xc0, !PT ;  /* 0x000003ff10ff7812 */ /* 0x000fda000780c0ff */
        /* <DEDUP_REMOVED lines=17> */
.L_x_9:
[----:B------:R1:W2:Y:S01]  /*0a50*/  LDC.64 R14, c[0x4][R17] ;  /* 0x01000000110e7b82 */ /* 0x0002a20000000a00 */
        /* <DEDUP_REMOVED lines=14> */
.L_x_8:
[----:B------:R-:W-:Y:S01]  /*0b40*/  SHF.R.S32.HI R121, RZ, 0x1f, R120 ;  /* 0x0000001fff797819 */ /* 0x000fe20000011478 */
[----:B------:R-:W-:-:S03]  /*0b50*/  UMOV UR4, 0xffffffff ;  /* 0xffffffff00047882 */ /* 0x000fc60000000000 */
[----:B------:R-:W-:-:S04]  /*0b60*/  LEA.HI R0, R121, R120, RZ, 0x7 ;  /* 0x0000007879007211 */ /* 0x000fc800078f38ff */
[----:B------:R-:W-:Y:S01]  /*0b70*/  SHF.R.S32.HI R23, RZ, 0x7, R0 ;  /* 0x00000007ff177819 */ /* 0x000fe20000011400 */
[----:B------:R-:W-:Y:S06]  /*0b80*/  BRA.DIV UR4, `(.L_x_10) ;  /* 0x0000006e04307947 */ /* 0x000fec000b800000 */
[----:B------:R1:W2:Y:S02]  /*0b90*/  SHFL.IDX PT, R14, R23, RZ, 0x1f ;  /* 0x00001fff170e7589 */ /* 0x0002a400000e0000 */
.L_x_84:
[----:B------:R-:W-:Y:S01]  /*0ba0*/  SHF.L.U32 R5, RZ, 0x1f, RZ ;  /* 0x0000001fff057819 */ /* 0x000fe200000006ff */
[----:B------:R-:W-:Y:S01]  /*0bb0*/  VIADD R222, R2, 0x6000 ;  /* 0x0000600002de7836 */ /* 0x000fe20000000000 */
[----:B------:R-:W-:Y:S02]  /*0bc0*/  LEA.HI R19, R121, R120, RZ, 0x4 ;  /* 0x0000007879137211 */ /* 0x000fe400078f20ff */
[----:B------:R-:W3:Y:S01]  /*0bd0*/  SYNCS.PHASECHK.TRANS64.TRYWAIT P0, [R2+URZ+0x26800], R5 ;  /* 0x02680005020075a7 */ /* 0x000ee2000800017f */
[----:B------:R-:W-:Y:S02]  /*0be0*/  LOP3.LUT R3, R0, 0xffffff80, RZ, 0xc0, !PT ;  /* 0xffffff8000037812 */ /* 0x000fe400078ec0ff */
[----:B------:R-:W-:Y:S02]  /*0bf0*/  SHF.R.S32.HI R4, RZ, 0x4, R19 ;  /* 0x00000004ff047819 */ /* 0x000fe40000011413 */
[----:B--2---:R-:W-:Y:S01]  /*0c00*/  LEA.HI R0, R14, R14, RZ, 0x1 ;  /* 0x0000000e0e007211 */ /* 0x004fe200078f08ff */
[----:B------:R-:W-:Y:S01]  /*0c10*/  IMAD.IADD R122, R120, 0x1, -R3 ;  /* 0x00000001787a7824 */ /* 0x000fe200078e0a03 */
[----:B------:R-:W-:-:S02]  /*0c20*/  LEA.HI R3, R19, R4, RZ, 0x1 ;  /* 0x0000000413037211 */ /* 0x000fc400078f08ff */
[----:B------:R-:W-:Y:S02]  /*0c30*/  LOP3.LUT R17, R0, 0xfffffffe, RZ, 0xc0, !PT ;  /* 0xfffffffe00117812 */ /* 0x000fe400078ec0ff */
[----:B------:R-:W-:Y:S02]  /*0c40*/  SHF.R.S32.HI R125, RZ, 0x1f, R122 ;  /* 0x0000001fff7d7819 */ /* 0x000fe4000001147a */
[----:B------:R-:W-:Y:S01]  /*0c50*/  LOP3.LUT R3, R3, 0xfffffffe, RZ, 0xc0, !PT ;  /* 0xfffffffe03037812 */ /* 0x000fe200078ec0ff */
[----:B------:R-:W-:Y:S01]  /*0c60*/  IMAD.IADD R17, R14, 0x1, -R17 ;  /* 0x000000010e117824 */ /* 0x000fe200078e0a11 */
[----:B------:R-:W-:Y:S02]  /*0c70*/  LEA.HI R126, R125, R122, RZ, 0x2 ;  /* 0x0000007a7d7e7211 */ /* 0x000fe400078f10ff */
[----:B------:R-:W-:Y:S01]  /*0c80*/  LOP3.LUT P1, RZ, R222, 0x1bf, RZ, 0xc0, !PT ;  /* 0x000001bfdeff7812 */ /* 0x000fe2000782c0ff */
[----:B------:R-:W-:Y:S01]  /*0c90*/  IMAD.IADD R124, R4, 0x1, -R3 ;  /* 0x00000001047c7824 */ /* 0x000fe200078e0a03 */
[----:B------:R-:W-:-:S02]  /*0ca0*/  LEA.HI R0, R121, R120, RZ, 0x5 ;  /* 0x0000007879007211 */ /* 0x000fc400078f28ff */
[----:B------:R-:W-:Y:S01]  /*0cb0*/  LOP3.LUT R3, R126, 0x7ffffffc, RZ, 0xc0, !PT ;  /* 0x7ffffffc7e037812 */ /* 0x000fe200078ec0ff */
[----:B---3--:R-:W-:Y:S08]  /*0cc0*/  @P0 BRA `(.L_x_11) ;  /* 0x0000000000080947 */ /* 0x008ff00003800000 */
[----:B------:R-:W2:Y:S02]  /*0cd0*/  SYNCS.PHASECHK.TRANS64.TRYWAIT P0, [R2+URZ+0x26800], R5 ;  /* 0x02680005020075a7 */ /* 0x000ea4000800017f */
[----:B--2---:R-:W-:Y:S05]  /*0ce0*/  @!P0 BRA `(.L_x_12) ;  /* 0x0000006800f88947 */ /* 0x004fea0003800000 */
.L_x_11:
[----:B------:R-:W-:Y:S01]  /*0cf0*/  LOP3.LUT P0, RZ, R222, 0x1bf, RZ, 0xc0, !PT ;  /* 0x000001bfdeff7812 */ /* 0x000fe2000780c0ff */
[----:B------:R-:W-:Y:S01]  /*0d00*/  IMAD.IADD R18, R122, 0x1, -R3 ;  /* 0x000000017a127824 */ /* 0x000fe200078e0a03 */
[----:B------:R-:W-:-:S11]  /*0d10*/  SHF.R.S32.HI R123, RZ, 0x5, R0 ;  /* 0x00000005ff7b7819 */ /* 0x000fd60000011400 */
[----:B------:R-:W-:Y:S05]  /*0d20*/  @!P0 BRA `(.L_x_13) ;  /* 0x0000000000408947 */ /* 0x000fea0003800000 */
[----:B------:R-:W-:Y:S01]  /*0d30*/  MOV R0, 0x0 ;  /* 0x0000000000007802 */ /* 0x000fe20000000f00 */
[----:B------:R-:W-:Y:S01]  /*0d40*/  ULDC.64 UR4, c[0x4][0x88] ;  /* 0x0100220000047ab9 */ /* 0x000fe20000000a00 */
[----:B------:R-:W-:Y:S01]  /*0d50*/  ULDC.64 UR6, c[0x4][0x90] ;  /* 0x0100240000067ab9 */ /* 0x000fe20000000a00 */
[----:B------:R-:W-:Y:S01]  /*0d60*/  IMAD.U32 R4, RZ, RZ, UR4 ;  /* 0x00000004ff047e24 */ /* 0x000fe2000f8e00ff */
[----:B------:R3:W4:Y:S01]  /*0d70*/  LDC.64 R14, c[0x4][R0] ;  /* 0x01000000000e7b82 */ /* 0x0007220000000a00 */
[----:B--2---:R-:W-:Y:S01]  /*0d80*/  IMAD.U32 R5, RZ, RZ, UR5 ;  /* 0x00000005ff057e24 */ /* 0x004fe2000f8e00ff */
[----:B------:R-:W-:Y:S01]  /*0d90*/  ULDC.64 UR4, c[0x4][0x18] ;  /* 0x0100060000047ab9 */ /* 0x000fe20000000a00 */
[----:B------:R-:W-:Y:S02]  /*0da0*/  IMAD.U32 R6, RZ, RZ, UR6 ;  /* 0x00000006ff067e24 */ /* 0x000fe4000f8e00ff */
[----:B------:R-:W-:Y:S02]  /*0db0*/  IMAD.U32 R7, RZ, RZ, UR7 ;  /* 0x00000007ff077e24 */ /* 0x000fe4000f8e00ff */
[----:B------:R-:W-:-:S02]  /*0dc0*/  IMAD.U32 R10, RZ, RZ, UR4 ;  /* 0x00000004ff0a7e24 */ /* 0x000fc4000f8e00ff */
[----:B------:R-:W-:Y:S02]  /*0dd0*/  IMAD.U32 R11, RZ, RZ, UR5 ;  /* 0x00000005ff0b7e24 */ /* 0x000fe4000f8e00ff */
[----:B------:R-:W-:Y:S02]  /*0de0*/  IMAD.MOV.U32 R8, RZ, RZ, 0x70 ;  /* 0x00000070ff087424 */ /* 0x000fe400078e00ff */
[----:B------:R-:W-:Y:S02]  /*0df0*/  IMAD.MOV.U32 R12, RZ, RZ, 0x1 ;  /* 0x00000001ff0c7424 */ /* 0x000fe400078e00ff */
[----:B---3--:R-:W-:-:S07]  /*0e00*/  IMAD.MOV.U32 R13, RZ, RZ, RZ ;  /* 0x000000ffff0d7224 */ /* 0x008fce00078e00ff */
[----:B------:R-:W-:-:S07]  /*0e10*/  LEPC R20, `(.L_x_13) ;  /* 0x000000001014794e */ /* 0x000fce0000000000 */
[----:B-1--4-:R-:W-:Y:S05]  /*0e20*/  CALL.ABS.NOINC R14 ;  /* 0x000000000e007343 */ /* 0x012fea0003c00000 */
.L_x_13:
[----:B------:R-:W-:Y:S01]  /*0e30*/  LOP3.LUT R19, R19, 0xfffffff0, RZ, 0xc0, !PT ;  /* 0xfffffff013137812 */ /* 0x000fe200078ec0ff */
[----:B------:R-:W-:Y:S05]  /*0e40*/  WARPSYNC.ALL ;  /* 0x0000000000007948 */ /* 0x000fea0003800000 */
[----:B------:R-:W-:Y:S01]  /*0e50*/  IMAD.IADD R19, R120, 0x1, -R19 ;  /* 0x0000000178137824 */ /* 0x000fe200078e0a13 */
[----:B------:R-:W-:Y:S01]  /*0e60*/  ULDC UR4, c[0x0][0x280] ;  /* 0x0000a00000047ab9 */ /* 0x000fe20000000800 */
[----:B------:R-:W-:Y:S01]  /*0e70*/  IMAD.MOV.U32 R22, RZ, RZ, 0x20 ;  /* 0x00000020ff167424 */ /* 0x000fe200078e00ff */
[----:B------:R-:W-:Y:S01]  /*0e80*/  UISETP.GE.AND UP0, UPT, UR4, 0x1, UPT ;  /* 0x000000010400788c */ /* 0x000fe2000bf06270 */
[----:B------:R-:W-:-:S02]  /*0e90*/  CS2R R118, SRZ ;  /* 0x0000000000767805 */ /* 0x000fc4000001ff00 */
[----:B------:R-:W-:Y:S02]  /*0ea0*/  LEA.HI R0, R19, R19, RZ, 0x1 ;  /* 0x0000001313007211 */ /* 0x000fe400078f08ff */
[----:B------:R-:W-:Y:S02]  /*0eb0*/  CS2R R116, SRZ ;  /* 0x0000000000747805 */ /* 0x000fe4000001ff00 */
[----:B------:R-:W-:Y:S02]  /*0ec0*/  SHF.R.S32.HI R6, RZ, 0x1f, R19 ;  /* 0x0000001fff067819 */ /* 0x000fe40000011413 */
[----:B------:R-:W-:Y:S02]  /*0ed0*/  CS2R R114, SRZ ;  /* 0x0000000000727805 */ /* 0x000fe4000001ff00 */
[----:B------:R-:W-:Y:S02]  /*0ee0*/  SHF.R.S32.HI R3, RZ, 0x1, R0 ;  /* 0x00000001ff037819 */ /* 0x000fe40000011400 */
[----:B------:R-:W-:-:S02]  /*0ef0*/  CS2R R112, SRZ ;  /* 0x0000000000707805 */ /* 0x000fc4000001ff00 */
[----:B------:R-:W-:Y:S02]  /*0f00*/  SHF.R.S32.HI R4, RZ, 0x1f, R0 ;  /* 0x0000001fff047819 */ /* 0x000fe40000011400 */
[----:B------:R-:W-:Y:S02]  /*0f10*/  CS2R R110, SRZ ;  /* 0x00000000006e7805 */ /* 0x000fe4000001ff00 */
[----:B------:R-:W-:Y:S02]  /*0f20*/  LEA.HI R6, R6, R19, RZ, 0x3 ;  /* 0x0000001306067211 */ /* 0x000fe400078f18ff */
[----:B------:R-:W-:Y:S02]  /*0f30*/  CS2R R108, SRZ ;  /* 0x00000000006c7805 */ /* 0x000fe4000001ff00 */
[----:B------:R-:W-:Y:S02]  /*0f40*/  LEA.HI R4, R4, R3, RZ, 0x2 ;  /* 0x0000000304047211 */ /* 0x000fe400078f10ff */
[----:B------:R-:W-:-:S02]  /*0f50*/  CS2R R106, SRZ ;  /* 0x00000000006a7805 */ /* 0x000fc4000001ff00 */
[----:B------:R-:W-:Y:S01]  /*0f60*/  LOP3.LUT R0, R0, 0x7fffffe, RZ, 0xc0, !PT ;  /* 0x07fffffe00007812 */ /* 0x000fe200078ec0ff */
[----:B--2---:R-:W-:Y:S01]  /*0f70*/  IMAD.SHL.U32 R5, R6, 0x20, RZ ;  /* 0x0000002006057824 */ /* 0x004fe200078e00ff */
[----:B------:R-:W-:Y:S01]  /*0f80*/  LOP3.LUT R4, R4, 0xfffffffc, RZ, 0xc0, !PT ;  /* 0xfffffffc04047812 */ /* 0x000fe200078ec0ff */
[----:B------:R-:W-:Y:S01]  /*0f90*/  IMAD.SHL.U32 R6, R124, 0x8, RZ ;  /* 0x000000087c067824 */ /* 0x000fe200078e00ff */
[----:B------:R-:W-:Y:S01]  /*0fa0*/  CS2R R104, SRZ ;  /* 0x0000000000687805 */ /* 0x000fe2000001ff00 */
[----:B------:R-:W-:Y:S01]  /*0fb0*/  IMAD.IADD R0, R19, 0x1, -R0 ;  /* 0x0000000113007824 */ /* 0x000fe200078e0a00 */
[----:B------:R-:W-:Y:S01]  /*0fc0*/  LOP3.LUT R8, R5, 0xffffff00, RZ, 0xc0, !PT ;  /* 0xffffff0005087812 */ /* 0x000fe200078ec0ff */
[----:B------:R-:W-:Y:S01]  /*0fd0*/  IMAD.IADD R4, R3, 0x1, -R4 ;  /* 0x0000000103047824 */ /* 0x000fe200078e0a04 */
[----:B------:R-:W-:Y:S02]  /*0fe0*/  CS2R R102, SRZ ;  /* 0x0000000000667805 */ /* 0x000fe4000001ff00 */
[----:B------:R-:W-:-:S02]  /*0ff0*/  CS2R R100, SRZ ;  /* 0x0000000000647805 */ /* 0x000fc4000001ff00 */
[----:B------:R-:W-:Y:S01]  /*1000*/  CS2R R98, SRZ ;  /* 0x0000000000627805 */ /* 0x000fe2000001ff00 */
[C---:B------:R-:W-:Y:S01]  /*1010*/  IMAD.SHL.U32 R3, R4.reuse, 0x40, RZ ;  /* 0x0000004004037824 */ /* 0x040fe200078e00ff */
[----:B------:R-:W-:Y:S01]  /*1020*/  LOP3.LUT P0, RZ, R4, 0x2, RZ, 0xc0, !PT ;  /* 0x0000000204ff7812 */ /* 0x000fe2000780c0ff */
[----:B------:R-:W-:Y:S01]  /*1030*/  IMAD R5, R123, 0x200, R8 ;  /* 0x000002007b057824 */ /* 0x000fe200078e0208 */
[----:B------:R-:W-:Y:S02]  /*1040*/  CS2R R96, SRZ ;  /* 0x0000000000607805 */ /* 0x000fe4000001ff00 */
[----:B------:R-:W-:Y:S02]  /*1050*/  CS2R R94, SRZ ;  /* 0x00000000005e7805 */ /* 0x000fe4000001ff00 */
[----:B------:R-:W-:Y:S01]  /*1060*/  LOP3.LUT R3, R3, 0xc0, RZ, 0xc0, !PT ;  /* 0x000000c003037812 */ /* 0x000fe200078ec0ff */
[----:B------:R-:W-:Y:S01]  /*1070*/  IMAD R0, R0, 0x20, R5 ;  /* 0x0000002000007824 */ /* 0x000fe200078e0205 */
[----:B------:R-:W-:-:S02]  /*1080*/  SEL R22, R22, 0xffffffe0, !P0 ;  /* 0xffffffe016167807 */ /* 0x000fc40004000000 */
[----:B------:R-:W-:Y:S02]  /*1090*/  CS2R R92, SRZ ;  /* 0x00000000005c7805 */ /* 0x000fe4000001ff00 */
[----:B------:R-:W-:Y:S02]  /*10a0*/  LOP3.LUT R6, R3, 0x8, R6, 0xf8, !PT ;  /* 0x0000000803067812 */ /* 0x000fe400078ef806 */
[----:B------:R-:W-:Y:S02]  /*10b0*/  CS2R R90, SRZ ;  /* 0x00000000005a7805 */ /* 0x000fe4000001ff00 */
[----:B------:R-:W-:Y:S02]  /*10c0*/  SHF.R.U32.HI R3, RZ, 0x3, R3 ;  /* 0x00000003ff037819 */ /* 0x000fe40000011603 */
[----:B------:R-:W-:Y:S02]  /*10d0*/  CS2R R88, SRZ ;  /* 0x0000000000587805 */ /* 0x000fe4000001ff00 */
[----:B------:R-:W-:-:S02]  /*10e0*/  PLOP3.LUT P0, PT, PT, PT, UP0, 0x80, 0x0 ;  /* 0x000000000000781c */ /* 0x000fc40003f0f008 */
[----:B------:R-:W-:Y:S02]  /*10f0*/  CS2R R86, SRZ ;  /* 0x0000000000567805 */ /* 0x000fe4000001ff00 */
[----:B------:R-:W-:Y:S02]  /*1100*/  LOP3.LUT R3, R6, R3, RZ, 0x3c, !PT ;  /* 0x0000000306037212 */ /* 0x000fe400078e3cff */
[----:B------:R-:W-:Y:S02]  /*1110*/  CS2R R84, SRZ ;  /* 0x0000000000547805 */ /* 0x000fe4000001ff00 */
[----:B------:R-:W-:Y:S02]  /*1120*/  CS2R R82, SRZ ;  /* 0x0000000000527805 */ /* 0x000fe4000001ff00 */
[----:B------:R-:W-:Y:S02]  /*1130*/  CS2R R80, SRZ ;  /* 0x0000000000507805 */ /* 0x000fe4000001ff00 */
[----:B------:R-:W-:Y:S01]  /*1140*/  CS2R R78, SRZ ;  /* 0x00000000004e7805 */ /* 0x000fe2000001ff00 */
[----:B------:R-:W-:Y:S01]  /*1150*/  IMAD.IADD R3, R3, 0x1, R0 ;  /* 0x0000000103037824 */ /* 0x000fe200078e0200 */
[----:B------:R-:W-:-:S02]  /*1160*/  CS2R R76, SRZ ;  /* 0x00000000004c7805 */ /* 0x000fc4000001ff00 */
[----:B------:R-:W-:Y:S02]  /*1170*/  CS2R R74, SRZ ;  /* 0x00000000004a7805 */ /* 0x000fe4000001ff00 */
[----:B------:R-:W-:Y:S01]  /*1180*/  CS2R R72, SRZ ;  /* 0x0000000000487805 */ /* 0x000fe2000001ff00 */
[----:B------:R-:W-:Y:S01]  /*1190*/  IMAD R19, R3, 0x2, R2 ;  /* 0x0000000203137824 */ /* 0x000fe200078e0202 */
[----:B------:R-:W-:Y:S02]  /*11a0*/  CS2R R70, SRZ ;  /* 0x0000000000467805 */ /* 0x000fe4000001ff00 */
[----:B------:R-:W-:Y:S02]  /*11b0*/  CS2R R68, SRZ ;  /* 0x0000000000447805 */ /* 0x000fe4000001ff00 */
[----:B------:R-:W-:Y:S01]  /*11c0*/  CS2R R66, SRZ ;  /* 0x0000000000427805 */ /* 0x000fe2000001ff00 */
[----:B------:R-:W-:Y:S01]  /*11d0*/  IMAD.IADD R22, R19, 0x1, R22 ;  /* 0x0000000113167824 */ /* 0x000fe200078e0216 */
[----:B------:R2:W3:Y:S01]  /*11e0*/  LDSM.16.M88.4 R184, [R19+0x6000] ;  /* 0x0060000013b8783b */ /* 0x0004e20000000200 */
[----:B------:R-:W-:-:S02]  /*11f0*/  CS2R R64, SRZ ;  /* 0x0000000000407805 */ /* 0x000fc4000001ff00 */
[----:B------:R-:W-:Y:S02]  /*1200*/  CS2R R62, SRZ ;  /* 0x00000000003e7805 */ /* 0x000fe4000001ff00 */
[----:B------:R-:W-:Y:S01]  /*1210*/  CS2R R60, SRZ ;  /* 0x00000000003c7805 */ /* 0x000fe2000001ff00 */
[----:B------:R2:W4:Y:S01]  /*1220*/  LDSM.16.M88.4 R188, [R19+0x8000] ;  /* 0x0080000013bc783b */ /* 0x0005220000000200 */
[----:B------:R-:W-:Y:S02]  /*1230*/  CS2R R58, SRZ ;  /* 0x00000000003a7805 */ /* 0x000fe4000001ff00 */
[----:B------:R-:W-:Y:S02]  /*1240*/  CS2R R56, SRZ ;  /* 0x0000000000387805 */ /* 0x000fe4000001ff00 */
[----:B------:R-:W-:Y:S01]  /*1250*/  CS2R R54, SRZ ;  /* 0x0000000000367805 */ /* 0x000fe2000001ff00 */
[----:B------:R2:W5:Y:S01]  /*1260*/  LDSM.16.M88.4 R192, [R19+0xa000] ;  /* 0x00a0000013c0783b */ /* 0x0005620000000200 */
[----:B------:R-:W-:-:S02]  /*1270*/  CS2R R52, SRZ ;  /* 0x0000000000347805 */ /* 0x000fc4000001ff00 */
[----:B------:R-:W-:Y:S02]  /*1280*/  CS2R R50, SRZ ;  /* 0x0000000000327805 */ /* 0x000fe4000001ff00 */
[----:B------:R-:W-:Y:S01]  /*1290*/  CS2R R48, SRZ ;  /* 0x0000000000307805 */ /* 0x000fe2000001ff00 */
[----:B------:R2:W1:Y:S01]  /*12a0*/  LDSM.16.M88.4 R196, [R22+0x6000] ;  /* 0x0060000016c4783b */ /* 0x0004620000000200 */
[----:B------:R-:W-:Y:S02]  /*12b0*/  CS2R R46, SRZ ;  /* 0x00000000002e7805 */ /* 0x000fe4000001ff00 */
[----:B------:R-:W-:Y:S02]  /*12c0*/  CS2R R44, SRZ ;  /* 0x00000000002c7805 */ /* 0x000fe4000001ff00 */
[----:B------:R-:W-:Y:S01]  /*12d0*/  CS2R R42, SRZ ;  /* 0x00000000002a7805 */ /* 0x000fe2000001ff00 */
[----:B------:R2:W1:Y:S01]  /*12e0*/  LDSM.16.M88.4 R200, [R22+0x8000] ;  /* 0x0080000016c8783b */ /* 0x0004620000000200 */
[----:B------:R-:W-:-:S02]  /*12f0*/  CS2R R40, SRZ ;  /* 0x0000000000287805 */ /* 0x000fc4000001ff00 */
[----:B------:R-:W-:Y:S02]  /*1300*/  CS2R R38, SRZ ;  /* 0x0000000000267805 */ /* 0x000fe4000001ff00 */
[----:B------:R-:W-:Y:S01]  /*1310*/  CS2R R36, SRZ ;  /* 0x0000000000247805 */ /* 0x000fe2000001ff00 */
[----:B------:R2:W1:Y:S01]  /*1320*/  LDSM.16.M88.4 R204, [R22+0xa000] ;  /* 0x00a0000016cc783b */ /* 0x0004620000000200 */
[----:B------:R-:W-:Y:S02]  /*1330*/  CS2R R34, SRZ ;  /* 0x0000000000227805 */ /* 0x000fe4000001ff00 */
[----:B------:R-:W-:Y:S02]  /*1340*/  CS2R R32, SRZ ;  /* 0x0000000000207805 */ /* 0x000fe4000001ff00 */
[----:B------:R-:W-:Y:S02]  /*1350*/  CS2R R30, SRZ ;  /* 0x00000000001e7805 */ /* 0x000fe4000001ff00 */
[----:B------:R-:W-:-:S02]  /*1360*/  CS2R R28, SRZ ;  /* 0x00000000001c7805 */ /* 0x000fc4000001ff00 */
[----:B------:R-:W-:Y:S02]  /*1370*/  CS2R R26, SRZ ;  /* 0x00000000001a7805 */ /* 0x000fe4000001ff00 */
[----:B------:R-:W-:Y:S01]  /*1380*/  CS2R R24, SRZ ;  /* 0x0000000000187805 */ /* 0x000fe2000001ff00 */
[----:B--23--:R-:W-:Y:S06]  /*1390*/  @!P0 BRA `(.L_x_14) ;  /* 0x0000002400c88947 */ /* 0x00cfec0003800000 */
[----:B------:R-:W2:Y:S01]  /*13a0*/  S2R R4, SR_CTAID.X ;  /* 0x0000000000047919 */ /* 0x000ea20000002500 */
[----:B------:R-:W2:Y:S01]  /*13b0*/  LDC R3, c[0x0][0x290] ;  /* 0x0000a400ff037b82 */ /* 0x000ea20000000800 */
[----:B------:R-:W-:Y:S01]  /*13c0*/  LEA.HI R6, R121, R120, RZ, 0x3 ;  /* 0x0000007879067211 */ /* 0x000fe200078f18ff */
[----:B------:R-:W-:Y:S01]  /*13d0*/  IMAD.SHL.U32 R120, R120, 0x40, RZ ;  /* 0x0000004078787824 */ /* 0x000fe200078e00ff */
[----:B------:R-:W-:Y:S01]  /*13e0*/  LEA.HI R125, R125, R122, RZ, 0x5 ;  /* 0x0000007a7d7d7211 */ /* 0x000fe200078f28ff */
[----:B------:R-:W-:Y:S01]  /*13f0*/  IMAD.SHL.U32 R123, R123, 0x10, RZ ;  /* 0x000000107b7b7824 */ /* 0x000fe200078e00ff */
[----:B------:R-:W-:Y:S01]  /*1400*/  SHF.R.S32.HI R0, RZ, 0x2, R126 ;  /* 0x00000002ff007819 */ /* 0x000fe2000001147e */
[----:B------:R-:W-:Y:S01]  /*1410*/  UIADD3 UR4, UR4, 0x3f, URZ ;  /* 0x0000003f04047890 */ /* 0x000fe2000fffe03f */
[----:B------:R-:W-:Y:S01]  /*1420*/  SHF.R.S32.HI R125, RZ, 0x5, R125 ;  /* 0x00000005ff7d7819 */ /* 0x000fe2000001147d */
[C---:B------:R-:W-:Y:S01]  /*1430*/  IMAD R5, R23.reuse, 0x300, R122 ;  /* 0x0000030017057824 */ /* 0x040fe200078e027a */
[----:B------:R-:W-:Y:S01]  /*1440*/  LOP3.LUT R120, R120, 0x1c0, RZ, 0xc0, !PT ;  /* 0x000001c078787812 */ /* 0x000fe200078ec0ff */
[----:B------:R-:W-:Y:S01]  /*1450*/  USHF.R.S32.HI UR5, URZ, 0x1f, UR4 ;  /* 0x0000001f3f057899 */ /* 0x000fe20008011404 */
[----:B------:R-:W-:Y:S01]  /*1460*/  IMAD R7, R23, 0x8, R124 ;  /* 0x0000000817077824 */ /* 0x000fe200078e027c */
[----:B------:R-:W-:Y:S01]  /*1470*/  ULOP3.LUT UR11, UR38, 0x1, URZ, 0xfc, !UPT ;  /* 0x00000001260b7892 */ /* 0x000fe2000f8efc3f */
[----:B------:R-:W-:Y:S01]  /*1480*/  LOP3.LUT R123, R120, 0x30, R123, 0xf8, !PT ;  /* 0x00000030787b7812 */ /* 0x000fe200078ef87b */
[----:B------:R-:W-:Y:S01]  /*1490*/  ULEA.HI UR5, UR5, UR4, URZ, 0x6 ;  /* 0x0000000405057291 */ /* 0x000fe2000f8f303f */
[----:B------:R-:W-:Y:S01]  /*14a0*/  SHF.R.U32.HI R120, RZ, 0x3, R120 ;  /* 0x00000003ff787819 */ /* 0x000fe20000011678 */
[----:B------:R-:W-:Y:S01]  /*14b0*/  IMAD.SHL.U32 R5, R5, 0x4, RZ ;  /* 0x0000000405057824 */ /* 0x000fe200078e00ff */
[----:B------:R-:W-:Y:S01]  /*14c0*/  LOP3.LUT R123, R123, 0x8, R6, 0xf8, !PT ;  /* 0x000000087b7b7812 */ /* 0x000fe200078ef806 */
[----:B------:R-:W-:Y:S01]  /*14d0*/  IMAD.MOV.U32 R119, RZ, RZ, RZ ;  /* 0x000000ffff777224 */ /* 0x000fe200078e00ff */
[----:B------:R-:W-:-:S02]  /*14e0*/  USHF.R.S32.HI UR7, URZ, 0x6, UR5 ;  /* 0x000000063f077899 */ /* 0x000fc40008011405 */
[----:B------:R-:W-:Y:S01]  /*14f0*/  LOP3.LUT R120, R123, R120, RZ, 0x3c, !PT ;  /* 0x000000787b787212 */ /* 0x000fe200078e3cff */
[----:B------:R-:W-:Y:S01]  /*1500*/  UMOV UR4, URZ ;  /* 0x0000003f00047c82 */ /* 0x000fe20008000000 */
[----:B------:R-:W-:Y:S01]  /*1510*/  UMOV UR5, URZ ;  /* 0x0000003f00057c82 */ /* 0x000fe20008000000 */
[----:B------:R-:W-:Y:S01]  /*1520*/  UMOV UR6, URZ ;  /* 0x0000003f00067c82 */ /* 0x000fe20008000000 */
[----:B------:R-:W-:Y:S01]  /*1530*/  ULDC UR20, c[0x0][0x744] ;  /* 0x0001d10000147ab9 */ /* 0x000fe20000000800 */
[----:B--2---:R-:W-:Y:S01]  /*1540*/  IMAD R4, R4, -0x80, R3 ;  /* 0xffffff8004047824 */ /* 0x004fe200078e0203 */
[----:B------:R-:W-:-:S03]  /*1550*/  SHF.R.S32.HI R3, RZ, 0x1f, R126 ;  /* 0x0000001fff037819 */ /* 0x000fc6000001147e */
[----:B------:R-:W-:Y:S01]  /*1560*/  IMAD R125, R125, -0x10, R4 ;  /* 0xfffffff07d7d7824 */ /* 0x000fe200078e0204 */
[----:B------:R-:W-:Y:S02]  /*1570*/  LEA.HI R3, R3, R0, RZ, 0x3 ;  /* 0x0000000003037211 */ /* 0x000fe400078f18ff */
[----:B------:R-:W-:Y:S02]  /*1580*/  LEA.HI R4, R23, R23, RZ, 0x1 ;  /* 0x0000001717047211 */ /* 0x000fe400078f08ff */
[----:B------:R-:W-:Y:S02]  /*1590*/  LOP3.LUT R3, R3, 0xfffffff8, RZ, 0xc0, !PT ;  /* 0xfffffff803037812 */ /* 0x000fe400078ec0ff */
[----:B------:R-:W-:Y:S02]  /*15a0*/  LOP3.LUT R4, R4, 0xfffffffe, RZ, 0xc0, !PT ;  /* 0xfffffffe04047812 */ /* 0x000fe400078ec0ff */
[----:B------:R-:W-:Y:S01]  /*15b0*/  IADD3 R6, R125, R3, -R0 ;  /* 0x000000037d067210 */ /* 0x000fe20007ffe800 */
[----:B------:R-:W-:-:S02]  /*15c0*/  IMAD.U32 R0, R7, 0x200, R120 ;  /* 0x0000020007007824 */ /* 0x000fc400078e0078 */
[----:B------:R-:W-:Y:S02]  /*15d0*/  IMAD.IADD R3, R23, 0x1, -R4 ;  /* 0x0000000117037824 */ /* 0x000fe400078e0a04 */
[----:B------:R-:W-:Y:S02]  /*15e0*/  IMAD R4, R5, 0x4, R2 ;  /* 0x0000000405047824 */ /* 0x000fe400078e0202 */
[----:B------:R-:W-:-:S07]  /*15f0*/  IMAD R3, R3, -0x40, R6 ;  /* 0xffffffc003037824 */ /* 0x000fce00078e0206 */
.L_x_25:
[----:B------:R-:W-:-:S06]  /*1600*/  UISETP.NE.AND UP0, UPT, UR11, 0x3, UPT ;  /* 0x000000030b00788c */ /* 0x000fcc000bf05270 */
[----:B------:R-:W-:-:S13]  /*1610*/  PLOP3.LUT P0, PT, PT, PT, UP0, 0x80, 0x0 ;  /* 0x000000000000781c */ /* 0x000fda0003f0f008 */
[----:B-1----:R-:W-:Y:S05]  /*1620*/  @!P0 BRA `(.L_x_15) ;  /* 0x0000000000048947 */ /* 0x002fea0003800000 */
[----:B------:R-:W-:Y:S01]  /*1630*/  BPT.TRAP 0x1 ;  /* 0x000000040000795c */ /* 0x000fe20000300000 */
.L_x_15:
[----:B------:R-:W-:Y:S01]  /*1640*/  R2UR UR8, R2 ;  /* 0x00000000020872ca */ /* 0x000fe200000e0000 */
[----:B------:R-:W-:-:S05]  /*1650*/  IMAD.U32 R6, RZ, RZ, UR5 ;  /* 0x00000005ff067e24 */ /* 0x000fca000f8e00ff */
[----:B------:R-:W-:-:S07]  /*1660*/  SHF.L.U32 R6, R6, 0x1f, RZ ;  /* 0x0000001f06067819 */ /* 0x000fce00000006ff */
[----:B------:R-:W-:-:S09]  /*1670*/  ULEA UR8, UR6, UR8, 0x3 ;  /* 0x0000000806087291 */ /* 0x000fd2000f8e183f */
[----:B------:R2:W3:Y:S01]  /*1680*/  SYNCS.PHASECHK.TRANS64.TRYWAIT P1, [UR8+0x26810], R6 ;  /* 0x02681006ff0075a7 */ /* 0x0004e20008020148 */
[----:B------:R-:W-:Y:S05]  /*1690*/  @!P0 BRA `(.L_x_16) ;  /* 0x0000000000048947 */ /* 0x000fea0003800000 */
[----:B------:R-:W-:Y:S01]  /*16a0*/  BPT.TRAP 0x1 ;  /* 0x000000040000795c */ /* 0x000fe20000300000 */
.L_x_16:
[----:B---3--:R-:W-:Y:S05]  /*16b0*/  @P1 BRA `(.L_x_17) ;  /* 0x0000000000081947 */ /* 0x008fea0003800000 */
[----:B------:R-:W3:Y:S02]  /*16c0*/  SYNCS.PHASECHK.TRANS64.TRYWAIT P1, [UR8+0x26810], R6 ;  /* 0x02681006ff0075a7 */ /* 0x000ee40008020148 */
[----:B---3--:R-:W-:Y:S05]  /*16d0*/  @!P1 BRA `(.L_x_18) ;  /* 0x0000006000909947 */ /* 0x008fea0003800000 */
.L_x_17:
[----:B------:R-:W-:Y:S01]  /*16e0*/  R2UR UR9, R2 ;  /* 0x00000000020972ca */ /* 0x000fe200000e0000 */
[----:B---3--:R-:W-:Y:S01]  /*16f0*/  IMAD R5, R17, 0x800, R2 ;  /* 0x0000080011057824 */ /* 0x008fe200078e0202 */
[----:B------:R-:W-:Y:S01]  /*1700*/  WARPGROUP.ARRIVE ;  /* 0x00000000000079c5 */ /* 0x000fe20000000000 */
[----:B------:R-:W-:Y:S01]  /*1710*/  UMOV UR13, 0xc0000010 ;  /* 0xc0000010000d7882 */ /* 0x000fe20000000000 */
[----:B------:R-:W-:Y:S02]  /*1720*/  UMOV UR15, 0x80000020 ;  /* 0x80000020000f7882 */ /* 0x000fe40000000000 */
[----:B------:R-:W-:Y:S01]  /*1730*/  R2UR UR10, R5 ;  /* 0x00000000050a72ca */ /* 0x000fe200000e0000 */
[----:B------:R-:W-:-:S04]  /*1740*/  IMAD.U32 R5, RZ, RZ, UR6 ;  /* 0x00000006ff057e24 */ /* 0x000fc8000f8e00ff */
[----:B------:R-:W-:Y:S02]  /*1750*/  IMAD R5, R5, 0x20, R18 ;  /* 0x0000002005057824 */ /* 0x000fe400078e0212 */
[----:B------:R-:W-:Y:S02]  /*1760*/  UIADD3 UR9, UR9, 0x12000, URZ ;  /* 0x0001200009097890 */ /* 0x000fe4000fffe03f */
[----:B------:R-:W-:Y:S02]  /*1770*/  IMAD.SHL.U32 R5, R5, 0x2, RZ ;  /* 0x0000000205057824 */ /* 0x000fe400078e00ff */
[----:B------:R-:W-:Y:S02]  /*1780*/  USHF.R.U32.HI UR9, URZ, 0x4, UR9 ;  /* 0x000000043f097899 */ /* 0x000fe40008011609 */
[----:B------:R-:W-:Y:S01]  /*1790*/  USHF.R.U32.HI UR10, URZ, 0x4, UR10 ;  /* 0x000000043f0a7899 */ /* 0x000fe2000801160a */
[----:B------:R-:W-:Y:S01]  /*17a0*/  IMAD R220, R5, 0x4, R2 ;  /* 0x0000000405dc7824 */ /* 0x000fe200078e0202 */
[----:B------:R-:W-:-:S02]  /*17b0*/  ULOP3.LUT UR9, UR9, 0x3fff, URZ, 0xc0, !UPT ;  /* 0x00003fff09097892 */ /* 0x000fc4000f8ec03f */
[----:B------:R-:W-:Y:S02]  /*17c0*/  ULOP3.LUT UR10, UR10, 0x3fff, URZ, 0xc0, !UPT ;  /* 0x00003fff0a0a7892 */ /* 0x000fe4000f8ec03f */
[----:B------:R-:W-:Y:S02]  /*17d0*/  ULOP3.LUT UR12, UR9, 0x10000, URZ, 0xfc, !UPT ;  /* 0x00010000090c7892 */ /* 0x000fe4000f8efc3f */
[----:B------:R-:W-:Y:S02]  /*17e0*/  ULOP3.LUT UR16, UR10, 0x10000, URZ, 0xfc, !UPT ;  /* 0x000100000a107892 */ /* 0x000fe4000f8efc3f */
[----:B------:R-:W-:-:S05]  /*17f0*/  UIMAD UR10, UR6, 0x300, UR12 ;  /* 0x00000300060a78a4 */ /* 0x000fca000f8e020c */
[----:B------:R-:W-:Y:S02]  /*1800*/  UMOV UR12, UR16 ;  /* 0x00000010000c7c82 */ /* 0x000fe40008000000 */
[----:B------:R-:W-:Y:S02]  /*1810*/  UMOV UR14, UR10 ;  /* 0x0000000a000e7c82 */ /* 0x000fe40008000000 */
[----:B------:R-:W-:Y:S01]  /*1820*/  HGMMA.64x64x16.F32.BF16 R152, gdesc[UR12], RZ, !UPT, gsb0 ;  /* 0x00e000000c9879f0 */ /* 0x000fe2000c0018ff */
[----:B------:R-:W-:Y:S02]  /*1830*/  UIADD3 UR12, UR16, 0x100, URZ ;  /* 0x00000100100c7890 */ /* 0x000fe4000fffe03f */
[----:B------:R-:W-:Y:S01]  /*1840*/  UIADD3 UR14, UR10, 0x2, URZ ;  /* 0x000000020a0e7890 */ /* 0x000fe2000fffe03f */
[----:B------:R-:W-:Y:S01]  /*1850*/  UMOV UR13, 0xc0000010 ;  /* 0xc0000010000d7882 */ /* 0x000fe20000000000 */
[----:B------:R-:W-:Y:S01]  /*1860*/  UMOV UR15, 0x80000020 ;  /* 0x80000020000f7882 */ /* 0x000fe20000000000 */
[----:B------:R-:W-:-:S02]  /*1870*/  WARPGROUP.DEPBAR.LE gsb0, 0x0 ;  /* 0x00008000000079c5 */ /* 0x000fc40000010000 */
[----:B------:R-:W-:-:S06]  /*1880*/  WARPGROUP.ARRIVE ;  /* 0x00000000000079c5 */ /* 0x000fcc0000000000 */
[----:B------:R-:W-:Y:S01]  /*1890*/  HGMMA.64x64x16.F32.BF16 R152, gdesc[UR12], R152, gsb0 ;  /* 0x00e000000c9879f0 */ /* 0x000fe20008001898 */
[----:B------:R-:W-:Y:S02]  /*18a0*/  UIADD3 UR12, UR16, 0x200, URZ ;  /* 0x00000200100c7890 */ /* 0x000fe4000fffe03f */
[----:B------:R-:W-:Y:S01]  /*18b0*/  UIADD3 UR14, UR10, 0x100, URZ ;  /* 0x000001000a0e7890 */ /* 0x000fe2000fffe03f */
[----:B------:R-:W-:Y:S01]  /*18c0*/  UMOV UR13, 0xc0000010 ;  /* 0xc0000010000d7882 */ /* 0x000fe20000000000 */
[----:B------:R-:W-:Y:S01]  /*18d0*/  UMOV UR15, 0x80000020 ;  /* 0x80000020000f7882 */ /* 0x000fe20000000000 */
[----:B------:R-:W-:Y:S02]  /*18e0*/  WARPGROUP.DEPBAR.LE gsb0, 0x0 ;  /* 0x00008000000079c5 */ /* 0x000fe40000010000 */
        /* <DEDUP_REMOVED lines=22> */
[----:B------:R-:W-:Y:S03]  /*1a50*/  HGMMA.64x64x16.F32.BF16 R152, gdesc[UR12], R152, gsb0 ;  /* 0x00e000000c9879f0 */ /* 0x000fe60008001898 */
[----:B------:R-:W-:Y:S02]  /*1a60*/  WARPGROUP.DEPBAR.LE gsb0, 0x0 ;  /* 0x00008000000079c5 */ /* 0x000fe40000010000 */
[----:B------:R3:W1:Y:S04]  /*1a70*/  LDS.64 R218, [R220+0x1e000] ;  /* 0x01e00000dcda7984 */ /* 0x0006680000000a00 */
[----:B------:R3:W1:Y:S04]  /*1a80*/  LDS.64 R14, [R220+0x1e020] ;  /* 0x01e02000dc0e7984 */ /* 0x0006680000000a00 */
[----:B------:R3:W1:Y:S04]  /*1a90*/  LDS.64 R216, [R220+0x1e040] ;  /* 0x01e04000dcd87984 */ /* 0x0006680000000a00 */
[----:B------:R3:W1:Y:S04]  /*1aa0*/  LDS.64 R212, [R220+0x1e060] ;  /* 0x01e06000dcd47984 */ /* 0x0006680000000a00 */
[----:B------:R3:W1:Y:S04]  /*1ab0*/  LDS.64 R214, [R220+0x1e080] ;  /* 0x01e08000dcd67984 */ /* 0x0006680000000a00 */
[----:B------:R3:W1:Y:S04]  /*1ac0*/  LDS.64 R210, [R220+0x1e0a0] ;  /* 0x01e0a000dcd27984 */ /* 0x0006680000000a00 */
[----:B------:R3:W1:Y:S04]  /*1ad0*/  LDS.64 R208, [R220+0x1e0c0] ;  /* 0x01e0c000dcd07984 */ /* 0x0006680000000a00 */
[----:B------:R3:W1:Y:S01]  /*1ae0*/  LDS.64 R20, [R220+0x1e0e0] ;  /* 0x01e0e000dc147984 */ /* 0x0006620000000a00 */
[----:B------:R-:W-:Y:S05]  /*1af0*/  @!P0 BRA `(.L_x_19) ;  /* 0x0000000000048947 */ /* 0x000fea0003800000 */
[----:B------:R-:W-:Y:S01]  /*1b00*/  BPT.TRAP 0x1 ;  /* 0x000000040000795c */ /* 0x000fe20000300000 */
.L_x_19:
[----:B------:R1:W1:Y:S01]  /*1b10*/  SYNCS.PHASECHK.TRANS64.TRYWAIT P1, [UR8+0x26830], R6 ;  /* 0x02683006ff0075a7 */ /* 0x0002620008020148 */
[----:B------:R-:W-:Y:S05]  /*1b20*/  @!P0 BRA `(.L_x_20) ;  /* 0x0000000000048947 */ /* 0x000fea0003800000 */
[----:B------:R-:W-:Y:S01]  /*1b30*/  BPT.TRAP 0x1 ;  /* 0x000000040000795c */ /* 0x000fe20000300000 */
.L_x_20:
[----:B-1----:R-:W-:Y:S05]  /*1b40*/  @P1 BRA `(.L_x_21) ;  /* 0x0000000000081947 */ /* 0x002fea0003800000 */
[----:B------:R-:W1:Y:S02]  /*1b50*/  SYNCS.PHASECHK.TRANS64.TRYWAIT P1, [UR8+0x26830], R6 ;  /* 0x02683006ff0075a7 */ /* 0x000e640008020148 */
[----:B-1----:R-:W-:Y:S05]  /*1b60*/  @!P1 BRA `(.L_x_22) ;  /* 0x0000005c00849947 */ /* 0x002fea0003800000 */
.L_x_21:
[----:B------:R-:W-:Y:S01]  /*1b70*/  R2UR UR10, R2 ;  /* 0x00000000020a72ca */ /* 0x000fe200000e0000 */
[----:B------:R-:W-:Y:S01]  /*1b80*/  WARPGROUP.ARRIVE ;  /* 0x00000000000079c5 */ /* 0x000fe20000000000 */
[----:B------:R-:W-:Y:S01]  /*1b90*/  UMOV UR15, 0x80000020 ;  /* 0x80000020000f7882 */ /* 0x000fe20000000000 */
[C---:B------:R-:W-:Y:S01]  /*1ba0*/  ISETP.GT.AND P2, PT, R3.reuse, RZ, PT ;  /* 0x000000ff0300720c */ /* 0x040fe20003f44270 */
[----:B------:R-:W-:Y:S01]  /*1bb0*/  UMOV UR19, 0xc0000010 ;  /* 0xc000001000137882 */ /* 0x000fe20000000000 */
[----:B------:R-:W-:Y:S01]  /*1bc0*/  ISETP.GT.AND P1, PT, R3, 0x8, PT ;  /* 0x000000080300780c */ /* 0x000fe20003f24270 */
[----:B------:R-:W-:Y:S01]  /*1bd0*/  UMOV UR17, 0x40000040 ;  /* 0x4000004000117882 */ /* 0x000fe20000000000 */
[----:B------:R-:W-:Y:S02]  /*1be0*/  FSEL R5, R152, -INF , P2 ;  /* 0xff80000098057808 */ /* 0x000fe40001000000 */
[----:B------:R-:W-:Y:S02]  /*1bf0*/  FSEL R13, R154, -INF , P1 ;  /* 0xff8000009a0d7808 */ /* 0x000fe40000800000 */
[----:B--2---:R-:W-:Y:S01]  /*1c00*/  FSEL R6, R153, -INF , P2 ;  /* 0xff80000099067808 */ /* 0x004fe20001000000 */
[--C-:B------:R-:W-:Y:S01]  /*1c10*/  FFMA.FTZ R152, R5, UR20, -R218.reuse ;  /* 0x0000001405987c23 */ /* 0x100fe200080108da */
[----:B------:R-:W-:Y:S01]  /*1c20*/  UIADD3 UR10, UR10, 0x18000, URZ ;  /* 0x000180000a0a7890 */ /* 0x000fe2000fffe03f */
[----:B------:R-:W-:Y:S01]  /*1c30*/  FSEL R5, R156, -INF , P2 ;  /* 0xff8000009c057808 */ /* 0x000fe20001000000 */
[----:B------:R-:W-:Y:S01]  /*1c40*/  FFMA.FTZ R13, R13, UR20, -R218 ;  /* 0x000000140d0d7c23 */ /* 0x000fe200080108da */
[----:B------:R-:W-:Y:S01]  /*1c50*/  FSEL R154, R155, -INF , P1 ;  /* 0xff8000009b9a7808 */ /* 0x000fe20000800000 */
[----:B------:R-:W-:Y:S01]  /*1c60*/  USHF.R.U32.HI UR10, URZ, 0x4, UR10 ;  /* 0x000000043f0a7899 */ /* 0x000fe2000801160a */
[----:B------:R-:W-:Y:S01]  /*1c70*/  FSEL R155, R158, -INF , P1 ;  /* 0xff8000009e9b7808 */ /* 0x000fe20000800000 */
[--C-:B------:R-:W-:Y:S01]  /*1c80*/  FFMA.FTZ R153, R6, UR20, -R219.reuse ;  /* 0x0000001406997c23 */ /* 0x100fe200080108db */
[--C-:B------:R-:W-:Y:S01]  /*1c90*/  FFMA.FTZ R5, R5, UR20, -R14.reuse ;  /* 0x0000001405057c23 */ /* 0x100fe2000801080e */
[----:B------:R-:W-:Y:S01]  /*1ca0*/  ULOP3.LUT UR10, UR10, 0x3fff, URZ, 0xc0, !UPT ;  /* 0x00003fff0a0a7892 */ /* 0x000fe2000f8ec03f */
[----:B------:R-:W-:Y:S01]  /*1cb0*/  FSEL R6, R157, -INF , P2 ;  /* 0xff8000009d067808 */ /* 0x000fe20001000000 */
[----:B------:R-:W-:Y:S01]  /*1cc0*/  FFMA.FTZ R23, R154, UR20, -R219 ;  /* 0x000000149a177c23 */ /* 0x000fe200080108db */
[----:B------:R-:W-:Y:S01]  /*1cd0*/  FFMA.FTZ R14, R155, UR20, -R14 ;  /* 0x000000149b0e7c23 */ /* 0x000fe2000801080e */
[----:B------:R-:W-:Y:S01]  /*1ce0*/  ULOP3.LUT UR12, UR10, 0x10000, URZ, 0xfc, !UPT ;  /* 0x000100000a0c7892 */ /* 0x000fe2000f8efc3f */
[----:B------:R-:W-:Y:S01]  /*1cf0*/  FSEL R154, R159, -INF , P1 ;  /* 0xff8000009f9a7808 */ /* 0x000fe20000800000 */
[--C-:B------:R-:W-:Y:S01]  /*1d00*/  FFMA.FTZ R6, R6, UR20, -R15.reuse ;  /* 0x0000001406067c23 */ /* 0x100fe2000801080f */
[----:B------:R-:W-:Y:S01]  /*1d10*/  FSEL R155, R162, -INF , P1 ;  /* 0xff800000a29b7808 */ /* 0x000fe20000800000 */
[----:B------:R-:W-:Y:S01]  /*1d20*/  UIMAD UR12, UR6, 0x300, UR12 ;  /* 0x00000300060c78a4 */ /* 0x000fe2000f8e020c */
[----:B------:R-:W-:Y:S01]  /*1d30*/  FSEL R7, R160, -INF , P2 ;  /* 0xff800000a0077808 */ /* 0x000fe20001000000 */
[----:B------:R-:W-:Y:S01]  /*1d40*/  FFMA.FTZ R15, R154, UR20, -R15 ;  /* 0x000000149a0f7c23 */ /* 0x000fe2000801080f */
[----:B------:R-:W-:Y:S01]  /*1d50*/  FSEL R154, R163, -INF , P1 ;  /* 0xff800000a39a7808 */ /* 0x000fe20000800000 */
[----:B------:R-:W-:Y:S01]  /*1d60*/  FFMA.FTZ R160, R155, UR20, -R216 ;  /* 0x000000149ba07c23 */ /* 0x000fe200080108d8 */
[----:B------:R-:W-:Y:S01]  /*1d70*/  FSEL R155, R166, -INF , P1 ;  /* 0xff800000a69b7808 */ /* 0x000fe20000800000 */
[----:B------:R-:W-:Y:S01]  /*1d80*/  MUFU.EX2 R14, R14 ;  /* 0x0000000e000e7308 */ /* 0x000fe20000000800 */
[----:B------:R-:W-:Y:S01]  /*1d90*/  UMOV UR14, UR12 ;  /* 0x0000000c000e7c82 */ /* 0x000fe20008000000 */
[----:B------:R-:W-:Y:S01]  /*1da0*/  FSEL R8, R161, -INF , P2 ;  /* 0xff800000a1087808 */ /* 0x000fe20001000000 */
[----:B------:R-:W-:Y:S01]  /*1db0*/  HGMMA.64x64x16.F32.BF16 R120, R184, gdesc[UR12], RZ, !UPT, gsb0 ;  /* 0x00e0000cb8787df0 */ /* 0x000fe2000c0018ff */
[----:B------:R-:W-:Y:S01]  /*1dc0*/  UIADD3 UR14, UR12, 0x2, URZ ;  /* 0x000000020c0e7890 */ /* 0x000fe2000fffe03f */
[----:B------:R-:W-:Y:S01]  /*1dd0*/  FFMA.FTZ R161, R154, UR20, -R217 ;  /* 0x000000149aa17c23 */ /* 0x000fe200080108d9 */
[----:B------:R-:W-:Y:S01]  /*1de0*/  UMOV UR15, 0x80000020 ;  /* 0x80000020000f7882 */ /* 0x000fe20000000000 */
[----:B------:R-:W-:Y:S01]  /*1df0*/  FFMA.FTZ R162, R155, UR20, -R212 ;  /* 0x000000149ba27c23 */ /* 0x000fe200080108d4 */
[----:B------:R-:W-:Y:S01]  /*1e00*/  FSEL R154, R167, -INF , P1 ;  /* 0xff800000a79a7808 */ /* 0x000fe20000800000 */
[----:B------:R-:W-:Y:S01]  /*1e10*/  MUFU.EX2 R15, R15 ;  /* 0x0000000f000f7308 */ /* 0x000fe20000000800 */
[----:B------:R-:W-:Y:S01]  /*1e20*/  FSEL R155, R170, -INF , P1 ;  /* 0xff800000aa9b7808 */ /* 0x000fe20000800000 */
[----:B------:R-:W-:Y:S01]  /*1e30*/  FFMA.FTZ R7, R7, UR20, -R216 ;  /* 0x0000001407077c23 */ /* 0x000fe200080108d8 */
        /* <DEDUP_REMOVED lines=10> */
[--C-:B------:R-:W-:Y:S01]  /*1ee0*/  FFMA.FTZ R166, R155, UR20, -R210.reuse ;  /* 0x000000149ba67c23 */ /* 0x100fe200080108d2 */
[----:B------:R-:W-:Y:S01]  /*1ef0*/  FFMA.FTZ R167, R157, UR20, -R210 ;  /* 0x000000149da77c23 */ /* 0x000fe200080108d2 */
[----:B------:R-:W-:Y:S01]  /*1f00*/  FSEL R158, R173, -INF , P2 ;  /* 0xff800000ad9e7808 */ /* 0x000fe20001000000 */
[----:B------:R-:W-:Y:S01]  /*1f10*/  FFMA.FTZ R10, R10, UR20, -R213 ;  /* 0x000000140a0a7c23 */ /* 0x000fe200080108d5 */
[----:B------:R-:W-:Y:S01]  /*1f20*/  FSEL R170, R175, -INF , P1 ;  /* 0xff800000afaa7808 */ /* 0x000fe20000800000 */
[----:B------:R-:W-:Y:S01]  /*1f30*/  MUFU.EX2 R152, R152 ;  /* 0x0000009800987308 */ /* 0x000fe20000000800 */
[----:B------:R-:W-:Y:S01]  /*1f40*/  FSEL R11, R168, -INF , P2 ;  /* 0xff800000a80b7808 */ /* 0x000fe20001000000 */
[--C-:B------:R-:W-:Y:S01]  /*1f50*/  FFMA.FTZ R210, R158, UR20, -R211.reuse ;  /* 0x000000149ed27c23 */ /* 0x100fe200080108d3 */
[----:B------:R-:W-:Y:S01]  /*1f60*/  FSEL R12, R169, -INF , P2 ;  /* 0xff800000a90c7808 */ /* 0x000fe20001000000 */
[----:B------:R-:W-:Y:S01]  /*1f70*/  FFMA.FTZ R213, R170, UR20, -R211 ;  /* 0x00000014aad57c23 */ /* 0x000fe200080108d3 */
[----:B------:R-:W-:Y:S01]  /*1f80*/  FSEL R175, R176, -INF , P2 ;  /* 0xff800000b0af7808 */ /* 0x000fe20001000000 */
[----:B------:R-:W-:Y:S01]  /*1f90*/  FFMA.FTZ R11, R11, UR20, -R214 ;  /* 0x000000140b0b7c23 */ /* 0x000fe200080108d6 */
[----:B------:R-:W-:Y:S01]  /*1fa0*/  FSEL R212, R177, -INF , P2 ;  /* 0xff800000b1d47808 */ /* 0x000fe20001000000 */
[----:B------:R-:W-:Y:S01]  /*1fb0*/  FFMA.FTZ R12, R12, UR20, -R215 ;  /* 0x000000140c0c7c23 */ /* 0x000fe200080108d7 */
[----:B------:R-:W-:Y:S01]  /*1fc0*/  FSEL R211, R180, -INF , P2 ;  /* 0xff800000b4d37808 */ /* 0x000fe20001000000 */
[--C-:B------:R-:W-:Y:S01]  /*1fd0*/  FFMA.FTZ R177, R175, UR20, -R208.reuse ;  /* 0x00000014afb17c23 */ /* 0x100fe200080108d0 */
[----:B------:R-:W-:Y:S01]  /*1fe0*/  FSEL R180, R181, -INF , P2 ;  /* 0xff800000b5b47808 */ /* 0x000fe20001000000 */
[--C-:B------:R-:W-:Y:S01]  /*1ff0*/  FFMA.FTZ R212, R212, UR20, -R209.reuse ;  /* 0x00000014d4d47c23 */ /* 0x100fe200080108d1 */
[----:B------:R-:W-:Y:S01]  /*2000*/  FSEL R181, R178, -INF , P1 ;  /* 0xff800000b2b57808 */ /* 0x000fe20000800000 */
[----:B------:R-:W-:Y:S01]  /*2010*/  MUFU.EX2 R153, R153 ;  /* 0x0000009900997308 */ /* 0x000fe20000000800 */
[----:B------:R-:W-:Y:S01]  /*2020*/  FSEL R178, R179, -INF , P1 ;  /* 0xff800000b3b27808 */ /* 0x000fe20000800000 */
[----:B------:R-:W-:Y:S01]  /*2030*/  ULOP3.LUT UR10, UR10, 0x1000000, URZ, 0xfc, !UPT ;  /* 0x010000000a0a7892 */ /* 0x000fe2000f8efc3f */
[----:B------:R-:W-:Y:S01]  /*2040*/  FSEL R179, R182, -INF , P1 ;  /* 0xff800000b6b37808 */ /* 0x000fe20000800000 */
[----:B------:R-:W-:Y:S01]  /*2050*/  FFMA.FTZ R208, R181, UR20, -R208 ;  /* 0x00000014b5d07c23 */ /* 0x000fe200080108d0 */
[----:B------:R-:W-:Y:S01]  /*2060*/  FSEL R214, R183, -INF , P1 ;  /* 0xff800000b7d67808 */ /* 0x000fe20000800000 */
[----:B------:R-:W-:Y:S01]  /*2070*/  FFMA.FTZ R209, R178, UR20, -R209 ;  /* 0x00000014b2d17c23 */ /* 0x000fe200080108d1 */
[--C-:B------:R-:W-:Y:S01]  /*2080*/  FFMA.FTZ R182, R211, UR20, -R20.reuse ;  /* 0x00000014d3b67c23 */ /* 0x100fe20008010814 */
[----:B------:R-:W-:Y:S01]  /*2090*/  MUFU.EX2 R13, R13 ;  /* 0x0000000d000d7308 */ /* 0x000fe20000000800 */
[----:B------:R-:W-:Y:S01]  /*20a0*/  FFMA.FTZ R179, R179, UR20, -R20 ;  /* 0x00000014b3b37c23 */ /* 0x000fe20008010814 */
[--C-:B------:R-:W-:Y:S01]  /*20b0*/  FFMA.FTZ R178, R180, UR20, -R21.reuse ;  /* 0x00000014b4b27c23 */ /* 0x100fe20008010815 */
[----:B------:R-:W-:Y:S01]  /*20c0*/  FFMA.FTZ R21, R214, UR20, -R21 ;  /* 0x00000014d6157c23 */ /* 0x000fe20008010815 */
[----:B------:R-:W-:-:S04]  /*20d0*/  UIMAD UR10, UR6, 0x300, UR10 ;  /* 0x00000300060a78a4 */ /* 0x000fc8000f8e020a */
[----:B------:R-:W-:Y:S08]  /*20e0*/  MUFU.EX2 R23, R23 ;  /* 0x0000001700177308 */ /* 0x000ff00000000800 */
[----:B------:R-:W-:Y:S08]  /*20f0*/  MUFU.EX2 R5, R5 ;  /* 0x0000000500057308 */ /* 0x000ff00000000800 */
[----:B------:R-:W-:Y:S01]  /*2100*/  MUFU.EX2 R6, R6 ;  /* 0x0000000600067308 */ /* 0x000fe20000000800 */
[----:B------:R-:W-:-:S02]  /*2110*/  WARPGROUP.DEPBAR.LE gsb0, 0x0 ;  /* 0x00008000000079c5 */ /* 0x000fc40000010000 */
[----:B------:R-:W-:-:S05]  /*2120*/  WARPGROUP.ARRIVE ;  /* 0x00000000000079c5 */ /* 0x000fca0000000000 */
[----:B------:R-:W-:Y:S01]  /*2130*/  MUFU.EX2 R162, R162 ;  /* 0x000000a200a27308 */ /* 0x000fe20000000800 */
[----:B------:R-:W-:Y:S01]  /*2140*/  HGMMA.64x64x16.F32.BF16 R120, R196, gdesc[UR12], R120, gsb0 ;  /* 0x00e0000cc4787df0 */ /* 0x000fe20008001878 */
[----:B------:R-:W-:Y:S01]  /*2150*/  UIADD3 UR14, UR12, 0x100, URZ ;  /* 0x000001000c0e7890 */ /* 0x000fe2000fffe03f */
[----:B------:R-:W-:-:S05]  /*2160*/  UMOV UR15, 0x80000020 ;  /* 0x80000020000f7882 */ /* 0x000fca0000000000 */
[----:B------:R-:W-:Y:S08]  /*2170*/  MUFU.EX2 R163, R163 ;  /* 0x000000a300a37308 */ /* 0x000ff00000000800 */
        /* <DEDUP_REMOVED lines=8> */
[----:B------:R-:W-:Y:S01]  /*2200*/  MUFU.EX2 R164, R164 ;  /* 0x000000a400a47308 */ /* 0x000fe20000000800 */
[----:B------:R-:W-:-:S02]  /*2210*/  WARPGROUP.DEPBAR.LE gsb0, 0x0 ;  /* 0x00008000000079c5 */ /* 0x000fc40000010000 */
[----:B----4-:R-:W-:-:S05]  /*2220*/  WARPGROUP.ARRIVE ;  /* 0x00000000000079c5 */ /* 0x010fca0000000000 */
[----:B------:R-:W-:Y:S01]  /*2230*/  MUFU.EX2 R165, R165 ;  /* 0x000000a500a57308 */ /* 0x000fe20000000800 */
[----:B------:R-:W-:Y:S01]  /*2240*/  HGMMA.64x64x16.F32.BF16 R120, R188, gdesc[UR12], R120, gsb0 ;  /* 0x00e0000cbc787df0 */ /* 0x000fe20008001878 */
[----:B------:R-:W-:Y:S01]  /*2250*/  UIADD3 UR14, UR12, 0x102, URZ ;  /* 0x000001020c0e7890 */ /* 0x000fe2000fffe03f */
[----:B------:R-:W-:-:S05]  /*2260*/  UMOV UR15, 0x80000020 ;  /* 0x80000020000f7882 */ /* 0x000fca0000000000 */
[----:B------:R-:W-:Y:S08]  /*2270*/  MUFU.EX2 R166, R166 ;  /* 0x000000a600a67308 */ /* 0x000ff00000000800 */
[----:B------:R-:W-:Y:S08]  /*2280*/  MUFU.EX2 R167, R167 ;  /* 0x000000a700a77308 */ /* 0x000ff00000000800 */
[----:B------:R-:W-:Y:S08]  /*2290*/  MUFU.EX2 R210, R210 ;  /* 0x000000d200d27308 */ /* 0x000ff00000000800 */
[----:B------:R-:W1:Y:S08]  /*22a0*/  MUFU.EX2 R176, R213 ;  /* 0x000000d500b07308 */ /* 0x000e700000000800 */
[----:B------:R-:W2:Y:S08]  /*22b0*/  MUFU.EX2 R177, R177 ;  /* 0x000000b100b17308 */ /* 0x000eb00000000800 */
[----:B------:R4:W-:Y:S01]  /*22c0*/  MUFU.EX2 R20, R208 ;  /* 0x000000d000147308 */ /* 0x0009e20000000800 */
[----:B-1----:R-:W-:-:S07]  /*22d0*/  F2FP.BF16.F32.PACK_AB R211, R176, R167 ;  /* 0x000000a7b0d3723e */ /* 0x002fce00000010ff */
[----:B------:R-:W-:Y:S01]  /*22e0*/  MUFU.EX2 R182, R182 ;  /* 0x000000b600b67308 */ /* 0x000fe20000000800 */
[----:B----4-:R-:W-:-:S07]  /*22f0*/  F2FP.BF16.F32.PACK_AB R208, R12, R11 ;  /* 0x0000000b0cd0723e */ /* 0x010fce00000010ff */
[----:B------:R-:W-:Y:S01]  /*2300*/  MUFU.EX2 R179, R179 ;  /* 0x000000b300b37308 */ /* 0x000fe20000000800 */
[----:B------:R-:W-:Y:S02]  /*2310*/  WARPGROUP.DEPBAR.LE gsb0, 0x0 ;  /* 0x00008000000079c5 */ /* 0x000fe40000010000 */
[----:B------:R-:W-:-:S06]  /*2320*/  WARPGROUP.ARRIVE ;  /* 0x00000000000079c5 */ /* 0x000fcc0000000000 */
[----:B------:R-:W-:Y:S01]  /*2330*/  HGMMA.64x64x16.F32.BF16 R120, R200, gdesc[UR12], R120, gsb0 ;  /* 0x00e0000cc8787df0 */ /* 0x000fe20008001878 */
[----:B------:R-:W-:Y:S01]  /*2340*/  UIADD3 UR14, UR12, 0x200, URZ ;  /* 0x000002000c0e7890 */ /* 0x000fe2000fffe03f */
[----:B------:R-:W-:Y:S01]  /*2350*/  UMOV UR15, 0x80000020 ;  /* 0x80000020000f7882 */ /* 0x000fe20000000000 */
[----:B------:R-:W-:Y:S01]  /*2360*/  UIADD3 UR12, UR12, 0x202, URZ ;  /* 0x000002020c0c7890 */ /* 0x000fe2000fffe03f */
[----:B------:R-:W-:Y:S02]  /*2370*/  WARPGROUP.DEPBAR.LE gsb0, 0x0 ;  /* 0x00008000000079c5 */ /* 0x000fe40000010000 */
[----:B-----5:R-:W-:-:S06]  /*2380*/  WARPGROUP.ARRIVE ;  /* 0x00000000000079c5 */ /* 0x020fcc0000000000 */
[----:B------:R-:W-:Y:S01]  /*2390*/  HGMMA.64x64x16.F32.BF16 R120, R192, gdesc[UR12], R120, gsb0 ;  /* 0x00e0000cc0787df0 */ /* 0x000fe20008001878 */
[----:B------:R-:W-:Y:S01]  /*23a0*/  UMOV UR14, UR12 ;  /* 0x0000000c000e7c82 */ /* 0x000fe20008000000 */
[----:B------:R-:W-:Y:S01]  /*23b0*/  UMOV UR15, 0x80000020 ;  /* 0x80000020000f7882 */ /* 0x000fe20000000000 */
[----:B------:R-:W-:Y:S01]  /*23c0*/  UIADD3 UR12, UR10, 0x40, URZ ;  /* 0x000000400a0c7890 */ /* 0x000fe2000fffe03f */
[----:B------:R-:W-:Y:S02]  /*23d0*/  WARPGROUP.DEPBAR.LE gsb0, 0x0 ;  /* 0x00008000000079c5 */ /* 0x000fe40000010000 */
[----:B------:R-:W-:-:S06]  /*23e0*/  WARPGROUP.ARRIVE ;  /* 0x00000000000079c5 */ /* 0x000fcc0000000000 */
[----:B------:R-:W-:Y:S01]  /*23f0*/  HGMMA.64x64x16.F32.BF16 R120, R204, gdesc[UR12], R120, gsb0 ;  /* 0x00e0000ccc787df0 */ /* 0x000fe20008001878 */
[----:B------:R-:W-:Y:S01]  /*2400*/  UMOV UR14, UR10 ;  /* 0x0000000a000e7c82 */ /* 0x000fe20008000000 */
[----:B------:R-:W-:Y:S01]  /*2410*/  UMOV UR15, 0x80000020 ;  /* 0x80000020000f7882 */ /* 0x000fe20000000000 */
[----:B------:R-:W-:Y:S02]  /*2420*/  WARPGROUP.DEPBAR.LE gsb0, 0x0 ;  /* 0x00008000000079c5 */ /* 0x000fe40000010000 */
[----:B------:R-:W1:Y:S04]  /*2430*/  LDS.64 R154, [R220+0x1e200] ;  /* 0x01e20000dc9a7984 */ /* 0x000e680000000a00 */
[----:B------:R-:W4:Y:S04]  /*2440*/  LDS.64 R156, [R220+0x1e220] ;  /* 0x01e22000dc9c7984 */ /* 0x000f280000000a00 */
[----:B------:R-:W5:Y:S04]  /*2450*/  LDS.64 R158, [R220+0x1e240] ;  /* 0x01e24000dc9e7984 */ /* 0x000f680000000a00 */
[----:B------:R-:W2:Y:S04]  /*2460*/  LDS.64 R168, [R220+0x1e260] ;  /* 0x01e26000dca87984 */ /* 0x000ea80000000a00 */
[----:B------:R-:W2:Y:S04]  /*2470*/  LDS.64 R170, [R220+0x1e280] ;  /* 0x01e28000dcaa7984 */ /* 0x000ea80000000a00 */
[----:B------:R-:W2:Y:S04]  /*2480*/  LDS.64 R174, [R220+0x1e2c0] ;  /* 0x01e2c000dcae7984 */ /* 0x000ea80000000a00 */
[----:B------:R-:W2:Y:S04]  /*2490*/  LDS.64 R172, [R220+0x1e2a0] ;  /* 0x01e2a000dcac7984 */ /* 0x000ea80000000a00 */
[----:B---3--:R-:W3:Y:S01]  /*24a0*/  LDS.64 R220, [R220+0x1e2e0] ;  /* 0x01e2e000dcdc7984 */ /* 0x008ee20000000a00 */
[--C-:B-1----:R-:W-:Y:S01]  /*24b0*/  FADD.FTZ R181, R120, -R154.reuse ;  /* 0x8000009a78b57221 */ /* 0x102fe20000010000 */
[--C-:B------:R-:W-:Y:S01]  /*24c0*/  FADD.FTZ R120, R121, -R155.reuse ;  /* 0x8000009b79787221 */ /* 0x100fe20000010000 */
[----:B------:R-:W-:Y:S01]  /*24d0*/  FADD.FTZ R122, R122, -R154 ;  /* 0x8000009a7a7a7221 */ /* 0x000fe20000010000 */
[----:B------:R-:W-:Y:S01]  /*24e0*/  FADD.FTZ R154, R123, -R155 ;  /* 0x8000009b7b9a7221 */ /* 0x000fe20000010000 */
[--C-:B----4-:R-:W-:Y:S01]  /*24f0*/  FADD.FTZ R121, R126, -R156.reuse ;  /* 0x8000009c7e797221 */ /* 0x110fe20000010000 */
[--C-:B------:R-:W-:Y:S01]  /*2500*/  FADD.FTZ R126, R127, -R157.reuse ;  /* 0x8000009d7f7e7221 */ /* 0x100fe20000010000 */
[----:B------:R-:W-:Y:S01]  /*2510*/  FADD.FTZ R180, R124, -R156 ;  /* 0x8000009c7cb47221 */ /* 0x000fe20000010000 */
[----:B------:R-:W-:Y:S01]  /*2520*/  FADD.FTZ R155, R125, -R157 ;  /* 0x8000009d7d9b7221 */ /* 0x000fe20000010000 */
[----:B------:R-:W-:Y:S01]  /*2530*/  FMUL.FTZ R121, R14, R121 ;  /* 0x000000790e797220 */ /* 0x000fe20000410000 */
[----:B------:R-:W-:Y:S01]  /*2540*/  FMUL.FTZ R126, R15, R126 ;  /* 0x0000007e0f7e7220 */ /* 0x000fe20000410000 */
[----:B-----5:R-:W-:Y:S01]  /*2550*/  FADD.FTZ R123, R130, -R158 ;  /* 0x8000009e827b7221 */ /* 0x020fe20000010000 */
[--C-:B------:R-:W-:Y:S01]  /*2560*/  FADD.FTZ R129, R129, -R159.reuse ;  /* 0x8000009f81817221 */ /* 0x100fe20000010000 */
[--C-:B--2---:R-:W-:Y:S01]  /*2570*/  FADD.FTZ R132, R132, -R168.reuse ;  /* 0x800000a884847221 */ /* 0x104fe20000010000 */
[----:B------:R-:W-:Y:S01]  /*2580*/  FADD.FTZ R127, R134, -R168 ;  /* 0x800000a8867f7221 */ /* 0x000fe20000010000 */
[----:B------:R-:W-:Y:S01]  /*2590*/  FADD.FTZ R130, R131, -R159 ;  /* 0x8000009f83827221 */ /* 0x000fe20000010000 */
[----:B------:R-:W-:Y:S01]  /*25a0*/  F2FP.BF16.F32.PACK_AB R159, R126, R121 ;  /* 0x000000797e9f723e */ /* 0x000fe200000010ff */
[--C-:B------:R-:W-:Y:S01]  /*25b0*/  FADD.FTZ R168, R136, -R170.reuse ;  /* 0x800000aa88a87221 */ /* 0x100fe20000010000 */
[--C-:B------:R-:W-:Y:S01]  /*25c0*/  FADD.FTZ R137, R137, -R171.reuse ;  /* 0x800000ab89897221 */ /* 0x100fe20000010000 */
[----:B------:R-:W-:Y:S01]  /*25d0*/  FADD.FTZ R136, R139, -R171 ;  /* 0x800000ab8b887221 */ /* 0x000fe20000010000 */
[----:B------:R-:W1:Y:S01]  /*25e0*/  MUFU.EX2 R124, R212 ;  /* 0x000000d4007c7308 */ /* 0x000e620000000800 */
[--C-:B------:R-:W-:Y:S01]  /*25f0*/  FADD.FTZ R134, R135, -R169.reuse ;  /* 0x800000a987867221 */ /* 0x100fe20000010000 */
[----:B------:R-:W-:Y:S01]  /*2600*/  FADD.FTZ R131, R138, -R170 ;  /* 0x800000aa8a837221 */ /* 0x000fe20000010000 */
[----:B------:R-:W-:Y:S01]  /*2610*/  FADD.FTZ R133, R133, -R169 ;  /* 0x800000a985857221 */ /* 0x000fe20000010000 */
[--C-:B------:R-:W-:Y:S01]  /*2620*/  FADD.FTZ R138, R147, -R175.reuse ;  /* 0x800000af938a7221 */ /* 0x100fe20000010000 */
[----:B------:R-:W-:Y:S01]  /*2630*/  FADD.FTZ R128, R128, -R158 ;  /* 0x8000009e80807221 */ /* 0x000fe20000010000 */
[----:B------:R-:W-:Y:S01]  /*2640*/  FADD.FTZ R135, R140, -R172 ;  /* 0x800000ac8c877221 */ /* 0x000fe20000010000 */
[----:B------:R-:W-:Y:S01]  /*2650*/  FADD.FTZ R169, R145, -R175 ;  /* 0x800000af91a97221 */ /* 0x000fe20000010000 */
[----:B------:R-:W2:Y:S01]  /*2660*/  MUFU.EX2 R125, R209 ;  /* 0x000000d1007d7308 */ /* 0x000ea20000000800 */
[----:B------:R-:W-:Y:S01]  /*2670*/  FMUL.FTZ R156, R152, R181 ;  /* 0x000000b5989c7220 */ /* 0x000fe20000410000 */
[----:B------:R-:W-:Y:S01]  /*2680*/  FMUL.FTZ R147, R153, R120 ;  /* 0x0000007899937220 */ /* 0x000fe20000410000 */
[----:B------:R-:W-:Y:S01]  /*2690*/  FMUL.FTZ R122, R13, R122 ;  /* 0x0000007a0d7a7220 */ /* 0x000fe20000410000 */
[----:B------:R-:W-:Y:S01]  /*26a0*/  FMUL.FTZ R157, R23, R154 ;  /* 0x0000009a179d7220 */ /* 0x000fe20000410000 */
[----:B------:R-:W-:-:S02]  /*26b0*/  IMAD.U32 R121, RZ, RZ, UR6 ;  /* 0x00000006ff797e24 */ /* 0x000fc4000f8e00ff */
[----:B------:R-:W-:Y:S01]  /*26c0*/  FADD.FTZ R142, R142, -R172 ;  /* 0x800000ac8e8e7221 */ /* 0x000fe20000010000 */
[--C-:B------:R-:W-:Y:S01]  /*26d0*/  FADD.FTZ R141, R141, -R173.reuse ;  /* 0x800000ad8d8d7221 */ /* 0x100fe20000010000 */
[----:B------:R-:W4:Y:S01]  /*26e0*/  MUFU.EX2 R171, R178 ;  /* 0x000000b200ab7308 */ /* 0x000f220000000800 */
[----:B------:R-:W-:Y:S01]  /*26f0*/  FADD.FTZ R143, R143, -R173 ;  /* 0x800000ad8f8f7221 */ /* 0x000fe20000010000 */
[----:B---3--:R-:W-:Y:S01]  /*2700*/  FADD.FTZ R145, R148, -R220 ;  /* 0x800000dc94917221 */ /* 0x008fe20000010000 */
[--C-:B------:R-:W-:Y:S01]  /*2710*/  FADD.FTZ R140, R149, -R221.reuse ;  /* 0x800000dd958c7221 */ /* 0x100fe20000010000 */
[----:B------:R-:W-:Y:S01]  /*2720*/  FMUL.FTZ R158, R5, R180 ;  /* 0x000000b4059e7220 */ /* 0x000fe20000410000 */
[----:B------:R-:W-:Y:S01]  /*2730*/  FMUL.FTZ R155, R6, R155 ;  /* 0x0000009b069b7220 */ /* 0x000fe20000410000 */
[--C-:B------:R-:W-:Y:S01]  /*2740*/  FADD.FTZ R144, R144, -R174.reuse ;  /* 0x800000ae90907221 */ /* 0x100fe20000010000 */
[----:B------:R-:W-:Y:S01]  /*2750*/  FADD.FTZ R139, R146, -R174 ;  /* 0x800000ae928b7221 */ /* 0x000fe20000010000 */
[----:B------:R4:W3:Y:S01]  /*2760*/  MUFU.EX2 R126, R21 ;  /* 0x00000015007e7308 */ /* 0x0008e20000000800 */
[----:B------:R-:W-:Y:S01]  /*2770*/  FADD.FTZ R220, R150, -R220 ;  /* 0x800000dc96dc7221 */ /* 0x000fe20000010000 */
[----:B------:R-:W-:Y:S01]  /*2780*/  FADD.FTZ R221, R151, -R221 ;  /* 0x800000dd97dd7221 */ /* 0x000fe20000010000 */
[----:B------:R-:W-:Y:S01]  /*2790*/  FMUL.FTZ R127, R162, R127 ;  /* 0x0000007fa27f7220 */ /* 0x000fe20000410000 */
[----:B------:R-:W-:Y:S01]  /*27a0*/  FMUL.FTZ R134, R163, R134 ;  /* 0x00000086a3867220 */ /* 0x000fe20000410000 */
[----:B------:R-:W-:Y:S01]  /*27b0*/  FMUL.FTZ R128, R7, R128 ;  /* 0x0000008007807220 */ /* 0x000fe20000410000 */
[----:B------:R-:W-:Y:S01]  /*27c0*/  FMUL.FTZ R129, R8, R129 ;  /* 0x0000008108817220 */ /* 0x000fe20000410000 */
[----:B------:R-:W-:Y:S01]  /*27d0*/  FMUL.FTZ R123, R160, R123 ;  /* 0x0000007ba07b7220 */ /* 0x000fe20000410000 */
[----:B------:R-:W-:Y:S01]  /*27e0*/  FMUL.FTZ R130, R161, R130 ;  /* 0x00000082a1827220 */ /* 0x000fe20000410000 */
[----:B------:R-:W-:Y:S01]  /*27f0*/  FMUL.FTZ R132, R9, R132 ;  /* 0x0000008409847220 */ /* 0x000fe20000410000 */
[----:B------:R-:W-:Y:S01]  /*2800*/  FMUL.FTZ R133, R10, R133 ;  /* 0x000000850a857220 */ /* 0x000fe20000410000 */
[----:B------:R-:W-:Y:S01]  /*2810*/  IMAD R121, R121, 0x2000, R0 ;  /* 0x0000200079797824 */ /* 0x000fe200078e0200 */
[----:B------:R-:W-:Y:S01]  /*2820*/  F2FP.BF16.F32.PACK_AB R156, R147, R156 ;  /* 0x0000009c939c723e */ /* 0x000fe200000010ff */
[----:B------:R-:W-:Y:S01]  /*2830*/  FMUL.FTZ R148, R11, R168 ;  /* 0x000000a80b947220 */ /* 0x000fe20000410000 */
[----:B------:R-:W-:Y:S01]  /*2840*/  F2FP.BF16.F32.PACK_AB R157, R157, R122 ;  /* 0x0000007a9d9d723e */ /* 0x000fe200000010ff */
[----:B------:R-:W-:Y:S01]  /*2850*/  FMUL.FTZ R137, R12, R137 ;  /* 0x000000890c897220 */ /* 0x000fe20000410000 */
[----:B------:R-:W-:Y:S01]  /*2860*/  FMUL.FTZ R131, R164, R131 ;  /* 0x00000083a4837220 */ /* 0x000fe20000410000 */
[----:B------:R-:W-:Y:S01]  /*2870*/  FMUL.FTZ R136, R165, R136 ;  /* 0x00000088a5887220 */ /* 0x000fe20000410000 */
[----:B------:R-:W-:Y:S01]  /*2880*/  FMUL.FTZ R135, R166, R135 ;  /* 0x00000087a6877220 */ /* 0x000fe20000410000 */
[----:B------:R-:W-:Y:S01]  /*2890*/  FMUL.FTZ R150, R210, R141 ;  /* 0x0000008dd2967220 */ /* 0x000fe20000410000 */
[----:B------:R-:W-:Y:S01]  /*28a0*/  FMUL.FTZ R142, R167, R142 ;  /* 0x0000008ea78e7220 */ /* 0x000fe20000410000 */
[----:B------:R-:W-:Y:S01]  /*28b0*/  FMUL.FTZ R143, R176, R143 ;  /* 0x0000008fb08f7220 */ /* 0x000fe20000410000 */
[----:B------:R-:W-:Y:S01]  /*28c0*/  F2FP.BF16.F32.PACK_AB R158, R155, R158 ;  /* 0x0000009e9b9e723e */ /* 0x000fe200000010ff */
[----:B------:R-:W-:Y:S01]  /*28d0*/  FMUL.FTZ R144, R177, R144 ;  /* 0x00000090b1907220 */ /* 0x000fe20000410000 */
[----:B-1----:R-:W-:Y:S01]  /*28e0*/  FMUL.FTZ R169, R124, R169 ;  /* 0x000000a97ca97220 */ /* 0x002fe20000410000 */
[----:B------:R-:W-:Y:S01]  /*28f0*/  FMUL.FTZ R139, R20, R139 ;  /* 0x0000008b148b7220 */ /* 0x000fe20000410000 */
[----:B--2---:R-:W-:Y:S01]  /*2900*/  FMUL.FTZ R138, R125, R138 ;  /* 0x0000008a7d8a7220 */ /* 0x004fe20000410000 */
[----:B------:R-:W-:Y:S01]  /*2910*/  FMUL.FTZ R146, R182, R145 ;  /* 0x00000091b6927220 */ /* 0x000fe20000410000 */
[----:B----4-:R-:W-:Y:S01]  /*2920*/  FMUL.FTZ R21, R171, R140 ;  /* 0x0000008cab157220 */ /* 0x010fe20000410000 */
[----:B------:R-:W-:Y:S01]  /*2930*/  FMUL.FTZ R147, R179, R220 ;  /* 0x000000dcb3937220 */ /* 0x000fe20000410000 */
[----:B---3--:R-:W-:Y:S01]  /*2940*/  FMUL.FTZ R122, R126, R221 ;  /* 0x000000dd7e7a7220 */ /* 0x008fe20000410000 */
[----:B------:R-:W-:Y:S01]  /*2950*/  F2FP.BF16.F32.PACK_AB R155, R134, R127 ;  /* 0x0000007f869b723e */ /* 0x000fe200000010ff */
[----:B------:R-:W-:Y:S01]  /*2960*/  IMAD R127, R121, 0x2, R2 ;  /* 0x00000002797f7824 */ /* 0x000fe200078e0202 */
[----:B------:R-:W-:-:S02]  /*2970*/  F2FP.BF16.F32.PACK_AB R120, R153, R152 ;  /* 0x000000989978723e */ /* 0x000fc400000010ff */
[----:B------:R-:W-:Y:S02]  /*2980*/  F2FP.BF16.F32.PACK_AB R152, R129, R128 ;  /* 0x000000808198723e */ /* 0x000fe400000010ff */
[----:B------:R-:W-:Y:S01]  /*2990*/  F2FP.BF16.F32.PACK_AB R153, R130, R123 ;  /* 0x0000007b8299723e */ /* 0x000fe200000010ff */
[----:B------:R-:W-:Y:S01]  /*29a0*/  STSM.16.MT88.4 [R127+0x1e800], R156 ;  /* 0x01e8009c7f007844 */ /* 0x000fe20000004200 */
[----:B------:R-:W-:Y:S02]  /*29b0*/  F2FP.BF16.F32.PACK_AB R154, R133, R132 ;  /* 0x00000084859a723e */ /* 0x000fe400000010ff */
[----:B------:R-:W-:Y:S02]  /*29c0*/  F2FP.BF16.F32.PACK_AB R148, R137, R148 ;  /* 0x000000948994723e */ /* 0x000fe400000010ff */
[----:B------:R-:W-:Y:S01]  /*29d0*/  F2FP.BF16.F32.PACK_AB R149, R136, R131 ;  /* 0x000000838895723e */ /* 0x000fe200000010ff */
[----:B------:R-:W-:Y:S01]  /*29e0*/  STSM.16.MT88.4 [R127+0x1f000], R152 ;  /* 0x01f000987f007844 */ /* 0x000fe20000004200 */
[----:B------:R-:W-:-:S02]  /*29f0*/  F2FP.BF16.F32.PACK_AB R150, R150, R135 ;  /* 0x000000879696723e */ /* 0x000fc400000010ff */
[----:B------:R-:W-:Y:S02]  /*2a00*/  F2FP.BF16.F32.PACK_AB R151, R143, R142 ;  /* 0x0000008e8f97723e */ /* 0x000fe400000010ff */
[----:B------:R-:W-:Y:S02]  /*2a10*/  F2FP.BF16.F32.PACK_AB R144, R169, R144 ;  /* 0x00000090a990723e */ /* 0x000fe400000010ff */
[----:B------:R-:W-:Y:S01]  /*2a20*/  F2FP.BF16.F32.PACK_AB R145, R138, R139 ;  /* 0x0000008b8a91723e */ /* 0x000fe200000010ff */
[----:B------:R-:W-:Y:S01]  /*2a30*/  STSM.16.MT88.4 [R127+0x1f800], R148 ;  /* 0x01f800947f007844 */ /* 0x000fe20000004200 */
[----:B------:R-:W-:Y:S02]  /*2a40*/  F2FP.BF16.F32.PACK_AB R146, R21, R146 ;  /* 0x000000921592723e */ /* 0x000fe400000010ff */
[----:B------:R-:W-:Y:S02]  /*2a50*/  F2FP.BF16.F32.PACK_AB R147, R122, R147 ;  /* 0x000000937a93723e */ /* 0x000fe400000010ff */
[----:B------:R-:W-:-:S02]  /*2a60*/  F2FP.BF16.F32.PACK_AB R121, R23, R13 ;  /* 0x0000000d1779723e */ /* 0x000fc400000010ff */
[----:B------:R-:W-:Y:S01]  /*2a70*/  F2FP.BF16.F32.PACK_AB R122, R6, R5 ;  /* 0x00000005067a723e */ /* 0x000fe200000010ff */
[----:B------:R1:W-:Y:S01]  /*2a80*/  STSM.16.MT88.4 [R127+0x20000], R144 ;  /* 0x020000907f007844 */ /* 0x0003e20000004200 */
[----:B------:R-:W-:Y:S01]  /*2a90*/  F2FP.BF16.F32.PACK_AB R123, R15, R14 ;  /* 0x0000000e0f7b723e */ /* 0x000fe200000010ff */
[----:B------:R-:W-:Y:S01]  /*2aa0*/  IMAD R5, R17, 0x1000, R2 ;  /* 0x0000100011057824 */ /* 0x000fe200078e0202 */
[----:B------:R-:W-:Y:S02]  /*2ab0*/  F2FP.BF16.F32.PACK_AB R209, R165, R164 ;  /* 0x000000a4a5d1723e */ /* 0x000fe400000010ff */
[----:B------:R-:W-:Y:S01]  /*2ac0*/  WARPGROUP.ARRIVE ;  /* 0x00000000000079c5 */ /* 0x000fe20000000000 */
[----:B------:R-:W-:Y:S02]  /*2ad0*/  F2FP.BF16.F32.PACK_AB R210, R210, R166 ;  /* 0x000000a6d2d2723e */ /* 0x000fe400000010ff */
[----:B------:R-:W-:Y:S02]  /*2ae0*/  F2FP.BF16.F32.PACK_AB R176, R124, R177 ;  /* 0x000000b17cb0723e */ /* 0x000fe400000010ff */
[----:B------:R-:W-:Y:S01]  /*2af0*/  F2FP.BF16.F32.PACK_AB R177, R125, R20 ;  /* 0x000000147db1723e */ /* 0x000fe200000010ff */
[----:B------:R-:W-:Y:S01]  /*2b00*/  HGMMA.64x96x16.F32.BF16 R24, R120, gdesc[UR12].tnspB, R24, gsb0 ;  /* 0x4160000c78187df0 */ /* 0x000fe20008001818 */
[----:B------:R-:W-:Y:S01]  /*2b10*/  UMOV UR14, UR12 ;  /* 0x0000000c000e7c82 */ /* 0x000fe20008000000 */
[----:B------:R-:W-:Y:S01]  /*2b20*/  UMOV UR15, 0x80000020 ;  /* 0x80000020000f7882 */ /* 0x000fe20000000000 */
[----:B------:R-:W-:Y:S01]  /*2b30*/  UIADD3 UR12, UR10, 0x80, URZ ;  /* 0x000000800a0c7890 */ /* 0x000fe2000fffe03f */
[----:B------:R-:W-:-:S02]  /*2b40*/  F2FP.BF16.F32.PACK_AB R178, R171, R182 ;  /* 0x000000b6abb2723e */ /* 0x000fc400000010ff */
[----:B------:R-:W-:Y:S02]  /*2b50*/  F2FP.BF16.F32.PACK_AB R179, R126, R179 ;  /* 0x000000b37eb3723e */ /* 0x000fe400000010ff */
[----:B------:R-:W-:-:S13]  /*2b60*/  R2UR UR13, R5 ;  /* 0x00000000050d72ca */ /* 0x000fda00000e0000 */
[----:B------:R-:W-:Y:S01]  /*2b70*/  USHF.R.U32.HI UR13, URZ, 0x4, UR13 ;  /* 0x000000043f0d7899 */ /* 0x000fe2000801160d */
[----:B------:R-:W-:Y:S02]  /*2b80*/  WARPGROUP.DEPBAR.LE gsb0, 0x0 ;  /* 0x00008000000079c5 */ /* 0x000fe40000010000 */
[----:B------:R-:W-:Y:S02]  /*2b90*/  F2FP.BF16.F32.PACK_AB R120, R8, R7 ;  /* 0x000000070878723e */ /* 0x000fe400000010ff */
[----:B------:R-:W-:Y:S02]  /*2ba0*/  F2FP.BF16.F32.PACK_AB R121, R161, R160 ;  /* 0x000000a0a179723e */ /* 0x000fe400000010ff */
[----:B------:R-:W-:Y:S02]  /*2bb0*/  F2FP.BF16.F32.PACK_AB R122, R10, R9 ;  /* 0x000000090a7a723e */ /* 0x000fe400000010ff */
[----:B------:R-:W-:-:S04]  /*2bc0*/  F2FP.BF16.F32.PACK_AB R123, R163, R162 ;  /* 0x000000a2a37b723e */ /* 0x000fc800000010ff */
[----:B------:R-:W-:-:S06]  /*2bd0*/  WARPGROUP.ARRIVE ;  /* 0x00000000000079c5 */ /* 0x000fcc0000000000 */
[----:B------:R-:W-:Y:S01]  /*2be0*/  HGMMA.64x96x16.F32.BF16 R24, R120, gdesc[UR12].tnspB, R24, gsb0 ;  /* 0x4160000c78187df0 */ /* 0x000fe20008001818 */
[----:B------:R-:W-:Y:S01]  /*2bf0*/  UMOV UR14, UR12 ;  /* 0x0000000c000e7c82 */ /* 0x000fe20008000000 */
[----:B------:R-:W-:Y:S01]  /*2c00*/  UMOV UR15, 0x80000020 ;  /* 0x80000020000f7882 */ /* 0x000fe20000000000 */
[----:B------:R-:W-:-:S13]  /*2c10*/  R2UR UR12, R16 ;  /* 0x00000000100c72ca */ /* 0x000fda00000e0000 */
[----:B------:R-:W-:-:S04]  /*2c20*/  USHF.R.U32.HI UR12, URZ, 0x4, UR12 ;  /* 0x000000043f0c7899 */ /* 0x000fc8000801160c */
[----:B------:R-:W-:Y:S01]  /*2c30*/  ULOP3.LUT UR12, UR12, 0x3fff, URZ, 0xc0, !UPT ;  /* 0x00003fff0c0c7892 */ /* 0x000fe2000f8ec03f */
[----:B------:R-:W-:Y:S02]  /*2c40*/  WARPGROUP.DEPBAR.LE gsb0, 0x0 ;  /* 0x00008000000079c5 */ /* 0x000fe40000010000 */
[----:B------:R-:W-:-:S06]  /*2c50*/  WARPGROUP.ARRIVE ;  /* 0x00000000000079c5 */ /* 0x000fcc0000000000 */
[----:B------:R-:W-:Y:S01]  /*2c60*/  HGMMA.64x96x16.F32.BF16 R24, R208, gdesc[UR12].tnspB, R24, gsb0 ;  /* 0x4160000cd0187df0 */ /* 0x000fe20008001818 */
[----:B------:R-:W-:Y:S02]  /*2c70*/  ULOP3.LUT UR15, UR12, 0x10000, URZ, 0xfc, !UPT ;  /* 0x000100000c0f7892 */ /* 0x000fe4000f8efc3f */
[----:B------:R-:W-:Y:S02]  /*2c80*/  UIADD3 UR14, UR10, 0xc0, URZ ;  /* 0x000000c00a0e7890 */ /* 0x000fe4000fffe03f */
[----:B------:R-:W-:Y:S02]  /*2c90*/  ULEA UR10, UR6, UR15, 0xa ;  /* 0x0000000f060a7291 */ /* 0x000fe4000f8e503f */
[----:B------:R-:W-:Y:S01]  /*2ca0*/  ULOP3.LUT UR12, UR13, 0x3fff, URZ, 0xc0, !UPT ;  /* 0x00003fff0d0c7892 */ /* 0x000fe2000f8ec03f */
[----:B------:R-:W-:-:S03]  /*2cb0*/  UMOV UR15, 0x80000020 ;  /* 0x80000020000f7882 */ /* 0x000fc60000000000 */
[----:B------:R-:W-:Y:S01]  /*2cc0*/  UIADD3 UR13, UR12, 0x200, URZ ;  /* 0x000002000c0d7890 */ /* 0x000fe2000fffe03f */
[----:B------:R-:W-:Y:S02]  /*2cd0*/  UMOV UR16, UR10 ;  /* 0x0000000a00107c82 */ /* 0x000fe40008000000 */
[----:B------:R-:W-:Y:S01]  /*2ce0*/  UMOV UR18, UR12 ;  /* 0x0000000c00127c82 */ /* 0x000fe20008000000 */
[----:B------:R-:W-:Y:S02]  /*2cf0*/  WARPGROUP.DEPBAR.LE gsb0, 0x0 ;  /* 0x00008000000079c5 */ /* 0x000fe40000010000 */
[----:B------:R-:W-:-:S06]  /*2d00*/  WARPGROUP.ARRIVE ;  /* 0x00000000000079c5 */ /* 0x000fcc0000000000 */
[----:B------:R-:W-:Y:S01]  /*2d10*/  HGMMA.64x96x16.F32.BF16 R24, R176, gdesc[UR12].tnspB, R24, gsb0 ;  /* 0x4160000cb0187df0 */ /* 0x000fe20008001818 */
[----:B------:R-:W-:Y:S01]  /*2d20*/  UIADD3 UR14, UR12, 0x400, URZ ;  /* 0x000004000c0e7890 */ /* 0x000fe2000fffe03f */
[----:B------:R-:W-:Y:S01]  /*2d30*/  UMOV UR15, 0xc0000010 ;  /* 0xc0000010000f7882 */ /* 0x000fe20000000000 */
[----:B------:R-:W-:Y:S02]  /*2d40*/  WARPGROUP.DEPBAR.LE gsb0, 0x0 ;  /* 0x00008000000079c5 */ /* 0x000fe40000010000 */
[----:B------:R-:W-:Y:S01]  /*2d50*/  @!PT LDS RZ, [RZ] ;  /* 0x00000000fffff984 */ /* 0x000fe20000000800 */
[----:B------:R-:W-:Y:S01]  /*2d60*/  @!PT LDS RZ, [RZ] ;  /* 0x00000000fffff984 */ /* 0x000fe20000000800 */
[----:B------:R-:W-:Y:S01]  /*2d70*/  @!PT LDS RZ, [RZ] ;  /* 0x00000000fffff984 */ /* 0x000fe20000000800 */
[----:B------:R-:W-:Y:S01]  /*2d80*/  @!PT LDS RZ, [RZ] ;  /* 0x00000000fffff984 */ /* 0x000fe20000000800 */
[----:B------:R2:W-:Y:S06]  /*2d90*/  MEMBAR.ALL.CTA ;  /* 0x0000000000007992 */ /* 0x0005ec0000008000 */
[----:B--2---:R-:W2:Y:S02]  /*2da0*/  FENCE.VIEW.ASYNC.S ;  /* 0x00000000000073c6 */ /* 0x004ea40000000000 */
[----:B--2---:R-:W-:Y:S06]  /*2db0*/  BAR.SYNC.DEFER_BLOCKING 0x9, 0x100 ;  /* 0x0244000000007b1d */ /* 0x004fec0000010000 */
[----:B------:R-:W-:-:S06]  /*2dc0*/  WARPGROUP.ARRIVE ;  /* 0x00000000000079c5 */ /* 0x000fcc0000000000 */
[----:B------:R-:W-:Y:S01]  /*2dd0*/  HGMMA.64x16x16.F32.BF16 R136, gdesc[UR16].tnspB, RZ, !UPT, gsb0 ;  /* 0x40200000108879f0 */ /* 0x000fe2000c0018ff */
[----:B------:R-:W-:Y:S01]  /*2de0*/  UMOV UR18, UR13 ;  /* 0x0000000d00127c82 */ /* 0x000fe20008000000 */
[----:B------:R-:W-:Y:S01]  /*2df0*/  UMOV UR19, 0xc0000010 ;  /* 0xc000001000137882 */ /* 0x000fe20000000000 */
[----:B------:R-:W-:Y:S01]  /*2e00*/  UIADD3 UR13, UR12, 0x220, URZ ;  /* 0x000002200c0d7890 */ /* 0x000fe2000fffe03f */
[----:B------:R-:W-:Y:S02]  /*2e10*/  WARPGROUP.DEPBAR.LE gsb0, 0x0 ;  /* 0x00008000000079c5 */ /* 0x000fe40000010000 */
[----:B------:R-:W-:-:S06]  /*2e20*/  WARPGROUP.ARRIVE ;  /* 0x00000000000079c5 */ /* 0x000fcc0000000000 */
[----:B------:R-:W-:Y:S01]  /*2e30*/  HGMMA.64x16x16.F32.BF16 R128, gdesc[UR16].tnspB, RZ, !UPT, gsb0 ;  /* 0x40200000108079f0 */ /* 0x000fe2000c0018ff */
[----:B------:R-:W-:Y:S01]  /*2e40*/  UMOV UR18, UR14 ;  /* 0x0000000e00127c82 */ /* 0x000fe20008000000 */
[----:B------:R-:W-:Y:S01]  /*2e50*/  UMOV UR19, 0xc0000010 ;  /* 0xc000001000137882 */ /* 0x000fe20000000000 */
[----:B------:R-:W-:Y:S01]  /*2e60*/  UIADD3 UR14, UR12, 0x420, URZ ;  /* 0x000004200c0e7890 */ /* 0x000fe2000fffe03f */
[----:B------:R-:W-:Y:S02]  /*2e70*/  WARPGROUP.DEPBAR.LE gsb0, 0x0 ;  /* 0x00008000000079c5 */ /* 0x000fe40000010000 */
[----:B-1----:R-:W-:-:S06]  /*2e80*/  WARPGROUP.ARRIVE ;  /* 0x00000000000079c5 */ /* 0x002fcc0000000000 */
[----:B------:R-:W-:Y:S01]  /*2e90*/  HGMMA.64x16x16.F32.BF16 R120, gdesc[UR16].tnspB, RZ, !UPT, gsb0 ;  /* 0x40200000107879f0 */ /* 0x000fe2000c0018ff */
[----:B------:R-:W-:Y:S02]  /*2ea0*/  UIADD3 UR18, UR12, 0x20, URZ ;  /* 0x000000200c127890 */ /* 0x000fe4000fffe03f */
[----:B------:R-:W-:Y:S01]  /*2eb0*/  UIADD3 UR16, UR10, 0x2, URZ ;  /* 0x000000020a107890 */ /* 0x000fe2000fffe03f */
[----:B------:R-:W-:Y:S01]  /*2ec0*/  UMOV UR19, 0xc0000010 ;  /* 0xc000001000137882 */ /* 0x000fe20000000000 */
[----:B------:R-:W-:Y:S01]  /*2ed0*/  UMOV UR17, 0x40000040 ;  /* 0x4000004000117882 */ /* 0x000fe20000000000 */
[----:B------:R-:W-:Y:S02]  /*2ee0*/  WARPGROUP.DEPBAR.LE gsb0, 0x0 ;  /* 0x00008000000079c5 */ /* 0x000fe40000010000 */
[----:B------:R-:W-:-:S06]  /*2ef0*/  WARPGROUP.ARRIVE ;  /* 0x00000000000079c5 */ /* 0x000fcc0000000000 */
[----:B------:R-:W-:Y:S01]  /*2f00*/  HGMMA.64x16x16.F32.BF16 R136, gdesc[UR16].tnspB, R136, gsb0 ;  /* 0x40200000108879f0 */ /* 0x000fe20008001888 */
[----:B------:R-:W-:Y:S01]  /*2f10*/  UMOV UR18, UR13 ;  /* 0x0000000d00127c82 */ /* 0x000fe20008000000 */
[----:B------:R-:W-:Y:S01]  /*2f20*/  UMOV UR19, 0xc0000010 ;  /* 0xc000001000137882 */ /* 0x000fe20000000000 */
[----:B------:R-:W-:Y:S01]  /*2f30*/  UIADD3 UR13, UR12, 0x240, URZ ;  /* 0x000002400c0d7890 */ /* 0x000fe2000fffe03f */
        /* <DEDUP_REMOVED lines=89> */
[----:B------:R-:W-:Y:S01]  /*34d0*/  UIADD3 UR10, UR10, 0x206, URZ ;  /* 0x000002060a0a7890 */ /* 0x000fe2000fffe03f */
[----:B------:R-:W-:Y:S02]  /*34e0*/  WARPGROUP.DEPBAR.LE gsb0, 0x0 ;  /* 0x00008000000079c5 */ /* 0x000fe40000010000 */
[----:B------:R-:W-:-:S06]  /*34f0*/  WARPGROUP.ARRIVE ;  /* 0x00000000000079c5 */ /* 0x000fcc0000000000 */
[----:B------:R-:W-:Y:S01]  /*3500*/  HGMMA.64x16x16.F32.BF16 R136, gdesc[UR16].tnspB, R136, gsb0 ;  /* 0x40200000108879f0 */ /* 0x000fe20008001888 */
[----:B------:R-:W-:Y:S01]  /*3510*/  UMOV UR18, UR13 ;  /* 0x0000000d00127c82 */ /* 0x000fe20008000000 */
        /* <DEDUP_REMOVED lines=12> */
[----:B------:R-:W-:-:S03]  /*35e0*/  UIADD3 UR17, UR12, 0x4e0, URZ ;  /* 0x000004e00c117890 */ /* 0x000fc6000fffe03f */
[----:B------:R-:W-:Y:S01]  /*35f0*/  UMOV UR12, UR10 ;  /* 0x0000000a000c7c82 */ /* 0x000fe20008000000 */
[----:B------:R-:W-:Y:S02]  /*3600*/  WARPGROUP.DEPBAR.LE gsb0, 0x0 ;  /* 0x00008000000079c5 */ /* 0x000fe40000010000 */
[----:B------:R-:W-:-:S06]  /*3610*/  WARPGROUP.ARRIVE ;  /* 0x00000000000079c5 */ /* 0x000fcc0000000000 */
[----:B------:R-:W-:Y:S01]  /*3620*/  HGMMA.64x16x16.F32.BF16 R136, gdesc[UR12].tnspB, R136, gsb0 ;  /* 0x402000000c8879f0 */ /* 0x000fe20008001888 */
[----:B------:R-:W-:Y:S01]  /*3630*/  UMOV UR14, UR16 ;  /* 0x00000010000e7c82 */ /* 0x000fe20008000000 */
[----:B------:R-:W-:Y:S01]  /*3640*/  UMOV UR15, 0xc0000010 ;  /* 0xc0000010000f7882 */ /* 0x000fe20000000000 */
[----:B------:R-:W-:Y:S02]  /*3650*/  WARPGROUP.DEPBAR.LE gsb0, 0x0 ;  /* 0x00008000000079c5 */ /* 0x000fe40000010000 */
[----:B------:R-:W-:-:S06]  /*3660*/  WARPGROUP.ARRIVE ;  /* 0x00000000000079c5 */ /* 0x000fcc0000000000 */
[----:B------:R-:W-:Y:S01]  /*3670*/  HGMMA.64x16x16.F32.BF16 R128, gdesc[UR12].tnspB, R128, gsb0 ;  /* 0x402000000c8079f0 */ /* 0x000fe20008001880 */
[----:B------:R-:W-:Y:S01]  /*3680*/  UMOV UR14, UR17 ;  /* 0x00000011000e7c82 */ /* 0x000fe20008000000 */
[----:B------:R-:W-:Y:S01]  /*3690*/  UMOV UR15, 0xc0000010 ;  /* 0xc0000010000f7882 */ /* 0x000fe20000000000 */
[----:B------:R-:W-:Y:S02]  /*36a0*/  WARPGROUP.DEPBAR.LE gsb0, 0x0 ;  /* 0x00008000000079c5 */ /* 0x000fe40000010000 */
[----:B------:R-:W-:-:S06]  /*36b0*/  WARPGROUP.ARRIVE ;  /* 0x00000000000079c5 */ /* 0x000fcc0000000000 */
[----:B------:R-:W-:Y:S03]  /*36c0*/  HGMMA.64x16x16.F32.BF16 R120, gdesc[UR12].tnspB, R120, gsb0 ;  /* 0x402000000c7879f0 */ /* 0x000fe60008001878 */
[----:B------:R-:W-:Y:S02]  /*36d0*/  WARPGROUP.DEPBAR.LE gsb0, 0x0 ;  /* 0x00008000000079c5 */ /* 0x000fe40000010000 */
[----:B------:R-:W-:Y:S05]  /*36e0*/  @!P0 BRA `(.L_x_23) ;  /* 0x0000000000048947 */ /* 0x000fea0003800000 */
[----:B------:R-:W-:Y:S01]  /*36f0*/  BPT.TRAP 0x1 ;  /* 0x000000040000795c */ /* 0x000fe20000300000 */
.L_x_23:
[----:B------:R-:W-:Y:S01]  /*3700*/  UIADD3 UR10, UR8, 0x26840, URZ ;  /* 0x00026840080a7890 */ /* 0x000fe2000fffe03f */
[----:B------:R-:W1:Y:S01]  /*3710*/  S2R R5, SR_TID.X ;  /* 0x0000000000057919 */ /* 0x000e620000002100 */
[----:B------:R-:W-:Y:S02]  /*3720*/  ULOP3.LUT UR12, UR9, 0x1000000, URZ, 0xfc, !UPT ;  /* 0x01000000090c7892 */ /* 0x000fe4000f8efc3f */
[----:B------:R-:W-:Y:S02]  /*3730*/  UPRMT UR10, URZ, 0x654, UR10 ;  /* 0x000006543f0a7896 */ /* 0x000fe4000800000a */
[----:B------:R-:W-:Y:S01]  /*3740*/  UIMAD UR12, UR6, 0x300, UR12 ;  /* 0x00000300060c78a4 */ /* 0x000fe2000f8e020c */
[----:B------:R-:W-:-:S06]  /*3750*/  UMOV UR15, 0x80000020 ;  /* 0x80000020000f7882 */ /* 0x000fcc0000000000 */
[----:B------:R-:W-:Y:S01]  /*3760*/  SYNCS.ARRIVE.TRANS64.RED.A1T0 RZ, [UR10], RZ ;  /* 0x000000ffffff79a7 */ /* 0x000fe2000810040a */
[----:B------:R-:W-:Y:S01]  /*3770*/  WARPGROUP.ARRIVE ;  /* 0x00000000000079c5 */ /* 0x000fe20000000000 */
[----:B------:R-:W-:Y:S01]  /*3780*/  UMOV UR14, UR12 ;  /* 0x0000000c000e7c82 */ /* 0x000fe20008000000 */
[----:B------:R-:W-:-:S04]  /*3790*/  UIADD3 UR10, UR12, 0x40, URZ ;  /* 0x000000400c0a7890 */ /* 0x000fc8000fffe03f */
[----:B------:R-:W-:Y:S01]  /*37a0*/  HGMMA.64x96x16.F32.BF16 R72, R156, gdesc[UR12].tnspB, R72, gsb0 ;  /* 0x4160000c9c487df0 */ /* 0x000fe20008001848 */
[----:B------:R-:W-:Y:S02]  /*37b0*/  UMOV UR15, 0x80000020 ;  /* 0x80000020000f7882 */ /* 0x000fe40000000000 */
[----:B------:R-:W-:Y:S01]  /*37c0*/  UMOV UR14, UR10 ;  /* 0x0000000a000e7c82 */ /* 0x000fe20008000000 */
[----:B------:R-:W-:Y:S02]  /*37d0*/  UIADD3 UR10, UR12, 0x80, URZ ;  /* 0x000000800c0a7890 */ /* 0x000fe4000fffe03f */
[----:B------:R-:W-:Y:S01]  /*37e0*/  UIADD3 UR12, UR12, 0xc0, URZ ;  /* 0x000000c00c0c7890 */ /* 0x000fe2000fffe03f */
[----:B-1----:R-:W-:-:S05]  /*37f0*/  SHF.R.U32.HI R5, RZ, 0x7, R5 ;  /* 0x00000007ff057819 */ /* 0x002fca0000011605 */
[C---:B------:R-:W-:Y:S02]  /*3800*/  VIADD R6, R5.reuse, 0x9 ;  /* 0x0000000905067836 */ /* 0x040fe40000000000 */
[----:B------:R-:W-:Y:S01]  /*3810*/  VIADD R5, R5, 0xc ;  /* 0x0000000c05057836 */ /* 0x000fe20000000000 */
[----:B------:R-:W-:Y:S02]  /*3820*/  WARPGROUP.DEPBAR.LE gsb0, 0x0 ;  /* 0x00008000000079c5 */ /* 0x000fe40000010000 */
[----:B------:R-:W-:-:S06]  /*3830*/  WARPGROUP.ARRIVE ;  /* 0x00000000000079c5 */ /* 0x000fcc0000000000 */
[----:B------:R-:W-:Y:S01]  /*3840*/  HGMMA.64x96x16.F32.BF16 R72, R152, gdesc[UR12].tnspB, R72, gsb0 ;  /* 0x4160000c98487df0 */ /* 0x000fe20008001848 */
[----:B------:R-:W-:Y:S01]  /*3850*/  UMOV UR14, UR10 ;  /* 0x0000000a000e7c82 */ /* 0x000fe20008000000 */
[----:B------:R-:W-:Y:S01]  /*3860*/  UMOV UR15, 0x80000020 ;  /* 0x80000020000f7882 */ /* 0x000fe20000000000 */
[----:B------:R-:W-:Y:S02]  /*3870*/  WARPGROUP.DEPBAR.LE gsb0, 0x0 ;  /* 0x00008000000079c5 */ /* 0x000fe40000010000 */
[----:B------:R-:W-:-:S06]  /*3880*/  WARPGROUP.ARRIVE ;  /* 0x00000000000079c5 */ /* 0x000fcc0000000000 */
[----:B------:R-:W-:Y:S01]  /*3890*/  HGMMA.64x96x16.F32.BF16 R72, R148, gdesc[UR12].tnspB, R72, gsb0 ;  /* 0x4160000c94487df0 */ /* 0x000fe20008001848 */
[----:B------:R-:W-:Y:S01]  /*38a0*/  UMOV UR14, UR12 ;  /* 0x0000000c000e7c82 */ /* 0x000fe20008000000 */
[----:B------:R-:W-:Y:S01]  /*38b0*/  UMOV UR15, 0x80000020 ;  /* 0x80000020000f7882 */ /* 0x000fe20000000000 */
[----:B------:R-:W-:Y:S02]  /*38c0*/  WARPGROUP.DEPBAR.LE gsb0, 0x0 ;  /* 0x00008000000079c5 */ /* 0x000fe40000010000 */
[----:B------:R-:W-:-:S06]  /*38d0*/  WARPGROUP.ARRIVE ;  /* 0x00000000000079c5 */ /* 0x000fcc0000000000 */
[----:B------:R-:W-:Y:S03]  /*38e0*/  HGMMA.64x96x16.F32.BF16 R72, R144, gdesc[UR12].tnspB, R72, gsb0 ;  /* 0x4160000c90487df0 */ /* 0x000fe60008001848 */
[----:B------:R-:W-:Y:S02]  /*38f0*/  WARPGROUP.DEPBAR.LE gsb0, 0x0 ;  /* 0x00008000000079c5 */ /* 0x000fe40000010000 */
[----:B------:R1:W-:Y:S06]  /*3900*/  BAR.SYNC.DEFER_BLOCKING R6, 0xa0 ;  /* 0x000280060000751d */ /* 0x0003ec0000010000 */
[----:B------:R1:W-:Y:S04]  /*3910*/  STS.128 [R4+0xc000], R136 ;  /* 0x00c0008804007388 */ /* 0x0003e80000000c00 */
[----:B------:R1:W-:Y:S04]  /*3920*/  STS.128 [R4+0xc800], R140 ;  /* 0x00c8008c04007388 */ /* 0x0003e80000000c00 */
[----:B------:R1:W-:Y:S04]  /*3930*/  STS.128 [R4+0xd000], R128 ;  /* 0x00d0008004007388 */ /* 0x0003e80000000c00 */
[----:B------:R1:W-:Y:S04]  /*3940*/  STS.128 [R4+0xd800], R132 ;  /* 0x00d8008404007388 */ /* 0x0003e80000000c00 */
[----:B------:R1:W-:Y:S04]  /*3950*/  STS.128 [R4+0xe000], R120 ;  /* 0x00e0007804007388 */ /* 0x0003e80000000c00 */
[----:B------:R1:W-:Y:S01]  /*3960*/  STS.128 [R4+0xe800], R124 ;  /* 0x00e8007c04007388 */ /* 0x0003e20000000c00 */
[----:B------:R-:W-:Y:S01]  /*3970*/  @!PT LDS RZ, [RZ] ;  /* 0x00000000fffff984 */ /* 0x000fe20000000800 */
[----:B------:R-:W-:Y:S01]  /*3980*/  @!PT LDS RZ, [RZ] ;  /* 0x00000000fffff984 */ /* 0x000fe20000000800 */
[----:B------:R-:W-:Y:S01]  /*3990*/  @!PT LDS RZ, [RZ] ;  /* 0x00000000fffff984 */ /* 0x000fe20000000800 */
[----:B------:R-:W-:Y:S01]  /*39a0*/  @!PT LDS RZ, [RZ] ;  /* 0x00000000fffff984 */ /* 0x000fe20000000800 */
[----:B------:R2:W-:Y:S06]  /*39b0*/  MEMBAR.ALL.CTA ;  /* 0x0000000000007992 */ /* 0x0005ec0000008000 */
[----:B--2---:R-:W2:Y:S02]  /*39c0*/  FENCE.VIEW.ASYNC.S ;  /* 0x00000000000073c6 */ /* 0x004ea40000000000 */
[----:B--2---:R1:W-:Y:S06]  /*39d0*/  BAR.ARV R5, 0xa0 ;  /* 0x000280050000751d */ /* 0x0043ec0000002000 */
[----:B------:R-:W-:Y:S05]  /*39e0*/  @!P0 BRA `(.L_x_24) ;  /* 0x0000000000048947 */ /* 0x000fea0003800000 */
[----:B------:R-:W-:Y:S01]  /*39f0*/  BPT.TRAP 0x1 ;  /* 0x000000040000795c */ /* 0x000fe20000300000 */
.L_x_24:
[----:B------:R-:W-:Y:S02]  /*3a00*/  UIADD3 UR4, UR4, 0x1, URZ ;  /* 0x0000000104047890 */ /* 0x000fe4000fffe03f */
[----:B------:R-:W-:Y:S02]  /*3a10*/  UIADD3 UR8, UR8, 0x26820, URZ ;  /* 0x0002682008087890 */ /* 0x000fe4000fffe03f */
[----:B------:R-:W-:Y:S02]  /*3a20*/  UISETP.GE.AND UP1, UPT, UR4, UR7, UPT ;  /* 0x000000070400728c */ /* 0x000fe4000bf26270 */
[----:B------:R-:W-:Y:S02]  /*3a30*/  UPRMT UR8, URZ, 0x654, UR8 ;  /* 0x000006543f087896 */ /* 0x000fe40008000008 */
[----:B------:R-:W-:Y:S02]  /*3a40*/  UIADD3 UR6, UR6, 0x1, URZ ;  /* 0x0000000106067890 */ /* 0x000fe4000fffe03f */
[----:B------:R-:W-:-:S02]  /*3a50*/  PLOP3.LUT P0, PT, PT, PT, UP1, 0x80, 0x0 ;  /* 0x000000000000781c */ /* 0x000fc40003f0f018 */
[----:B------:R-:W-:-:S03]  /*3a60*/  UISETP.NE.AND UP0, UPT, UR6, 0x2, UPT ;  /* 0x000000020600788c */ /* 0x000fc6000bf05270 */
[----:B------:R-:W-:Y:S01]  /*3a70*/  SYNCS.ARRIVE.TRANS64.RED.A1T0 RZ, [UR8], RZ ;  /* 0x000000ffffff79a7 */ /* 0x000fe20008100408 */
[----:B------:R-:W-:Y:S02]  /*3a80*/  USEL UR8, URZ, 0x1, UP0 ;  /* 0x000000013f087887 */ /* 0x000fe40008000000 */
[----:B------:R-:W-:Y:S02]  /*3a90*/  USEL UR6, UR6, URZ, UP0 ;  /* 0x0000003f06067287 */ /* 0x000fe40008000000 */
[----:B------:R-:W-:-:S03]  /*3aa0*/  ULOP3.LUT UR5, UR5, UR8, URZ, 0x3c, !UPT ;  /* 0x0000000805057292 */ /* 0x000fc6000f8e3c3f */
[----:B------:R-:W-:Y:S09]  /*3ab0*/  @!P0 BRA `(.L_x_25) ;  /* 0xffffffd800d08947 */ /* 0x000ff2000383ffff */
.L_x_14:
[----:B------:R-:W-:Y:S01]  /*3ac0*/  LOP3.LUT P0, RZ, R2, 0x1bf, RZ, 0xc0, !PT ;  /* 0x000001bf02ff7812 */ /* 0x000fe2000780c0ff */
[----:B------:R-:W-:Y:S02]  /*3ad0*/  ULDC UR4, c[0x0][0x740] ;  /* 0x0001d00000047ab9 */ /* 0x000fe40000000800 */
[----:B------:R-:W-:Y:S01]  /*3ae0*/  FMUL.FTZ R72, R72, UR4 ;  /* 0x0000000448487c20 */ /* 0x000fe20008410000 */
        /* <DEDUP_REMOVED lines=47> */
[----:B------:R-:W-:Y:S06]  /*3de0*/  @!P0 BRA `(.L_x_26) ;  /* 0x0000000000408947 */ /* 0x000fec0003800000 */
[----:B------:R-:W-:Y:S01]  /*3df0*/  MOV R0, 0x0 ;  /* 0x0000000000007802 */ /* 0x000fe20000000f00 */
[----:B------:R-:W-:Y:S01]  /*3e00*/  ULDC.64 UR4, c[0x4][0x88] ;  /* 0x0100220000047ab9 */ /* 0x000fe20000000a00 */
[----:B------:R-:W-:Y:S01]  /*3e10*/  ULDC.64 UR6, c[0x4][0x90] ;  /* 0x0100240000067ab9 */ /* 0x000fe20000000a00 */
[----:B-1----:R-:W-:Y:S01]  /*3e20*/  IMAD.U32 R4, RZ, RZ, UR4 ;  /* 0x00000004ff047e24 */ /* 0x002fe2000f8e00ff */
        /* <DEDUP_REMOVED lines=11> */
[----:B--2-45:R-:W-:Y:S05]  /*3ee0*/  CALL.ABS.NOINC R14 ;  /* 0x000000000e007343 */ /* 0x034fea0003c00000 */
.L_x_26:
[----:B------:R-:W-:-:S13]  /*3ef0*/  LOP3.LUT P6, RZ, R222, 0x1bf, RZ, 0xc0, !PT ;  /* 0x000001bfdeff7812 */ /* 0x000fda00078cc0ff */
[----:B------:R-:W-:Y:S05]  /*3f00*/  @!P6 BRA `(.L_x_27) ;  /* 0x000000000040e947 */ /* 0x000fea0003800000 */
        /* <DEDUP_REMOVED lines=16> */
.L_x_27:
        /* <DEDUP_REMOVED lines=18> */
.L_x_28:
        /* <DEDUP_REMOVED lines=18> */
.L_x_29:
[----:B------:R-:W2:Y:S01]  /*4250*/  S2R R0, SR_TID.X ;  /* 0x0000000000007919 */ /* 0x000ea20000002100 */
[----:B------:R-:W-:Y:S05]  /*4260*/  WARPSYNC.ALL ;  /* 0x0000000000007948 */ /* 0x000fea0003800000 */
[----:B------:R-:W-:Y:S01]  /*4270*/  BAR.SYNC.DEFER_BLOCKING 0x1, 0x100 ;  /* 0x0044000000007b1d */ /* 0x000fe20000010000 */
[----:B------:R-:W-:Y:S02]  /*4280*/  F2FP.BF16.F32.PACK_AB R24, R25, R24 ;  /* 0x000000181918723e */ /* 0x000fe400000010ff */
[----:B------:R-:W-:Y:S02]  /*4290*/  F2FP.BF16.F32.PACK_AB R25, R27, R26 ;  /* 0x0000001a1b19723e */ /* 0x000fe400000010ff */
[----:B------:R-:W-:-:S02]  /*42a0*/  F2FP.BF16.F32.PACK_AB R32, R33, R32 ;  /* 0x000000202120723e */ /* 0x000fc400000010ff */
[----:B------:R-:W-:Y:S02]  /*42b0*/  F2FP.BF16.F32.PACK_AB R26, R29, R28 ;  /* 0x0000001c1d1a723e */ /* 0x000fe400000010ff */
[----:B------:R-:W-:Y:S02]  /*42c0*/  F2FP.BF16.F32.PACK_AB R27, R31, R30 ;  /* 0x0000001e1f1b723e */ /* 0x000fe400000010ff */
[----:B------:R-:W-:Y:S02]  /*42d0*/  F2FP.BF16.F32.PACK_AB R33, R35, R34 ;  /* 0x000000222321723e */ /* 0x000fe400000010ff */
[----:B------:R-:W-:Y:S02]  /*42e0*/  F2FP.BF16.F32.PACK_AB R40, R41, R40 ;  /* 0x000000282928723e */ /* 0x000fe400000010ff */
[----:B------:R-:W-:Y:S02]  /*42f0*/  F2FP.BF16.F32.PACK_AB R34, R37, R36 ;  /* 0x000000242522723e */ /* 0x000fe400000010ff */
[----:B------:R-:W-:-:S02]  /*4300*/  F2FP.BF16.F32.PACK_AB R35, R39, R38 ;  /* 0x000000262723723e */ /* 0x000fc400000010ff */
[----:B------:R-:W-:Y:S02]  /*4310*/  F2FP.BF16.F32.PACK_AB R41, R43, R42 ;  /* 0x0000002a2b29723e */ /* 0x000fe400000010ff */
[----:B------:R-:W-:Y:S02]  /*4320*/  F2FP.BF16.F32.PACK_AB R48, R49, R48 ;  /* 0x000000303130723e */ /* 0x000fe400000010ff */
[----:B------:R-:W-:Y:S01]  /*4330*/  F2FP.BF16.F32.PACK_AB R42, R45, R44 ;  /* 0x0000002c2d2a723e */ /* 0x000fe200000010ff */
[----:B------:R3:W-:Y:S01]  /*4340*/  STSM.16.M88.4 [R19+0x6000], R24 ;  /* 0x0060001813007844 */ /* 0x0007e20000000200 */
[----:B------:R-:W-:Y:S01]  /*4350*/  F2FP.BF16.F32.PACK_AB R43, R47, R46 ;  /* 0x0000002e2f2b723e */ /* 0x000fe200000010ff */
[----:B--2---:R-:W-:Y:S01]  /*4360*/  VIADD R0, R0, 0xffffff80 ;  /* 0xffffff8000007836 */ /* 0x004fe20000000000 */
[----:B------:R-:W-:Y:S01]  /*4370*/  F2FP.BF16.F32.PACK_AB R49, R51, R50 ;  /* 0x000000323331723e */ /* 0x000fe200000010ff */
[----:B------:R-:W-:Y:S01]  /*4380*/  STSM.16.M88.4 [R22+0x6000], R32 ;  /* 0x0060002016007844 */ /* 0x000fe20000000200 */
[----:B------:R-:W-:-:S02]  /*4390*/  F2FP.BF16.F32.PACK_AB R56, R57, R56 ;  /* 0x000000383938723e */ /* 0x000fc400000010ff */
[----:B------:R-:W-:Y:S01]  /*43a0*/  SHF.R.S32.HI R3, RZ, 0x1f, R0 ;  /* 0x0000001fff037819 */ /* 0x000fe20000011400 */
[----:B------:R-:W-:Y:S01]  /*43b0*/  STSM.16.M88.4 [R19+0x8000], R40 ;  /* 0x0080002813007844 */ /* 0x000fe20000000200 */
[----:B------:R-:W-:Y:S02]  /*43c0*/  F2FP.BF16.F32.PACK_AB R50, R53, R52 ;  /* 0x000000343532723e */ /* 0x000fe400000010ff */
[----:B------:R-:W-:Y:S02]  /*43d0*/  LEA.HI R3, R3, R0, RZ, 0x5 ;  /* 0x0000000003037211 */ /* 0x000fe400078f28ff */
[----:B------:R-:W-:Y:S02]  /*43e0*/  F2FP.BF16.F32.PACK_AB R51, R55, R54 ;  /* 0x000000363733723e */ /* 0x000fe400000010ff */
[----:B------:R-:W-:Y:S02]  /*43f0*/  SHF.R.S32.HI R0, RZ, 0x5, R3 ;  /* 0x00000005ff007819 */ /* 0x000fe40000011403 */
[----:B------:R-:W-:Y:S01]  /*4400*/  F2FP.BF16.F32.PACK_AB R57, R59, R58 ;  /* 0x0000003a3b39723e */ /* 0x000fe200000010ff */
[----:B------:R-:W-:Y:S01]  /*4410*/  STSM.16.M88.4 [R22+0x8000], R48 ;  /* 0x0080003016007844 */ /* 0x000fe20000000200 */
[----:B------:R-:W-:-:S02]  /*4420*/  F2FP.BF16.F32.PACK_AB R64, R65, R64 ;  /* 0x000000404140723e */ /* 0x000fc400000010ff */
[----:B------:R-:W-:Y:S01]  /*4430*/  F2FP.BF16.F32.PACK_AB R58, R61, R60 ;  /* 0x0000003c3d3a723e */ /* 0x000fe200000010ff */
[----:B------:R-:W2:Y:S01]  /*4440*/  SHFL.IDX PT, R0, R0, RZ, 0x1f ;  /* 0x00001fff00007589 */ /* 0x000ea200000e0000 */
[----:B------:R-:W-:Y:S02]  /*4450*/  F2FP.BF16.F32.PACK_AB R59, R63, R62 ;  /* 0x0000003e3f3b723e */ /* 0x000fe400000010ff */
[----:B------:R-:W-:Y:S02]  /*4460*/  F2FP.BF16.F32.PACK_AB R65, R67, R66 ;  /* 0x000000424341723e */ /* 0x000fe400000010ff */
[----:B------:R-:W-:Y:S01]  /*4470*/  F2FP.BF16.F32.PACK_AB R66, R69, R68 ;  /* 0x000000444542723e */ /* 0x000fe200000010ff */
[----:B------:R-:W-:Y:S01]  /*4480*/  STSM.16.M88.4 [R19+0xa000], R56 ;  /* 0x00a0003813007844 */ /* 0x000fe20000000200 */
[----:B------:R-:W-:Y:S02]  /*4490*/  F2FP.BF16.F32.PACK_AB R67, R71, R70 ;  /* 0x000000464743723e */ /* 0x000fe400000010ff */
[----:B-1----:R-:W-:-:S02]  /*44a0*/  F2FP.BF16.F32.PACK_AB R4, R73, R72 ;  /* 0x000000484904723e */ /* 0x002fc400000010ff */
[----:B------:R-:W-:Y:S01]  /*44b0*/  F2FP.BF16.F32.PACK_AB R5, R75, R74 ;  /* 0x0000004a4b05723e */ /* 0x000fe200000010ff */
[----:B------:R-:W-:Y:S01]  /*44c0*/  STSM.16.M88.4 [R22+0xa000], R64 ;  /* 0x00a0004016007844 */ /* 0x000fe20000000200 */
[----:B------:R-:W-:Y:S02]  /*44d0*/  F2FP.BF16.F32.PACK_AB R6, R77, R76 ;  /* 0x0000004c4d06723e */ /* 0x000fe400000010ff */
[----:B------:R-:W-:Y:S02]  /*44e0*/  F2FP.BF16.F32.PACK_AB R7, R79, R78 ;  /* 0x0000004e4f07723e */ /* 0x000fe400000010ff */
[----:B------:R-:W-:Y:S02]  /*44f0*/  F2FP.BF16.F32.PACK_AB R8, R81, R80 ;  /* 0x000000505108723e */ /* 0x000fe400000010ff */
[----:B------:R-:W-:Y:S01]  /*4500*/  F2FP.BF16.F32.PACK_AB R9, R83, R82 ;  /* 0x000000525309723e */ /* 0x000fe200000010ff */
[----:B------:R1:W-:Y:S01]  /*4510*/  STSM.16.M88.4 [R19], R4 ;  /* 0x0000000413007844 */ /* 0x0003e20000000200 */
[----:B------:R-:W-:-:S02]  /*4520*/  F2FP.BF16.F32.PACK_AB R10, R85, R84 ;  /* 0x00000054550a723e */ /* 0x000fc400000010ff */
[----:B------:R-:W-:Y:S02]  /*4530*/  F2FP.BF16.F32.PACK_AB R11, R87, R86 ;  /* 0x00000056570b723e */ /* 0x000fe400000010ff */
[----:B------:R-:W-:Y:S02]  /*4540*/  F2FP.BF16.F32.PACK_AB R12, R89, R88 ;  /* 0x00000058590c723e */ /* 0x000fe400000010ff */
[----:B------:R-:W-:Y:S01]  /*4550*/  F2FP.BF16.F32.PACK_AB R13, R91, R90 ;  /* 0x0000005a5b0d723e */ /* 0x000fe200000010ff */
[----:B------:R2:W-:Y:S01]  /*4560*/  STSM.16.M88.4 [R22], R8 ;  /* 0x0000000816007844 */ /* 0x0005e20000000200 */
[----:B------:R-:W-:Y:S02]  /*4570*/  F2FP.BF16.F32.PACK_AB R14, R93, R92 ;  /* 0x0000005c5d0e723e */ /* 0x000fe400000010ff */
[----:B------:R-:W-:Y:S02]  /*4580*/  F2FP.BF16.F32.PACK_AB R15, R95, R94 ;  /* 0x0000005e5f0f723e */ /* 0x000fe400000010ff */
[----:B---3--:R-:W-:-:S02]  /*4590*/  F2FP.BF16.F32.PACK_AB R24, R97, R96 ;  /* 0x000000606118723e */ /* 0x008fc400000010ff */
[----:B------:R-:W-:Y:S01]  /*45a0*/  F2FP.BF16.F32.PACK_AB R25, R99, R98 ;  /* 0x000000626319723e */ /* 0x000fe200000010ff */
[----:B------:R3:W-:Y:S01]  /*45b0*/  STSM.16.M88.4 [R19+0x2000], R12 ;  /* 0x0020000c13007844 */ /* 0x0007e20000000200 */
[----:B------:R-:W-:Y:S02]  /*45c0*/  F2FP.BF16.F32.PACK_AB R26, R101, R100 ;  /* 0x00000064651a723e */ /* 0x000fe400000010ff */
[----:B------:R-:W-:Y:S02]  /*45d0*/  F2FP.BF16.F32.PACK_AB R27, R103, R102 ;  /* 0x00000066671b723e */ /* 0x000fe400000010ff */
[----:B-1----:R-:W-:Y:S02]  /*45e0*/  F2FP.BF16.F32.PACK_AB R4, R105, R104 ;  /* 0x000000686904723e */ /* 0x002fe400000010ff */
[----:B------:R-:W-:Y:S01]  /*45f0*/  F2FP.BF16.F32.PACK_AB R5, R107, R106 ;  /* 0x0000006a6b05723e */ /* 0x000fe200000010ff */
[----:B------:R3:W-:Y:S01]  /*4600*/  STSM.16.M88.4 [R22+0x2000], R24 ;  /* 0x0020001816007844 */ /* 0x0007e20000000200 */
[----:B------:R-:W-:-:S02]  /*4610*/  F2FP.BF16.F32.PACK_AB R6, R109, R108 ;  /* 0x0000006c6d06723e */ /* 0x000fc400000010ff */
[----:B------:R-:W-:Y:S02]  /*4620*/  F2FP.BF16.F32.PACK_AB R7, R111, R110 ;  /* 0x0000006e6f07723e */ /* 0x000fe400000010ff */
[----:B------:R-:W-:Y:S02]  /*4630*/  F2FP.BF16.F32.PACK_AB R28, R113, R112 ;  /* 0x00000070711c723e */ /* 0x000fe400000010ff */
[----:B------:R-:W-:Y:S01]  /*4640*/  F2FP.BF16.F32.PACK_AB R29, R115, R114 ;  /* 0x00000072731d723e */ /* 0x000fe200000010ff */
[----:B------:R3:W-:Y:S01]  /*4650*/  STSM.16.M88.4 [R19+0x4000], R4 ;  /* 0x0040000413007844 */ /* 0x0007e20000000200 */
[----:B------:R-:W-:Y:S02]  /*4660*/  F2FP.BF16.F32.PACK_AB R30, R117, R116 ;  /* 0x00000074751e723e */ /* 0x000fe400000010ff */
[----:B------:R-:W-:Y:S02]  /*4670*/  F2FP.BF16.F32.PACK_AB R31, R119, R118 ;  /* 0x00000076771f723e */ /* 0x000fe400000010ff */
[----:B--2---:R-:W-:-:S03]  /*4680*/  ISETP.NE.AND P0, PT, R0, 0x7, PT ;  /* 0x000000070000780c */ /* 0x004fc60003f05270 */
[----:B------:R3:W-:Y:S01]  /*4690*/  STSM.16.M88.4 [R22+0x4000], R28 ;  /* 0x0040001c16007844 */ /* 0x0007e20000000200 */
[----:B------:R-:W-:Y:S01]  /*46a0*/  @!PT LDS RZ, [RZ] ;  /* 0x00000000fffff984 */ /* 0x000fe20000000800 */
[----:B------:R-:W-:Y:S01]  /*46b0*/  @!PT LDS RZ, [RZ] ;  /* 0x00000000fffff984 */ /* 0x000fe20000000800 */
[----:B------:R-:W-:Y:S01]  /*46c0*/  @!PT LDS RZ, [RZ] ;  /* 0x00000000fffff984 */ /* 0x000fe20000000800 */
[----:B------:R1:W-:Y:S06]  /*46d0*/  MEMBAR.ALL.CTA ;  /* 0x0000000000007992 */ /* 0x0003ec0000008000 */
[----:B-1----:R-:W1:Y:S02]  /*46e0*/  FENCE.VIEW.ASYNC.S ;  /* 0x00000000000073c6 */ /* 0x002e640000000000 */
[----:B-1----:R-:W-:Y:S06]  /*46f0*/  BAR.ARV 0x1, 0x120 ;  /* 0x0044800000007b1d */ /* 0x002fec0000002000 */
[----:B------:R-:W-:Y:S05]  /*4700*/  @P0 BRA `(.L_x_30) ;  /* 0x0000000000b40947 */ /* 0x000fea0003800000 */
[----:B------:R-:W-:Y:S01]  /*4710*/  BAR.SYNC.DEFER_BLOCKING 0x1, 0x120 ;  /* 0x0044800000007b1d */ /* 0x000fe20000010000 */
[----:B------:R-:W-:-:S05]  /*4720*/  ELECT P0, URZ, PT ;  /* 0x00000000003f782f */ /* 0x000fca0003800000 */
[----:B------:R-:W-:Y:S08]  /*4730*/  BSSY B0, `(.L_x_30) ;  /* 0x000002a000007945 */ /* 0x000ff00003800000 */
[----:B------:R-:W-:Y:S05]  /*4740*/  @!P0 BRA `(.L_x_31) ;  /* 0x0000000000a08947 */ /* 0x000fea0003800000 */
[----:B------:R-:W1:Y:S01]  /*4750*/  S2UR UR10, SR_CTAID.X ;  /* 0x00000000000a79c3 */ /* 0x000e620000002500 */
[----:B------:R-:W-:Y:S01]  /*4760*/  R2UR UR13, R2 ;  /* 0x00000000020d72ca */ /* 0x000fe200000e0000 */
[----:B------:R-:W-:Y:S01]  /*4770*/  ULDC.64 UR6, c[0x0][0x198] ;  /* 0x0000660000067ab9 */ /* 0x000fe20000000a00 */
[----:B------:R-:W-:Y:S01]  /*4780*/  UMOV UR9, URZ ;  /* 0x0000003f00097c82 */ /* 0x000fe20008000000 */
[----:B------:R-:W-:Y:S02]  /*4790*/  UIADD3 UR4, UP0, UR6, 0x770, URZ ;  /* 0x0000077006047890 */ /* 0x000fe4000ff1e03f */
[----:B------:R-:W-:Y:S02]  /*47a0*/  UIADD3 UR6, UP1, UR6, 0x670, URZ ;  /* 0x0000067006067890 */ /* 0x000fe4000ff3e03f */
[----:B------:R-:W2:Y:S01]  /*47b0*/  S2UR UR11, SR_CTAID.Y ;  /* 0x00000000000b79c3 */ /* 0x000ea20000002600 */
[----:B------:R-:W-:Y:S02]  /*47c0*/  UIADD3.X UR5, URZ, UR7, URZ, UP0, !UPT ;  /* 0x000000073f057290 */ /* 0x000fe400087fe43f */
[----:B------:R-:W-:Y:S01]  /*47d0*/  UIADD3.X UR7, URZ, UR7, URZ, UP1, !UPT ;  /* 0x000000073f077290 */ /* 0x000fe20008ffe43f */
[----:B------:R-:W-:-:S02]  /*47e0*/  UMOV UR41, 0x20 ;  /* 0x0000002000297882 */ /* 0x000fc40000000000 */
[----:B------:R-:W-:Y:S02]  /*47f0*/  UIADD3 UR8, UR13, 0x6000, URZ ;  /* 0x000060000d087890 */ /* 0x000fe4000fffe03f */
[----:B------:R-:W3:Y:S01]  /*4800*/  S2UR UR12, SR_CTAID.Z ;  /* 0x00000000000c79c3 */ /* 0x000ee20000002700 */
[----:B------:R-:W-:Y:S02]  /*4810*/  UIADD3 UR40, UR13, 0x8000, URZ ;  /* 0x000080000d287890 */ /* 0x000fe4000fffe03f */
[----:B------:R-:W-:Y:S02]  /*4820*/  UIADD3 UR32, UR13, 0xa000, URZ ;  /* 0x0000a0000d207890 */ /* 0x000fe4000fffe03f */
[----:B------:R-:W-:Y:S02]  /*4830*/  UIADD3 UR24, UR13, 0x2000, URZ ;  /* 0x000020000d187890 */ /* 0x000fe4000fffe03f */
[----:B------:R-:W-:Y:S02]  /*4840*/  UIADD3 UR16, UR13, 0x4000, URZ ;  /* 0x000040000d107890 */ /* 0x000fe4000fffe03f */
[----:B-1----:R-:W-:Y:S01]  /*4850*/  USHF.L.U32 UR10, UR10, 0x7, URZ ;  /* 0x000000070a0a7899 */ /* 0x002fe2000800063f */
[----:B------:R-:W-:Y:S01]  /*4860*/  UMOV UR33, 0x40 ;  /* 0x0000004000217882 */ /* 0x000fe20000000000 */
[----:B------:R-:W-:Y:S01]  /*4870*/  UMOV UR25, 0x20 ;  /* 0x0000002000197882 */ /* 0x000fe20000000000 */
[----:B------:R-:W-:Y:S01]  /*4880*/  UMOV UR17, 0x40 ;  /* 0x0000004000117882 */ /* 0x000fe20000000000 */
[----:B--2---:R-:W-:-:S03]  /*4890*/  UMOV UR43, UR11 ;  /* 0x0000000b002b7c82 */ /* 0x004fc60008000000 */
[----:B------:R-:W-:Y:S01]  /*48a0*/  UMOV UR42, UR10 ;  /* 0x0000000a002a7c82 */ /* 0x000fe20008000000 */
[----:B------:R-:W-:Y:S01]  /*48b0*/  UMOV UR35, UR11 ;  /* 0x0000000b00237c82 */ /* 0x000fe20008000000 */
[----:B------:R-:W-:Y:S01]  /*48c0*/  UMOV UR34, UR10 ;  /* 0x0000000a00227c82 */ /* 0x000fe20008000000 */
[----:B------:R-:W-:Y:S01]  /*48d0*/  UMOV UR27, UR11 ;  /* 0x0000000b001b7c82 */ /* 0x000fe20008000000 */
[----:B------:R-:W-:Y:S01]  /*48e0*/  UMOV UR26, UR10 ;  /* 0x0000000a001a7c82 */ /* 0x000fe20008000000 */
[----:B------:R-:W-:Y:S01]  /*48f0*/  UMOV UR19, UR11 ;  /* 0x0000000b00137c82 */ /* 0x000fe20008000000 */
[----:B------:R-:W-:Y:S01]  /*4900*/  UMOV UR18, UR10 ;  /* 0x0000000a00127c82 */ /* 0x000fe20008000000 */
[----:B---3--:R-:W-:Y:S01]  /*4910*/  UMOV UR44, UR12 ;  /* 0x0000000c002c7c82 */ /* 0x008fe20008000000 */
[----:B------:R-:W-:Y:S01]  /*4920*/  UMOV UR36, UR12 ;  /* 0x0000000c00247c82 */ /* 0x000fe20008000000 */
[----:B------:R1:W-:Y:S01]  /*4930*/  UTMASTG.4D [UR8], [UR4] ;  /* 0x00000008040073b5 */ /* 0x0003e20008018000 */
[----:B------:R-:W-:Y:S01]  /*4940*/  UMOV UR28, UR12 ;  /* 0x0000000c001c7c82 */ /* 0x000fe20008000000 */
[----:B------:R-:W-:Y:S01]  /*4950*/  UMOV UR20, UR12 ;  /* 0x0000000c00147c82 */ /* 0x000fe20008000000 */
[----:B------:R2:W-:Y:S01]  /*4960*/  UTMASTG.4D [UR40], [UR4] ;  /* 0x00000028040073b5 */ /* 0x0005e20008018000 */
[----:B------:R2:W-:Y:S01]  /*4970*/  UTMASTG.4D [UR32], [UR4] ;  /* 0x00000020040073b5 */ /* 0x0005e20008018000 */
[----:B-1----:R-:W-:-:S02]  /*4980*/  UMOV UR8, UR13 ;  /* 0x0000000d00087c82 */ /* 0x002fc40008000000 */
[----:B------:R2:W-:Y:S01]  /*4990*/  UTMASTG.4D [UR8], [UR6] ;  /* 0x00000008060073b5 */ /* 0x0005e20008018000 */
[----:B------:R2:W-:Y:S01]  /*49a0*/  UTMASTG.4D [UR24], [UR6] ;  /* 0x00000018060073b5 */ /* 0x0005e20008018000 */
[----:B------:R2:W-:Y:S02]  /*49b0*/  UTMASTG.4D [UR16], [UR6] ;  /* 0x00000010060073b5 */ /* 0x0005e40008018000 */
[----:B--2---:R0:W-:Y:S02]  /*49c0*/  UTMACMDFLUSH ;  /* 0x00000000000079b7 */ /* 0x0041e40000000000 */
.L_x_31:
[----:B------:R-:W-:Y:S05]  /*49d0*/  BSYNC B0 ;  /* 0x0000000000007941 */ /* 0x000fea0003800000 */
.L_x_30:
[----:B------:R-:W-:-:S04]  /*49e0*/  DEPBAR.LE SB0, 0x0 ;  /* 0x000080000000791a */ /* 0x000fc80000000000 */
[----:B------:R-:W-:Y:S05]  /*49f0*/  EXIT ;  /* 0x000000000000794d */ /* 0x000fea0003800000 */
.L_x_4:
[----:B------:R-:W-:-:S08]  /*4a00*/  NOP ;  /* 0x0000000000007918 */ /* 0x000fd00000000000 */
[----:B------:R-:W1:-:S00]  /*4a10*/  USETMAXREG.DEALLOC.CTAPOOL 0x18 ;  /* 0x00000018000079c8 */ /* 0x000e4000080e0500 */
[----:B-1----:R-:W-:Y:S01]  /*4a20*/  LOP3.LUT R2, R0, 0x3, RZ, 0xc0, !PT ;  /* 0x0000000300027812 */ /* 0x002fe200078ec0ff */
[----:B------:R-:W-:-:S05]  /*4a30*/  IMAD.MOV.U32 R0, RZ, RZ, RZ ;  /* 0x000000ffff007224 */ /* 0x000fca00078e00ff */
[----:B------:R-:W1:Y:S02]  /*4a40*/  SHFL.IDX PT, R2, R2, RZ, 0x1f ;  /* 0x00001fff02027589 */ /* 0x000e6400000e0000 */
[----:B-1----:R-:W-:-:S13]  /*4a50*/  ISETP.NE.AND P0, PT, R2, RZ, PT ;  /* 0x000000ff0200720c */ /* 0x002fda0003f05270 */
[----:B------:R-:W-:Y:S05]  /*4a60*/  @!P0 BRA `(.L_x_32) ;  /* 0x0000000800bc8947 */ /* 0x000fea0003800000 */
[----:B------:R-:W-:-:S13]  /*4a70*/  ISETP.NE.AND P0, PT, R2, 0x1, PT ;  /* 0x000000010200780c */ /* 0x000fda0003f05270 */
[----:B------:R-:W-:Y:S05]  /*4a80*/  @P0 EXIT ;  /* 0x000000000000094d */ /* 0x000fea0003800000 */
[----:B------:R-:W1:Y:S02]  /*4a90*/  S2UR UR11, SR_CTAID.Z ;  /* 0x00000000000b79c3 */ /* 0x000e640000002700 */
[----:B-1----:R-:W-:-:S13]  /*4aa0*/  ISETP.LE.AND P0, PT, RZ, UR11, PT ;  /* 0x0000000bff007c0c */ /* 0x002fda000bf03270 */
[----:B------:R-:W-:Y:S05]  /*4ab0*/  @!P0 EXIT ;  /* 0x000000000000894d */ /* 0x000fea0003800000 */
[----:B------:R-:W1:Y:S01]  /*4ac0*/  S2UR UR10, SR_CTAID.Y ;  /* 0x00000000000a79c3 */ /* 0x000e620000002600 */
[----:B------:R-:W-:Y:S01]  /*4ad0*/  ULDC UR12, c[0x0][0x280] ;  /* 0x0000a000000c7ab9 */ /* 0x000fe20000000800 */
[----:B------:R-:W-:Y:S01]  /*4ae0*/  ULDC.64 UR8, c[0x0][0x2d8] ;  /* 0x0000b60000087ab9 */ /* 0x000fe20000000a00 */
[----:B------:R-:W-:Y:S02]  /*4af0*/  UISETP.GE.AND UP0, UPT, UR12, 0x1, UPT ;  /* 0x000000010c00788c */ /* 0x000fe4000bf06270 */
[----:B------:R-:W-:Y:S01]  /*4b00*/  USHF.R.S32.HI UR6, URZ, 0x1f, UR11 ;  /* 0x0000001f3f067899 */ /* 0x000fe2000801140b */
[----:B------:R-:W-:-:S03]  /*4b10*/  ELECT P0, URZ, PT ;  /* 0x00000000003f782f */ /* 0x000fc60003800000 */
[----:B------:R-:W-:Y:S01]  /*4b20*/  PLOP3.LUT P1, PT, PT, PT, UP0, 0x80, 0x0 ;  /* 0x000000000000781c */ /* 0x000fe20003f2f008 */
[----:B-1----:R-:W-:-:S04]  /*4b30*/  USHF.R.S32.HI UR4, URZ, 0x1f, UR10 ;  /* 0x0000001f3f047899 */ /* 0x002fc8000801140a */
[----:B------:R-:W-:Y:S02]  /*4b40*/  UIMAD UR7, UR4, UR8, URZ ;  /* 0x00000008040772a4 */ /* 0x000fe4000f8e023f */
[----:B------:R-:W-:Y:S02]  /*4b50*/  UIMAD.WIDE.U32 UR4, UR10, UR8, URZ ;  /* 0x000000080a0472a5 */ /* 0x000fe4000f8e003f */
[----:B------:R-:W-:-:S03]  /*4b60*/  UIMAD UR7, UR10, UR9, UR7 ;  /* 0x000000090a0772a4 */ /* 0x000fc6000f8e0207 */
[----:B------:R-:W-:Y:S01]  /*4b70*/  ULDC.64 UR8, c[0x0][0x2e0] ;  /* 0x0000b80000087ab9 */ /* 0x000fe20000000a00 */
[----:B------:R-:W-:Y:S02]  /*4b80*/  UIADD3 UR5, UR5, UR7, URZ ;  /* 0x0000000705057290 */ /* 0x000fe4000fffe03f */
[----:B------:R-:W-:-:S04]  /*4b90*/  UIMAD UR6, UR6, UR8, URZ ;  /* 0x00000008060672a4 */ /* 0x000fc8000f8e023f */
[----:B------:R-:W-:Y:S02]  /*4ba0*/  UIMAD UR10, UR11, UR9, UR6 ;  /* 0x000000090b0a72a4 */ /* 0x000fe4000f8e0206 */
[----:B------:R-:W-:Y:S01]  /*4bb0*/  UIMAD.WIDE.U32 UR6, UR11, UR8, UR4 ;  /* 0x000000080b0672a5 */ /* 0x000fe2000f8e0004 */
[----:B------:R-:W-:Y:S11]  /*4bc0*/  @!P1 EXIT ;  /* 0x000000000000994d */ /* 0x000ff60003800000 */
[----:B------:R-:W-:Y:S02]  /*4bd0*/  UIADD3 UR4, UR12, 0x3f, URZ ;  /* 0x0000003f0c047890 */ /* 0x000fe4000fffe03f */
[----:B------:R-:W-:Y:S02]  /*4be0*/  UISETP.GE.AND UP0, UPT, UR12, 0x41, UPT ;  /* 0x000000410c00788c */ /* 0x000fe4000bf06270 */
[----:B------:R-:W-:Y:S02]  /*4bf0*/  USHF.R.S32.HI UR5, URZ, 0x1f, UR4 ;  /* 0x0000001f3f057899 */ /* 0x000fe40008011404 */
[----:B------:R-:W-:Y:S02]  /*4c00*/  UIADD3 UR10, UR7, UR10, URZ ;  /* 0x0000000a070a7290 */ /* 0x000fe4000fffe03f */
[----:B------:R-:W-:Y:S01]  /*4c10*/  ULEA.HI UR5, UR5, UR4, URZ, 0x6 ;  /* 0x0000000405057291 */ /* 0x000fe2000f8f303f */
[----:B------:R-:W-:Y:S02]  /*4c20*/  PLOP3.LUT P1, PT, PT, PT, UP0, 0x80, 0x0 ;  /* 0x000000000000781c */ /* 0x000fe40003f2f008 */
[----:B------:R-:W-:Y:S01]  /*4c30*/  UMOV UR4, URZ ;  /* 0x0000003f00047c82 */ /* 0x000fe20008000000 */
[----:B------:R-:W-:-:S04]  /*4c40*/  USHF.R.S32.HI UR5, URZ, 0x6, UR5 ;  /* 0x000000063f057899 */ /* 0x000fc80008011405 */
[----:B------:R-:W-:-:S04]  /*4c50*/  UISETP.LT.AND UP1, UPT, UR5, 0x1, UPT ;  /* 0x000000010500788c */ /* 0x000fc8000bf21270 */
[----:B------:R-:W-:-:S04]  /*4c60*/  USEL UR11, UR5, 0x1, !UP1 ;  /* 0x00000001050b7887 */ /* 0x000fc8000c800000 */
[----:B------:R-:W-:Y:S01]  /*4c70*/  ULOP3.LUT UR21, UR11, 0x1, URZ, 0xc0, !UPT ;  /* 0x000000010b157892 */ /* 0x000fe2000f8ec03f */
[----:B------:R-:W-:Y:S11]  /*4c80*/  @!P1 BRA `(.L_x_33) ;  /* 0x0000000400789947 */ /* 0x000ff60003800000 */
[----:B------:R-:W-:Y:S01]  /*4c90*/  ULDC.64 UR16, c[0x0][0x2c0] ;  /* 0x0000b00000107ab9 */ /* 0x000fe20000000a00 */
[----:B------:R-:W-:Y:S02]  /*4ca0*/  UIADD3 UR11, UR11, -UR21, URZ ;  /* 0x800000150b0b7290 */ /* 0x000fe4000fffe03f */
[----:B------:R-:W-:Y:S01]  /*4cb0*/  ULEA UR16, UP0, UR6, UR16, 0x2 ;  /* 0x0000001006107291 */ /* 0x000fe2000f80103f */
[----:B------:R-:W-:Y:S01]  /*4cc0*/  UMOV UR4, URZ ;  /* 0x0000003f00047c82 */ /* 0x000fe20008000000 */
[----:B------:R-:W-:Y:S02]  /*4cd0*/  UMOV UR5, URZ ;  /* 0x0000003f00057c82 */ /* 0x000fe40008000000 */
[----:B------:R-:W-:Y:S02]  /*4ce0*/  ULEA.HI.X UR17, UR6, UR17, UR10, 0x2, UP0 ;  /* 0x0000001106117291 */ /* 0x000fe400080f140a */
[----:B------:R-:W-:Y:S02]  /*4cf0*/  UIADD3 UR12, UP0, UR16, 0x3000, URZ ;  /* 0x00003000100c7890 */ /* 0x000fe4000ff1e03f */
[----:B------:R-:W-:-:S02]  /*4d00*/  UIADD3 UR14, UP1, UR16, 0x6000, URZ ;  /* 0x00006000100e7890 */ /* 0x000fc4000ff3e03f */
[----:B------:R-:W-:Y:S02]  /*4d10*/  UIADD3 UR16, UP2, UR16, 0x9000, URZ ;  /* 0x0000900010107890 */ /* 0x000fe4000ff5e03f */
[----:B------:R-:W-:Y:S02]  /*4d20*/  UIADD3.X UR13, URZ, UR17, URZ, UP0, !UPT ;  /* 0x000000113f0d7290 */ /* 0x000fe400087fe43f */
[----:B------:R-:W-:Y:S02]  /*4d30*/  UIADD3.X UR15, URZ, UR17, URZ, UP1, !UPT ;  /* 0x000000113f0f7290 */ /* 0x000fe40008ffe43f */
[----:B------:R-:W-:Y:S01]  /*4d40*/  UIADD3.X UR17, URZ, UR17, URZ, UP2, !UPT ;  /* 0x000000113f117290 */ /* 0x000fe200097fe43f */
[----:B------:R-:W-:-:S11]  /*4d50*/  ULDC.64 UR22, c[0x0][0x2c0] ;  /* 0x0000b00000167ab9 */ /* 0x000fd60000000a00 */
.L_x_46:
[----:B------:R-:W-:Y:S01]  /*4d60*/  UIMAD UR8, UR4, 0x3000, URZ ;  /* 0x00003000040878a4 */ /* 0x000fe2000f8e023f */
[----:B------:R-:W-:Y:S01]  /*4d70*/  BAR.SYNC.DEFER_BLOCKING 0xd, 0xa0 ;  /* 0x0342800000007b1d */ /* 0x000fe20000010000 */
[----:B------:R-:W-:Y:S02]  /*4d80*/  UIMAD UR18, UR5, 0x1800, URZ ;  /* 0x00001800051278a4 */ /* 0x000fe4000f8e023f */
[----:B------:R-:W-:Y:S02]  /*4d90*/  UIMAD.WIDE UR26, UR8, 0x4, UR12 ;  /* 0x00000004081a78a5 */ /* 0x000fe4000f8e020c */
[----:B------:R-:W-:Y:S01]  /*4da0*/  UIMAD.WIDE UR24, UR8, 0x4, UR14 ;  /* 0x00000004081878a5 */ /* 0x000fe2000f8e020e */
[----:B------:R-:W-:Y:S01]  /*4db0*/  BSSY B0, `(.L_x_34) ;  /* 0x0000010000007945 */ /* 0x000fe20003800000 */
[----:B------:R-:W-:-:S03]  /*4dc0*/  UIMAD.WIDE UR8, UR8, 0x4, UR16 ;  /* 0x00000004080878a5 */ /* 0x000fc6000f8e0210 */
[----:B------:R-:W-:Y:S09]  /*4dd0*/  @!P0 BRA `(.L_x_35) ;  /* 0x0000000000348947 */ /* 0x000ff20003800000 */
[----:B------:R-:W1:Y:S01]  /*4de0*/  S2UR UR20, SR_CgaCtaId ;  /* 0x00000000001479c3 */ /* 0x000e620000008800 */
[----:B------:R-:W-:Y:S01]  /*4df0*/  UIADD3 UR28, UP0, UR18, UR6, URZ ;  /* 0x00000006121c7290 */ /* 0x000fe2000ff1e03f */
[----:B------:R-:W-:-:S03]  /*4e00*/  UMOV UR19, 0x400 ;  /* 0x0000040000137882 */ /* 0x000fc60000000000 */
[----:B------:R-:W-:Y:S02]  /*4e10*/  ULEA.HI.X.SX32 UR29, UR18, UR10, 0x1, UP0 ;  /* 0x0000000a121d7291 */ /* 0x000fe400080f0e3f */
[----:B------:R-:W-:-:S04]  /*4e20*/  ULEA UR30, UP0, UR28, UR22, 0x2 ;  /* 0x000000161c1e7291 */ /* 0x000fc8000f80103f */
[----:B------:R-:W-:-:S03]  /*4e30*/  ULEA.HI.X UR31, UR28, UR23, UR29, 0x2, UP0 ;  /* 0x000000171c1f7291 */ /* 0x000fc600080f141d */
[----:B------:R-:W-:Y:S01]  /*4e40*/  UMOV UR28, 0x0 ;  /* 0x00000000001c7882 */ /* 0x000fe20000000000 */
[----:B------:R-:W-:Y:S01]  /*4e50*/  UMOV UR29, 0x14f00000 ;  /* 0x14f00000001d7882 */ /* 0x000fe20000000000 */
[----:B-1----:R-:W-:-:S03]  /*4e60*/  ULEA UR19, UR20, UR19, 0x18 ;  /* 0x0000001314137291 */ /* 0x002fc6000f8ec03f */
[----:B------:R-:W-:Y:S01]  /*4e70*/  UMOV UR20, 0x300 ;  /* 0x0000030000147882 */ /* 0x000fe20000000000 */
[----:B------:R-:W-:-:S09]  /*4e80*/  UIADD3 UR19, UR19, 0xc000, URZ ;  /* 0x0000c00013137890 */ /* 0x000fd2000fffe03f */
[----:B------:R1:W-:Y:S02]  /*4e90*/  UBLKRED.G.S.ADD.F32.RN [UR30], [UR19], UR20, desc[UR28] ;  /* 0x00001c1e130073bb */ /* 0x0003e400080a1414 */
[----:B-1----:R0:W-:Y:S02]  /*4ea0*/  UTMACMDFLUSH ;  /* 0x00000000000079b7 */ /* 0x0021e40000000000 */
.L_x_35:
[----:B------:R-:W-:Y:S05]  /*4eb0*/  BSYNC B0 ;  /* 0x0000000000007941 */ /* 0x000fea0003800000 */
.L_x_34:
[----:B------:R-:W-:Y:S06]  /*4ec0*/  BAR.SYNC.DEFER_BLOCKING 0xe, 0xa0 ;  /* 0x0382800000007b1d */ /* 0x000fec0000010000 */
[----:B------:R-:W-:Y:S04]  /*4ed0*/  BSSY B0, `(.L_x_36) ;  /* 0x000000c000007945 */ /* 0x000fe80003800000 */
[----:B------:R-:W-:Y:S05]  /*4ee0*/  @!P0 BRA `(.L_x_37) ;  /* 0x0000000000288947 */ /* 0x000fea0003800000 */
[----:B------:R-:W1:Y:S01]  /*4ef0*/  S2UR UR20, SR_CgaCtaId ;  /* 0x00000000001479c3 */ /* 0x000e620000008800 */
[----:B------:R-:W-:Y:S01]  /*4f00*/  UMOV UR19, 0x400 ;  /* 0x0000040000137882 */ /* 0x000fe20000000000 */
[----:B------:R-:W-:Y:S01]  /*4f10*/  UMOV UR28, 0x0 ;  /* 0x00000000001c7882 */ /* 0x000fe20000000000 */
[----:B------:R-:W-:Y:S01]  /*4f20*/  UMOV UR29, 0x14f00000 ;  /* 0x14f00000001d7882 */ /* 0x000fe20000000000 */
[----:B-1----:R-:W-:-:S03]  /*4f30*/  ULEA UR19, UR20, UR19, 0x18 ;  /* 0x0000001314137291 */ /* 0x002fc6000f8ec03f */
[----:B------:R-:W-:Y:S01]  /*4f40*/  UMOV UR20, 0x300 ;  /* 0x0000030000147882 */ /* 0x000fe20000000000 */
[----:B------:R-:W-:-:S09]  /*4f50*/  UIADD3 UR19, UR19, 0xf000, URZ ;  /* 0x0000f00013137890 */ /* 0x000fd2000fffe03f */
[----:B------:R1:W-:Y:S01]  /*4f60*/  UBLKRED.G.S.ADD.F32.RN [UR26], [UR19], UR20, desc[UR28] ;  /* 0x00001c1a130073bb */ /* 0x0003e200080a1414 */
[----:B------:R0:W-:Y:S01]  /*4f70*/  UTMACMDFLUSH ;  /* 0x00000000000079b7 */ /* 0x0001e20000000000 */
[----:B-1----:R-:W-:-:S04]  /*4f80*/  DEPBAR.LE SB0, 0x1 ;  /* 0x000080400000791a */ /* 0x002fc80000000000 */
.L_x_37:
[----:B------:R-:W-:Y:S05]  /*4f90*/  BSYNC B0 ;  /* 0x0000000000007941 */ /* 0x000fea0003800000 */
.L_x_36:
[----:B------:R-:W-:Y:S06]  /*4fa0*/  BAR.ARV 0xa, 0xa0 ;  /* 0x0282800000007b1d */ /* 0x000fec0000002000 */
[----:B------:R-:W-:Y:S04]  /*4fb0*/  BSSY B0, `(.L_x_38) ;  /* 0x0000003000007945 */ /* 0x000fe80003800000 */
[----:B------:R-:W-:Y:S05]  /*4fc0*/  @!P0 BRA `(.L_x_39) ;  /* 0x0000000000048947 */ /* 0x000fea0003800000 */
[----:B------:R-:W-:-:S04]  /*4fd0*/  DEPBAR.LE SB0, 0x0 ;  /* 0x000080000000791a */ /* 0x000fc80000000000 */
.L_x_39:
[----:B------:R-:W-:Y:S05]  /*4fe0*/  BSYNC B0 ;  /* 0x0000000000007941 */ /* 0x000fea0003800000 */
.L_x_38:
[----:B------:R-:W-:Y:S06]  /*4ff0*/  BAR.ARV 0xb, 0xa0 ;  /* 0x02c2800000007b1d */ /* 0x000fec0000002000 */
[----:B------:R-:W-:Y:S02]  /*5000*/  BSSY B0, `(.L_x_40) ;  /* 0x000000c000007945 */ /* 0x000fe40003800000 */
[----:B------:R-:W-:Y:S06]  /*5010*/  BAR.SYNC.DEFER_BLOCKING 0xd, 0xa0 ;  /* 0x0342800000007b1d */ /* 0x000fec0000010000 */
        /* <DEDUP_REMOVED lines=8> */
[----:B------:R1:W-:Y:S02]  /*50a0*/  UBLKRED.G.S.ADD.F32.RN [UR24], [UR19], UR20, desc[UR26] ;  /* 0x00001a18130073bb */ /* 0x0003e400080a1414 */
[----:B-1----:R0:W-:Y:S02]  /*50b0*/  UTMACMDFLUSH ;  /* 0x00000000000079b7 */ /* 0x0021e40000000000 */
.L_x_41:
[----:B------:R-:W-:Y:S05]  /*50c0*/  BSYNC B0 ;  /* 0x0000000000007941 */ /* 0x000fea0003800000 */
.L_x_40:
        /* <DEDUP_REMOVED lines=13> */
.L_x_43:
[----:B------:R-:W-:Y:S05]  /*51a0*/  BSYNC B0 ;  /* 0x0000000000007941 */ /* 0x000fea0003800000 */
.L_x_42:
[----:B------:R-:W-:Y:S01]  /*51b0*/  UIADD3 UR11, UR11, -0x2, URZ ;  /* 0xfffffffe0b0b7890 */ /* 0x000fe2000fffe03f */
[----:B------:R-:W-:Y:S06]  /*51c0*/  BAR.ARV 0xa, 0xa0 ;  /* 0x0282800000007b1d */ /* 0x000fec0000002000 */
[----:B------:R-:W-:Y:S01]  /*51d0*/  BSSY B0, `(.L_x_44) ;  /* 0x0000004000007945 */ /* 0x000fe20003800000 */
[----:B------:R-:W-:-:S03]  /*51e0*/  ISETP.NE.AND P1, PT, RZ, UR11, PT ;  /* 0x0000000bff007c0c */ /* 0x000fc6000bf25270 */
[----:B------:R-:W-:Y:S10]  /*51f0*/  @!P0 BRA `(.L_x_45) ;  /* 0x0000000000048947 */ /* 0x000ff40003800000 */
[----:B------:R-:W-:-:S04]  /*5200*/  DEPBAR.LE SB0, 0x0 ;  /* 0x000080000000791a */ /* 0x000fc80000000000 */
.L_x_45:
[----:B------:R-:W-:Y:S05]  /*5210*/  BSYNC B0 ;  /* 0x0000000000007941 */ /* 0x000fea0003800000 */
.L_x_44:
[----:B------:R-:W-:Y:S06]  /*5220*/  BAR.ARV 0xb, 0xa0 ;  /* 0x02c2800000007b1d */ /* 0x000fec0000002000 */
[----:B------:R-:W-:Y:S02]  /*5230*/  UIADD3 UR5, UR5, 0x2, URZ ;  /* 0x0000000205057890 */ /* 0x000fe4000fffe03f */
[----:B------:R-:W-:Y:S01]  /*5240*/  UIADD3 UR4, UR4, 0x1, URZ ;  /* 0x0000000104047890 */ /* 0x000fe2000fffe03f */
[----:B------:R-:W-:Y:S11]  /*5250*/  @P1 BRA `(.L_x_46) ;  /* 0xfffffff800c01947 */ /* 0x000ff6000383ffff */
[----:B------:R-:W-:-:S12]  /*5260*/  UIADD3 UR4, UR18, 0x3000, URZ ;  /* 0x0000300012047890 */ /* 0x000fd8000fffe03f */
.L_x_33:
[----:B------:R-:W-:-:S13]  /*5270*/  ISETP.NE.AND P1, PT, RZ, UR21, PT ;  /* 0x00000015ff007c0c */ /* 0x000fda000bf25270 */
[----:B------:R-:W-:Y:S05]  /*5280*/  @!P1 EXIT ;  /* 0x000000000000994d */ /* 0x000fea0003800000 */
[----:B------:R-:W-:Y:S06]  /*5290*/  BAR.SYNC.DEFER_BLOCKING 0xd, 0xa0 ;  /* 0x0342800000007b1d */ /* 0x000fec0000010000 */
[----:B------:R-:W-:Y:S04]  /*52a0*/  BSSY B0, `(.L_x_47) ;  /* 0x0000010000007945 */ /* 0x000fe80003800000 */
[----:B------:R-:W-:Y:S05]  /*52b0*/  @!P0 BRA `(.L_x_48) ;  /* 0x0000000000388947 */ /* 0x000fea0003800000 */
[----:B------:R-:W1:Y:S01]  /*52c0*/  S2UR UR11, SR_CgaCtaId ;  /* 0x00000000000b79c3 */ /* 0x000e620000008800 */
[----:B------:R-:W-:Y:S01]  /*52d0*/  UIADD3 UR12, UP0, UR4, UR6, URZ ;  /* 0x00000006040c7290 */ /* 0x000fe2000ff1e03f */
[----:B------:R-:W-:Y:S01]  /*52e0*/  UMOV UR5, 0x400 ;  /* 0x0000040000057882 */ /* 0x000fe20000000000 */
[----:B------:R-:W-:Y:S02]  /*52f0*/  ULDC.64 UR8, c[0x0][0x2c0] ;  /* 0x0000b00000087ab9 */ /* 0x000fe40000000a00 */
        /* <DEDUP_REMOVED lines=10> */
.L_x_48:
[----:B------:R-:W-:Y:S05]  /*53a0*/  BSYNC B0 ;  /* 0x0000000000007941 */ /* 0x000fea0003800000 */
.L_x_47:
[----:B------:R-:W-:Y:S06]  /*53b0*/  BAR.SYNC.DEFER_BLOCKING 0xe, 0xa0 ;  /* 0x0382800000007b1d */ /* 0x000fec0000010000 */
[----:B------:R-:W-:Y:S04]  /*53c0*/  BSSY B0, `(.L_x_49) ;  /* 0x0000012000007945 */ /* 0x000fe80003800000 */
[----:B------:R-:W-:Y:S05]  /*53d0*/  @!P0 BRA `(.L_x_50) ;  /* 0x0000000000408947 */ /* 0x000fea0003800000 */
[----:B------:R-:W1:Y:S01]  /*53e0*/  S2UR UR12, SR_CgaCtaId ;  /* 0x00000000000c79c3 */ /* 0x000e620000008800 */
[----:B------:R-:W-:Y:S01]  /*53f0*/  UIADD3 UR5, UR4, 0xc00, URZ ;  /* 0x00000c0004057890 */ /* 0x000fe2000fffe03f */
[----:B------:R-:W-:Y:S01]  /*5400*/  UMOV UR11, 0x400 ;  /* 0x00000400000b7882 */ /* 0x000fe20000000000 */
[----:B------:R-:W-:Y:S02]  /*5410*/  ULDC.64 UR8, c[0x0][0x2c0] ;  /* 0x0000b00000087ab9 */ /* 0x000fe40000000a00 */
[----:B------:R-:W-:-:S04]  /*5420*/  UIADD3 UR13, UP0, UR5, UR6, URZ ;  /* 0x00000006050d7290 */ /* 0x000fc8000ff1e03f */
        /* <DEDUP_REMOVED lines=11> */
.L_x_50:
[----:B------:R-:W-:Y:S05]  /*54e0*/  BSYNC B0 ;  /* 0x0000000000007941 */ /* 0x000fea0003800000 */
.L_x_49:
[----:B------:R-:W-:Y:S06]  /*54f0*/  BAR.ARV 0xa, 0xa0 ;  /* 0x0282800000007b1d */ /* 0x000fec0000002000 */
[----:B------:R-:W-:Y:S04]  /*5500*/  BSSY B0, `(.L_x_51) ;  /* 0x0000003000007945 */ /* 0x000fe80003800000 */
[----:B------:R-:W-:Y:S05]  /*5510*/  @!P0 BRA `(.L_x_52) ;  /* 0x0000000000048947 */ /* 0x000fea0003800000 */
[----:B------:R-:W-:-:S04]  /*5520*/  DEPBAR.LE SB0, 0x0 ;  /* 0x000080000000791a */ /* 0x000fc80000000000 */
.L_x_52:
[----:B------:R-:W-:Y:S05]  /*5530*/  BSYNC B0 ;  /* 0x0000000000007941 */ /* 0x000fea0003800000 */
.L_x_51:
[----:B------:R-:W-:Y:S06]  /*5540*/  BAR.ARV 0xb, 0xa0 ;  /* 0x02c2800000007b1d */ /* 0x000fec0000002000 */
[----:B------:R-:W-:Y:S05]  /*5550*/  EXIT ;  /* 0x000000000000794d */ /* 0x000fea0003800000 */
.L_x_32:
[----:B------:R-:W1:Y:S01]  /*5560*/  S2UR UR21, SR_CTAID.Z ;  /* 0x00000000001579c3 */ /* 0x000e620000002700 */
[----:B------:R-:W-:Y:S01]  /*5570*/  IMAD.MOV.U32 R9, RZ, RZ, 0x1 ;  /* 0x00000001ff097424 */ /* 0x000fe200078e00ff */
[----:B-1----:R-:W-:-:S13]  /*5580*/  ISETP.LE.AND P0, PT, RZ, UR21, PT ;  /* 0x00000015ff007c0c */ /* 0x002fda000bf03270 */
[----:B------:R-:W-:Y:S05]  /*5590*/  @!P0 BRA `(.L_x_53) ;  /* 0x00000020000c8947 */ /* 0x000fea0003800000 */
[----:B------:R-:W1:Y:S01]  /*55a0*/  S2UR UR20, SR_CTAID.Y ;  /* 0x00000000001479c3 */ /* 0x000e620000002600 */
[----:B------:R-:W-:Y:S01]  /*55b0*/  ULDC.64 UR6, c[0x0][0x718] ;  /* 0x0001c60000067ab9 */ /* 0x000fe20000000a00 */
[----:B------:R-:W-:Y:S01]  /*55c0*/  ULDC.64 UR10, c[0x0][0x730] ;  /* 0x0001cc00000a7ab9 */ /* 0x000fe20000000a00 */
[----:B------:R-:W-:Y:S01]  /*55d0*/  ULDC.64 UR12, c[0x0][0x720] ;  /* 0x0001c800000c7ab9 */ /* 0x000fe20000000a00 */
[----:B------:R-:W-:Y:S01]  /*55e0*/  ULDC.64 UR14, c[0x0][0x738] ;  /* 0x0001ce00000e7ab9 */ /* 0x000fe20000000a00 */
[----:B------:R-:W-:Y:S01]  /*55f0*/  ELECT P0, URZ, PT ;  /* 0x00000000003f782f */ /* 0x000fe20003800000 */
[----:B------:R-:W-:Y:S01]  /*5600*/  BSSY B0, `(.L_x_53) ;  /* 0x00001fc000007945 */ /* 0x000fe20003800000 */
[----:B------:R-:W-:Y:S01]  /*5610*/  IMAD.MOV.U32 R0, RZ, RZ, RZ ;  /* 0x000000ffff007224 */ /* 0x000fe200078e00ff */
[----:B-1----:R-:W-:Y:S02]  /*5620*/  USHF.R.S32.HI UR9, URZ, 0x1f, UR20 ;  /* 0x0000001f3f097899 */ /* 0x002fe40008011414 */
[----:B------:R-:W-:-:S02]  /*5630*/  UIMAD.WIDE.U32 UR4, UR20, UR6, URZ ;  /* 0x00000006140472a5 */ /* 0x000fc4000f8e003f */
[----:B------:R-:W-:Y:S02]  /*5640*/  UIMAD UR6, UR9, UR6, URZ ;  /* 0x00000006090672a4 */ /* 0x000fe4000f8e023f */
[----:B------:R-:W-:Y:S02]  /*5650*/  UIMAD UR9, UR9, UR10, URZ ;  /* 0x0000000a090972a4 */ /* 0x000fe4000f8e023f */
[----:B------:R-:W-:Y:S02]  /*5660*/  UIMAD UR8, UR20, UR7, UR6 ;  /* 0x00000007140872a4 */ /* 0x000fe4000f8e0206 */
[----:B------:R-:W-:Y:S02]  /*5670*/  UIMAD.WIDE.U32 UR6, UR20, UR10, URZ ;  /* 0x0000000a140672a5 */ /* 0x000fe4000f8e003f */
[----:B------:R-:W-:Y:S02]  /*5680*/  UIMAD UR10, UR20, UR11, UR9 ;  /* 0x0000000b140a72a4 */ /* 0x000fe4000f8e0209 */
[----:B------:R-:W-:Y:S01]  /*5690*/  USHF.R.S32.HI UR11, URZ, 0x1f, UR21 ;  /* 0x0000001f3f0b7899 */ /* 0x000fe20008011415 */
[----:B------:R-:W-:Y:S01]  /*56a0*/  ULDC UR9, c[0x0][0x2e8] ;  /* 0x0000ba0000097ab9 */ /* 0x000fe20000000800 */
[----:B------:R-:W-:-:S02]  /*56b0*/  UIADD3 UR5, UR5, UR8, URZ ;  /* 0x0000000805057290 */ /* 0x000fc4000fffe03f */
[----:B------:R-:W-:Y:S02]  /*56c0*/  UISETP.NE.AND UP0, UPT, UR9, 0x1, UPT ;  /* 0x000000010900788c */ /* 0x000fe4000bf05270 */
[----:B------:R-:W-:Y:S02]  /*56d0*/  UIMAD UR9, UR11, UR12, URZ ;  /* 0x0000000c0b0972a4 */ /* 0x000fe4000f8e023f */
[----:B------:R-:W-:Y:S02]  /*56e0*/  UIADD3 UR7, UR7, UR10, URZ ;  /* 0x0000000a07077290 */ /* 0x000fe4000fffe03f */
[----:B------:R-:W-:Y:S02]  /*56f0*/  UIMAD UR11, UR11, UR14, URZ ;  /* 0x0000000e0b0b72a4 */ /* 0x000fe4000f8e023f */
[----:B------:R-:W-:Y:S02]  /*5700*/  UIMAD UR10, UR21, UR13, UR9 ;  /* 0x0000000d150a72a4 */ /* 0x000fe4000f8e0209 */
[----:B------:R-:W-:-:S02]  /*5710*/  UIMAD.WIDE.U32 UR8, UR21, UR12, UR4 ;  /* 0x0000000c150872a5 */ /* 0x000fc4000f8e0004 */
[----:B------:R-:W-:Y:S02]  /*5720*/  UIMAD UR4, UR21, UR15, UR11 ;  /* 0x0000000f150472a4 */ /* 0x000fe4000f8e020b */
[----:B------:R-:W-:Y:S02]  /*5730*/  UIMAD.WIDE.U32 UR6, UR21, UR14, UR6 ;  /* 0x0000000e150672a5 */ /* 0x000fe4000f8e0006 */
[----:B------:R-:W-:Y:S01]  /*5740*/  UIADD3 UR5, UR9, UR10, URZ ;  /* 0x0000000a09057290 */ /* 0x000fe2000fffe03f */
[----:B------:R-:W-:Y:S01]  /*5750*/  ULDC.64 UR14, c[0x0][0x700] ;  /* 0x0001c000000e7ab9 */ /* 0x000fe20000000a00 */
[----:B------:R-:W-:Y:S01]  /*5760*/  @UP0 ULDC UR11, c[0x0][0x2ec] ;  /* 0x0000bb00000b0ab9 */ /* 0x000fe20000000800 */
[----:B------:R-:W-:Y:S02]  /*5770*/  ULEA UR14, UP1, UR8, UR14, 0x2 ;  /* 0x0000000e080e7291 */ /* 0x000fe4000f82103f */
[----:B------:R-:W-:Y:S02]  /*5780*/  UIMAD.WIDE.U32 UR10, UR20, UR11, URZ ;  /* 0x0000000b140a72a5 */ /* 0x000fe4000f8e003f */
[----:B------:R-:W-:Y:S01]  /*5790*/  ULEA.HI.X UR15, UR8, UR15, UR5, 0x2, UP1 ;  /* 0x0000000f080f7291 */ /* 0x000fe200088f1405 */
[----:B------:R-:W-:-:S02]  /*57a0*/  UMOV UR12, UR20 ;  /* 0x00000014000c7c82 */ /* 0x000fc40008000000 */
[----:B------:R-:W-:Y:S02]  /*57b0*/  @UP0 ULDC UR5, c[0x0][0x2f0] ;  /* 0x0000bc0000050ab9 */ /* 0x000fe40000000800 */
[----:B------:R-:W-:Y:S01]  /*57c0*/  @UP0 USHF.R.U32.HI UR12, URZ, UR5, UR11 ;  /* 0x000000053f0c0299 */ /* 0x000fe2000801160b */
[----:B------:R-:W-:Y:S11]  /*57d0*/  @!P0 BRA `(.L_x_54) ;  /* 0x0000001c00788947 */ /* 0x000ff60003800000 */
[----:B------:R-:W1:Y:S01]  /*57e0*/  S2R R3, SR_CgaCtaId ;  /* 0x0000000000037919 */ /* 0x000e620000008800 */
[----:B------:R-:W-:Y:S01]  /*57f0*/  MOV R0, 0x400 ;  /* 0x0000040000007802 */ /* 0x000fe20000000f00 */
[----:B------:R-:W-:-:S03]  /*5800*/  IMAD.MOV.U32 R2, RZ, RZ, 0x1 ;  /* 0x00000001ff027424 */ /* 0x000fc600078e00ff */
[----:B-1----:R-:W-:Y:S02]  /*5810*/  LEA R0, R3, R0, 0x18 ;  /* 0x0000000003007211 */ /* 0x002fe400078ec0ff */
[----:B------:R-:W-:Y:S02]  /*5820*/  SHF.L.U32 R3, R2, 0x1f, RZ ;  /* 0x0000001f02037819 */ /* 0x000fe400000006ff */
[----:B------:R-:W1:Y:S02]  /*5830*/  S2R R2, SR_CTAID.X ;  /* 0x0000000000027919 */ /* 0x000e640000002500 */
[----:B------:R-:W2:Y:S02]  /*5840*/  SYNCS.PHASECHK.TRANS64.TRYWAIT P0, [R0+URZ+0x26820], R3 ;  /* 0x02682003000075a7 */ /* 0x000ea4000800017f */
[----:B-12---:R-:W-:Y:S05]  /*5850*/  @!P0 BRA `(.L_x_55) ;  /* 0x0000002000608947 */ /* 0x006fea0003800000 */
.L_x_85:
[----:B------:R-:W2:Y:S01]  /*5860*/  S2R R4, SR_TID.X ;  /* 0x0000000000047919 */ /* 0x000ea20000002100 */
[----:B------:R-:W-:Y:S02]  /*5870*/  IMAD.U32 R8, RZ, RZ, UR7 ;  /* 0x00000007ff087e24 */ /* 0x000fe4000f8e00ff */
[----:B------:R-:W-:Y:S02]  /*5880*/  IMAD.SHL.U32 R2, R2, 0x80, RZ ;  /* 0x0000008002027824 */ /* 0x000fe400078e00ff */
[----:B------:R-:W-:Y:S02]  /*5890*/  VIADD R8, R8, UR4 ;  /* 0x0000000408087c36 */ /* 0x000fe40008000000 */
[----:B------:R-:W-:Y:S01]  /*58a0*/  IMAD.MOV.U32 R9, RZ, RZ, 0x1 ;  /* 0x00000001ff097424 */ /* 0x000fe200078e00ff */
[----:B--2---:R-:W-:-:S04]  /*58b0*/  LOP3.LUT R4, R4, 0x7f, RZ, 0xc0, !PT ;  /* 0x0000007f04047812 */ /* 0x004fc800078ec0ff */
[----:B------:R-:W-:-:S13]  /*58c0*/  ISETP.NE.AND P0, PT, R4, RZ, PT ;  /* 0x000000ff0400720c */ /* 0x000fda0003f05270 */
[----:B------:R-:W-:Y:S05]  /*58d0*/  @P0 BRA `(.L_x_56) ;  /* 0x0000000000180947 */ /* 0x000fea0003800000 */
[----:B------:R-:W2:Y:S01]  /*58e0*/  S2R R4, SR_TID.X ;  /* 0x0000000000047919 */ /* 0x000ea20000002100 */
[----:B-1----:R-:W-:-:S04]  /*58f0*/  IMAD.MOV.U32 R3, RZ, RZ, 0x3100 ;  /* 0x00003100ff037424 */ /* 0x002fc800078e00ff */
[----:B------:R3:W-:Y:S01]  /*5900*/  SYNCS.ARRIVE.TRANS64 RZ, [R0+URZ+0x26810], R3 ;  /* 0x0268100300ff79a7 */ /* 0x0007e2000800003f */
[----:B--2---:R-:W-:-:S13]  /*5910*/  LOP3.LUT P1, RZ, R4, 0x1f, RZ, 0xc0, !PT ;  /* 0x0000001f04ff7812 */ /* 0x004fda000782c0ff */
[----:B---3--:R-:W-:Y:S05]  /*5920*/  @!P1 BRA `(.L_x_56) ;  /* 0x0000000000049947 */ /* 0x008fea0003800000 */
[----:B------:R-:W-:Y:S01]  /*5930*/  BPT.TRAP 0x1 ;  /* 0x000000040000795c */ /* 0x000fe20000300000 */
.L_x_56:
[----:B------:R-:W2:Y:S01]  /*5940*/  LDC.64 R6, c[0x0][0x198] ;  /* 0x00006600ff067b82 */ /* 0x000ea20000000a00 */
[----:B------:R-:W-:Y:S01]  /*5950*/  R2UR UR11, R2 ;  /* 0x00000000020b72ca */ /* 0x000fe200000e0000 */
[----:B------:R-:W-:Y:S01]  /*5960*/  UMOV UR35, URZ ;  /* 0x0000003f00237c82 */ /* 0x000fe20008000000 */
[----:B------:R-:W-:Y:S01]  /*5970*/  R2UR UR8, R0 ;  /* 0x00000000000872ca */ /* 0x000fe200000e0000 */
[----:B------:R-:W-:Y:S01]  /*5980*/  UMOV UR42, 0x0 ;  /* 0x00000000002a7882 */ /* 0x000fe20000000000 */
[----:B------:R-:W-:Y:S01]  /*5990*/  UMOV UR43, 0x14f00000 ;  /* 0x14f00000002b7882 */ /* 0x000fe20000000000 */
[----:B------:R-:W-:Y:S01]  /*59a0*/  UMOV UR34, URZ ;  /* 0x0000003f00227c82 */ /* 0x000fe20008000000 */
[----:B------:R-:W-:Y:S01]  /*59b0*/  UMOV UR36, UR20 ;  /* 0x0000001400247c82 */ /* 0x000fe20008000000 */
[----:B------:R-:W-:Y:S01]  /*59c0*/  UMOV UR37, UR21 ;  /* 0x0000001500257c82 */ /* 0x000fe20008000000 */
[----:B------:R-:W-:Y:S01]  /*59d0*/  UMOV UR26, 0x20 ;  /* 0x00000020001a7882 */ /* 0x000fe20000000000 */
[----:B------:R-:W-:Y:S01]  /*59e0*/  UMOV UR28, UR20 ;  /* 0x00000014001c7c82 */ /* 0x000fe20008000000 */
[----:B------:R-:W-:Y:S01]  /*59f0*/  UMOV UR29, UR21 ;  /* 0x00000015001d7c82 */ /* 0x000fe20008000000 */
[----:B------:R-:W-:Y:S01]  /*5a00*/  UMOV UR27, UR35 ;  /* 0x00000023001b7c82 */ /* 0x000fe20008000000 */
[----:B------:R-:W-:Y:S01]  /*5a10*/  UMOV UR18, 0x40 ;  /* 0x0000004000127882 */ /* 0x000fe20000000000 */
[----:B------:R-:W-:Y:S01]  /*5a20*/  UMOV UR19, UR35 ;  /* 0x0000002300137c82 */ /* 0x000fe20008000000 */
[----:B------:R-:W-:Y:S01]  /*5a30*/  UMOV UR5, 0x10 ;  /* 0x0000001000057882 */ /* 0x000fe20000000000 */
[----:B------:R-:W-:Y:S01]  /*5a40*/  UIADD3 UR32, UR8, 0x12000, URZ ;  /* 0x0001200008207890 */ /* 0x000fe2000fffe03f */
[----:B------:R-:W-:Y:S01]  /*5a50*/  IMAD.MOV.U32 R5, RZ, RZ, 0xc000 ;  /* 0x0000c000ff057424 */ /* 0x000fe200078e00ff */
[----:B------:R-:W-:Y:S01]  /*5a60*/  UIADD3 UR33, UR8, 0x26810, URZ ;  /* 0x0002681008217890 */ /* 0x000fe2000fffe03f */
[----:B------:R-:W-:Y:S01]  /*5a70*/  MOV R12, UR21 ;  /* 0x00000015000c7c02 */ /* 0x000fe20008000f00 */
[----:B------:R-:W-:Y:S01]  /*5a80*/  UIADD3 UR24, UR8, 0x13000, URZ ;  /* 0x0001300008187890 */ /* 0x000fe2000fffe03f */
[----:B------:R-:W-:Y:S01]  /*5a90*/  MOV R13, UR20 ;  /* 0x00000014000d7c02 */ /* 0x000fe20008000f00 */
[----:B------:R-:W-:Y:S01]  /*5aa0*/  UIADD3 UR16, UR8, 0x14000, URZ ;  /* 0x0001400008107890 */ /* 0x000fe2000fffe03f */
[----:B--2---:R-:W-:Y:S01]  /*5ab0*/  IMAD.MOV.U32 R10, RZ, RZ, R6 ;  /* 0x000000ffff0a7224 */ /* 0x004fe200078e0006 */
[----:B------:R-:W-:Y:S01]  /*5ac0*/  UIADD3 UR44, UR8, 0x1e000, URZ ;  /* 0x0001e000082c7890 */ /* 0x000fe2000fffe03f */
[----:B------:R-:W-:Y:S01]  /*5ad0*/  IMAD.MOV.U32 R11, RZ, RZ, R7 ;  /* 0x000000ffff0b7224 */ /* 0x000fe200078e0007 */
[----:B------:R-:W-:Y:S01]  /*5ae0*/  UMOV UR25, UR33 ;  /* 0x0000002100197c82 */ /* 0x000fe20008000000 */
[----:B------:R-:W-:Y:S01]  /*5af0*/  UMOV UR17, UR33 ;  /* 0x0000002100117c82 */ /* 0x000fe20008000000 */
[----:B------:R-:W-:Y:S01]  /*5b00*/  IADD3 R2, P1, R10, 0x2f0, RZ ;  /* 0x000002f00a027810 */ /* 0x000fe20007f3e0ff */
[----:B------:R-:W-:Y:S01]  /*5b10*/  UIADD3 UR9, UR8, 0x26800, URZ ;  /* 0x0002680008097890 */ /* 0x000fe2000fffe03f */
[----:B------:R-:W-:-:S02]  /*5b20*/  UMOV UR45, UR33 ;  /* 0x00000021002d7c82 */ /* 0x000fc40008000000 */
[----:B------:R-:W-:Y:S01]  /*5b30*/  R2UR UR30, R2 ;  /* 0x00000000021e72ca */ /* 0x000fe200000e0000 */
[----:B------:R-:W-:Y:S01]  /*5b40*/  UMOV UR10, UR21 ;  /* 0x00000015000a7c82 */ /* 0x000fe20008000000 */
[----:B------:R-:W-:Y:S01]  /*5b50*/  IADD3 R2, P2, R10, 0x3f0, RZ ;  /* 0x000003f00a027810 */ /* 0x000fe20007f5e0ff */
[----:B------:R-:W-:Y:S01]  /*5b60*/  UMOV UR13, UR21 ;  /* 0x00000015000d7c82 */ /* 0x000fe20008000000 */
[----:B------:R-:W-:Y:S01]  /*5b70*/  UMOV UR53, UR21 ;  /* 0x0000001500357c82 */ /* 0x000fe20008000000 */
[----:B------:R-:W-:Y:S01]  /*5b80*/  UMOV UR61, UR21 ;  /* 0x00000015003d7c82 */ /* 0x000fe20008000000 */
[----:B------:R-:W-:Y:S01]  /*5b90*/  R2UR UR22, R2 ;  /* 0x00000000021672ca */ /* 0x000fe200000e0000 */
[----:B------:R-:W-:Y:S01]  /*5ba0*/  IMAD.X R2, RZ, RZ, R11, P1 ;  /* 0x000000ffff027224 */ /* 0x000fe200008e060b */
[----:B------:R-:W-:Y:S01]  /*5bb0*/  UMOV UR46, 0x0 ;  /* 0x00000000002e7882 */ /* 0x000fe20000000000 */
[----:B------:R-:W-:Y:S01]  /*5bc0*/  UMOV UR47, 0x10000000 ;  /* 0x10000000002f7882 */ /* 0x000fe20000000000 */
[----:B------:R-:W-:-:S02]  /*5bd0*/  UIADD3 UR48, UR8, 0x2000, URZ ;  /* 0x0000200008307890 */ /* 0x000fc4000fffe03f */
[----:B------:R-:W-:Y:S01]  /*5be0*/  R2UR UR31, R2 ;  /* 0x00000000021f72ca */ /* 0x000fe200000e0000 */
[--C-:B------:R-:W-:Y:S01]  /*5bf0*/  IMAD.X R2, RZ, RZ, R11.reuse, P2 ;  /* 0x000000ffff027224 */ /* 0x100fe200010e060b */
[----:B------:R-:W-:Y:S01]  /*5c00*/  UMOV UR50, 0x20 ;  /* 0x0000002000327882 */ /* 0x000fe20000000000 */
[----:B------:R-:W-:Y:S01]  /*5c10*/  UMOV UR52, UR12 ;  /* 0x0000000c00347c82 */ /* 0x000fe20008000000 */
[----:B------:R-:W-:Y:S01]  /*5c20*/  UMOV UR51, UR11 ;  /* 0x0000000b00337c82 */ /* 0x000fe20008000000 */
[----:B------:R-:W-:Y:S01]  /*5c30*/  UMOV UR49, UR9 ;  /* 0x0000000900317c82 */ /* 0x000fe20008000000 */
[----:B------:R-:W-:Y:S01]  /*5c40*/  R2UR UR23, R2 ;  /* 0x00000000021772ca */ /* 0x000fe200000e0000 */
[----:B------:R-:W-:Y:S01]  /*5c50*/  UIADD3 UR56, UR8, 0x5000, URZ ;  /* 0x0000500008387890 */ /* 0x000fe2000fffe03f */
[----:B------:R-:W-:Y:S01]  /*5c60*/  IADD3 R2, P1, R10, 0xf0, RZ ;  /* 0x000000f00a027810 */ /* 0x000fe20007f3e0ff */
[----:B------:R-:W-:Y:S01]  /*5c70*/  UMOV UR58, 0x50 ;  /* 0x00000050003a7882 */ /* 0x000fe20000000000 */
[----:B------:R-:W-:Y:S01]  /*5c80*/  UMOV UR60, UR12 ;  /* 0x0000000c003c7c82 */ /* 0x000fe20008000000 */
[----:B------:R-:W-:Y:S01]  /*5c90*/  UMOV UR59, UR11 ;  /* 0x0000000b003b7c82 */ /* 0x000fe20008000000 */
[----:B------:R-:W-:Y:S01]  /*5ca0*/  R2UR UR40, R2 ;  /* 0x00000000022872ca */ /* 0x000fe200000e0000 */
[----:B-1----:R-:W-:Y:S01]  /*5cb0*/  IMAD.X R3, RZ, RZ, R11, P1 ;  /* 0x000000ffff037224 */ /* 0x002fe200008e060b */
[----:B------:R-:W-:-:S04]  /*5cc0*/  UMOV UR57, UR9 ;  /* 0x0000000900397c82 */ /* 0x000fc80008000000 */
[----:B------:R-:W-:Y:S02]  /*5cd0*/  R2UR UR41, R3 ;  /* 0x00000000032972ca */ /* 0x000fe400000e0000 */
[----:B------:R-:W-:-:S04]  /*5ce0*/  MOV R4, UR23 ;  /* 0x0000001700047c02 */ /* 0x000fc80008000f00 */
[----:B------:R-:W-:-:S07]  /*5cf0*/  R2UR UR23, R4 ;  /* 0x00000000041772ca */ /* 0x000fce00000e0000 */
[----:B------:R1:W-:Y:S01]  /*5d00*/  UTMALDG.4D [UR32], [UR40], desc[UR42] ;  /* 0x00002a20280075b4 */ /* 0x0003e20008019000 */
[----:B------:R2:W-:Y:S01]  /*5d10*/  UTMALDG.4D [UR24], [UR40], desc[UR42] ;  /* 0x00002a18280075b4 */ /* 0x0005e20008019000 */
[----:B------:R-:W-:Y:S01]  /*5d20*/  UTMALDG.4D [UR16], [UR40], desc[UR42] ;  /* 0x00002a10280075b4 */ /* 0x000fe20008019000 */
[----:B------:R3:W-:Y:S01]  /*5d30*/  UBLKCP.S.G [UR44], [UR14], UR5 ;  /* 0x0000002c0e0073ba */ /* 0x0007e20008000205 */
[----:B------:R4:W-:Y:S01]  /*5d40*/  SYNCS.ARRIVE.TRANS64 RZ, [R0+URZ+0x26800], R5 ;  /* 0x0268000500ff79a7 */ /* 0x0009e2000800003f */
[----:B-1----:R-:W-:Y:S01]  /*5d50*/  UIADD3 UR32, UR8, 0x6000, URZ ;  /* 0x0000600008207890 */ /* 0x002fe2000fffe03f */
[----:B------:R-:W-:Y:S01]  /*5d60*/  UMOV UR36, UR12 ;  /* 0x0000000c00247c82 */ /* 0x000fe20008000000 */
[----:B------:R-:W-:Y:S01]  /*5d70*/  UMOV UR35, UR11 ;  /* 0x0000000b00237c82 */ /* 0x000fe20008000000 */
[----:B------:R-:W-:Y:S01]  /*5d80*/  UMOV UR33, UR9 ;  /* 0x0000000900217c82 */ /* 0x000fe20008000000 */
[----:B--2---:R-:W-:Y:S01]  /*5d90*/  UIADD3 UR24, UR8, 0x8000, URZ ;  /* 0x0000800008187890 */ /* 0x004fe2000fffe03f */
[----:B----4-:R-:W-:Y:S01]  /*5da0*/  MOV R5, UR22 ;  /* 0x0000001600057c02 */ /* 0x010fe20008000f00 */
[----:B------:R-:W-:Y:S01]  /*5db0*/  UMOV UR28, UR12 ;  /* 0x0000000c001c7c82 */ /* 0x000fe20008000000 */
[----:B------:R-:W-:Y:S01]  /*5dc0*/  UMOV UR27, UR11 ;  /* 0x0000000b001b7c82 */ /* 0x000fe20008000000 */
[----:B------:R-:W-:Y:S01]  /*5dd0*/  UMOV UR25, UR9 ;  /* 0x0000000900197c82 */ /* 0x000fe20008000000 */
[----:B------:R-:W-:Y:S01]  /*5de0*/  R2UR UR22, R5 ;  /* 0x00000000051672ca */ /* 0x000fe200000e0000 */
[----:B---3--:R-:W-:Y:S01]  /*5df0*/  UMOV UR45, UR21 ;  /* 0x00000015002d7c82 */ /* 0x008fe20008000000 */
[----:B------:R-:W-:Y:S01]  /*5e00*/  UMOV UR44, UR12 ;  /* 0x0000000c002c7c82 */ /* 0x000fe20008000000 */
[----:B------:R-:W-:Y:S01]  /*5e10*/  UIADD3 UR16, UR8, 0x1000, URZ ;  /* 0x0000100008107890 */ /* 0x000fe2000fffe03f */
[----:B------:R-:W-:Y:S01]  /*5e20*/  IMAD.MOV.U32 R5, RZ, RZ, RZ ;  /* 0x000000ffff057224 */ /* 0x000fe200078e00ff */
[----:B------:R-:W-:Y:S01]  /*5e30*/  UMOV UR21, UR10 ;  /* 0x0000000a00157c82 */ /* 0x000fe20008000000 */
[----:B------:R-:W-:Y:S01]  /*5e40*/  UMOV UR10, UR34 ;  /* 0x00000022000a7c82 */ /* 0x000fe20008000000 */
[----:B------:R-:W-:Y:S01]  /*5e50*/  UMOV UR18, 0x10 ;  /* 0x0000001000127882 */ /* 0x000fe20000000000 */
[----:B------:R-:W-:Y:S01]  /*5e60*/  UMOV UR20, UR12 ;  /* 0x0000000c00147c82 */ /* 0x000fe20008000000 */
[----:B------:R-:W-:Y:S01]  /*5e70*/  UMOV UR19, UR11 ;  /* 0x0000000b00137c82 */ /* 0x000fe20008000000 */
[----:B------:R-:W-:Y:S01]  /*5e80*/  UMOV UR17, UR9 ;  /* 0x0000000900117c82 */ /* 0x000fe20008000000 */
[----:B------:R1:W-:Y:S01]  /*5e90*/  UTMALDG.4D [UR8], [UR30], desc[UR46] ;  /* 0x00002e081e0075b4 */ /* 0x0003e20008019000 */
[----:B------:R-:W-:Y:S01]  /*5ea0*/  UIADD3 UR40, UR8, 0x4000, URZ ;  /* 0x0000400008287890 */ /* 0x000fe2000fffe03f */
[----:B------:R-:W-:Y:S01]  /*5eb0*/  UMOV UR42, 0x40 ;  /* 0x00000040002a7882 */ /* 0x000fe20000000000 */
[----:B------:R-:W-:Y:S01]  /*5ec0*/  UMOV UR43, UR11 ;  /* 0x0000000b002b7c82 */ /* 0x000fe20008000000 */
[----:B------:R-:W-:Y:S01]  /*5ed0*/  UMOV UR41, UR9 ;  /* 0x0000000900297c82 */ /* 0x000fe20008000000 */
[----:B------:R2:W-:Y:S01]  /*5ee0*/  UTMALDG.4D [UR16], [UR30], desc[UR46] ;  /* 0x00002e101e0075b4 */ /* 0x0005e20008019000 */
[----:B------:R3:W-:Y:S01]  /*5ef0*/  UTMALDG.4D [UR48], [UR30], desc[UR46] ;  /* 0x00002e301e0075b4 */ /* 0x0007e20008019000 */
[----:B-1----:R-:W-:Y:S01]  /*5f00*/  UMOV UR10, 0x40 ;  /* 0x00000040000a7882 */ /* 0x002fe20000000000 */
[----:B--2---:R-:W-:-:S02]  /*5f10*/  R2UR UR20, R13 ;  /* 0x000000000d1472ca */ /* 0x004fc400000e0000 */
[----:B------:R-:W1:Y:S01]  /*5f20*/  LDC R13, c[0x0][0x280] ;  /* 0x0000a000ff0d7b82 */ /* 0x000e620000000800 */
[----:B------:R-:W-:Y:S01]  /*5f30*/  R2UR UR21, R12 ;  /* 0x000000000c1572ca */ /* 0x000fe200000e0000 */
[----:B------:R-:W-:Y:S01]  /*5f40*/  IMAD.MOV.U32 R12, RZ, RZ, RZ ;  /* 0x000000ffff0c7224 */ /* 0x000fe200078e00ff */
[----:B---3--:R-:W-:Y:S02]  /*5f50*/  UIADD3 UR48, UR8, 0x3000, URZ ;  /* 0x0000300008307890 */ /* 0x008fe4000fffe03f */
[----:B------:R-:W-:Y:S01]  /*5f60*/  UIADD3 UR8, UR8, 0xa000, URZ ;  /* 0x0000a00008087890 */ /* 0x000fe2000fffe03f */
[----:B------:R-:W-:-:S08]  /*5f70*/  UMOV UR50, 0x30 ;  /* 0x0000003000327882 */ /* 0x000fd00000000000 */
[----:B------:R-:W-:Y:S01]  /*5f80*/  UMOV UR53, UR21 ;  /* 0x0000001500357c82 */ /* 0x000fe20008000000 */
[----:B------:R-:W-:Y:S01]  /*5f90*/  UMOV UR29, UR21 ;  /* 0x00000015001d7c82 */ /* 0x000fe20008000000 */
[----:B------:R2:W-:Y:S01]  /*5fa0*/  UTMALDG.4D [UR48], [UR30], desc[UR46] ;  /* 0x00002e301e0075b4 */ /* 0x0005e20008019000 */
[----:B------:R-:W-:Y:S01]  /*5fb0*/  UMOV UR13, UR21 ;  /* 0x00000015000d7c82 */ /* 0x000fe20008000000 */
[----:B-1----:R-:W-:Y:S01]  /*5fc0*/  ISETP.GE.AND P1, PT, R13, 0x41, PT ;  /* 0x000000410d00780c */ /* 0x002fe20003f26270 */
[----:B------:R2:W-:Y:S01]  /*5fd0*/  UTMALDG.4D [UR40], [UR30], desc[UR46] ;  /* 0x00002e281e0075b4 */ /* 0x0005e20008019000 */
[----:B------:R2:W-:Y:S01]  /*5fe0*/  UTMALDG.4D [UR56], [UR30], desc[UR46] ;  /* 0x00002e381e0075b4 */ /* 0x0005e20008019000 */
[----:B------:R2:W-:Y:S01]  /*5ff0*/  UTMALDG.4D [UR32], [UR22], desc[UR46] ;  /* 0x00002e20160075b4 */ /* 0x0005e20008019000 */
[----:B------:R2:W-:Y:S01]  /*6000*/  UTMALDG.4D [UR24], [UR22], desc[UR46] ;  /* 0x00002e18160075b4 */ /* 0x0005e20008019000 */
[----:B------:R2:W-:Y:S08]  /*6010*/  UTMALDG.4D [UR8], [UR22], desc[UR46] ;  /* 0x00002e08160075b4 */ /* 0x0005f00008019000 */
[----:B--2---:R-:W-:Y:S05]  /*6020*/  @!P1 BRA `(.L_x_57) ;  /* 0x0000001000709947 */ /* 0x004fea0003800000 */
[----:B------:R-:W1:Y:S01]  /*6030*/  S2R R14, SR_TID.X ;  /* 0x00000000000e7919 */ /* 0x000e620000002100 */
[C---:B------:R-:W-:Y:S01]  /*6040*/  VIADD R4, R13.reuse, 0x3f ;  /* 0x0000003f0d047836 */ /* 0x040fe20000000000 */
[----:B------:R-:W-:Y:S01]  /*6050*/  ISETP.GE.AND P1, PT, R13, 0x81, PT ;  /* 0x000000810d00780c */ /* 0x000fe20003f26270 */
[----:B------:R-:W-:Y:S02]  /*6060*/  IMAD.MOV.U32 R12, RZ, RZ, RZ ;  /* 0x000000ffff0c7224 */ /* 0x000fe400078e00ff */
[----:B------:R-:W-:Y:S01]  /*6070*/  IMAD.MOV.U32 R16, RZ, RZ, RZ ;  /* 0x000000ffff107224 */ /* 0x000fe200078e00ff */
[----:B------:R-:W-:-:S04]  /*6080*/  SHF.R.S32.HI R9, RZ, 0x1f, R4 ;  /* 0x0000001fff097819 */ /* 0x000fc80000011404 */
[----:B------:R-:W-:Y:S01]  /*6090*/  LEA.HI R4, R9, R4, RZ, 0x6 ;  /* 0x0000000409047211 */ /* 0x000fe200078f30ff */
[----:B------:R-:W-:-:S03]  /*60a0*/  IMAD.MOV.U32 R9, RZ, RZ, 0x1 ;  /* 0x00000001ff097424 */ /* 0x000fc600078e00ff */
[----:B------:R-:W-:-:S04]  /*60b0*/  LEA.HI.SX32 R4, R4, 0xffffffff, 0x1a ;  /* 0xffffffff04047811 */ /* 0x000fc800078fd2ff */
[----:B------:R-:W-:-:S04]  /*60c0*/  VIMNMX R4, R4, 0x1, !PT ;  /* 0x0000000104047848 */ /* 0x000fc80007fe0100 */
[----:B------:R-:W-:Y:S02]  /*60d0*/  LOP3.LUT R17, R4, 0x1, RZ, 0xc0, !PT ;  /* 0x0000000104117812 */ /* 0x000fe400078ec0ff */
[----:B-1----:R-:W-:Y:S01]  /*60e0*/  LOP3.LUT R13, R14, 0x1f, RZ, 0xc0, !PT ;  /* 0x0000001f0e0d7812 */ /* 0x002fe200078ec0ff */
[----:B------:R-:W-:Y:S06]  /*60f0*/  @!P1 BRA `(.L_x_58) ;  /* 0x0000000800d49947 */ /* 0x000fec0003800000 */
[----:B------:R-:W-:Y:S02]  /*6100*/  IMAD.IADD R18, R4, 0x1, -R17 ;  /* 0x0000000104127824 */ /* 0x000fe400078e0a11 */
[----:B------:R-:W-:Y:S02]  /*6110*/  IMAD.MOV.U32 R9, RZ, RZ, 0x1 ;  /* 0x00000001ff097424 */ /* 0x000fe400078e00ff */
[----:B------:R-:W-:-:S07]  /*6120*/  IMAD.MOV.U32 R16, RZ, RZ, RZ ;  /* 0x000000ffff107224 */ /* 0x000fce00078e00ff */
.L_x_67:
[----:B------:R-:W-:-:S04]  /*6130*/  SHF.L.U32 R20, R9, 0x1f, RZ ;  /* 0x0000001f09147819 */ /* 0x000fc800000006ff */
[----:B-1----:R-:W1:Y:S02]  /*6140*/  SYNCS.PHASECHK.TRANS64.TRYWAIT P1, [R0+URZ+0x26840], R20 ;  /* 0x02684014000075a7 */ /* 0x002e64000802017f */
[----:B-123--:R-:W-:Y:S05]  /*6150*/  @!P1 BRA `(.L_x_59) ;  /* 0x0000001800349947 */ /* 0x00efea0003800000 */
.L_x_86:
[----:B------:R-:W-:Y:S05]  /*6160*/  @P0 BRA `(.L_x_60) ;  /* 0x0000000000140947 */ /* 0x000fea0003800000 */
[----:B------:R-:W-:Y:S01]  /*6170*/  ISETP.NE.AND P1, PT, R13, RZ, PT ;  /* 0x000000ff0d00720c */ /* 0x000fe20003f25270 */
[----:B------:R-:W-:-:S04]  /*6180*/  IMAD.MOV.U32 R3, RZ, RZ, 0x3100 ;  /* 0x00003100ff037424 */ /* 0x000fc800078e00ff */
[----:B------:R2:W-:Y:S08]  /*6190*/  SYNCS.ARRIVE.TRANS64 RZ, [R0+URZ+0x26830], R3 ;  /* 0x0268300300ff79a7 */ /* 0x0005f0000800003f */
[----:B------:R-:W-:Y:S05]  /*61a0*/  @!P1 BRA `(.L_x_60) ;  /* 0x0000000000049947 */ /* 0x000fea0003800000 */
[----:B------:R-:W-:Y:S01]  /*61b0*/  BPT.TRAP 0x1 ;  /* 0x000000040000795c */ /* 0x000fe20000300000 */
.L_x_60:
[----:B------:R-:W2:Y:S01]  /*61c0*/  LDC.64 R14, c[0x0][0x728] ;  /* 0x0001ca00ff0e7b82 */ /* 0x000ea20000000a00 */
[----:B------:R-:W-:Y:S01]  /*61d0*/  IMAD.SHL.U32 R19, R16, 0x40, RZ ;  /* 0x0000004010137824 */ /* 0x000fe200078e00ff */
[----:B------:R-:W-:Y:S01]  /*61e0*/  R2UR UR22, R0 ;  /* 0x00000000001672ca */ /* 0x000fe200000e0000 */
[----:B------:R-:W-:Y:S01]  /*61f0*/  IMAD.MOV.U32 R10, RZ, RZ, R6 ;  /* 0x000000ffff0a7224 */ /* 0x000fe200078e0006 */
[----:B------:R-:W-:Y:S01]  /*6200*/  UMOV UR10, 0x0 ;  /* 0x00000000000a7882 */ /* 0x000fe20000000000 */
[----:B------:R-:W-:Y:S01]  /*6210*/  IMAD.MOV.U32 R11, RZ, RZ, R7 ;  /* 0x000000ffff0b7224 */ /* 0x000fe200078e0007 */
[C---:B------:R-:W-:Y:S01]  /*6220*/  IADD3 R2, P1, R19.reuse, UR6, RZ ;  /* 0x0000000613027c10 */ /* 0x040fe2000ff3e0ff */
[----:B------:R-:W-:Y:S01]  /*6230*/  UMOV UR11, 0x14f00000 ;  /* 0x14f00000000b7882 */ /* 0x000fe20000000000 */
[----:B------:R-:W-:Y:S01]  /*6240*/  R2UR UR19, R19 ;  /* 0x00000000131372ca */ /* 0x000fe200000e0000 */
[----:B------:R-:W-:Y:S01]  /*6250*/  UMOV UR18, URZ ;  /* 0x0000003f00127c82 */ /* 0x000fe20008000000 */
[----:B------:R-:W-:Y:S01]  /*6260*/  UMOV UR34, 0x20 ;  /* 0x0000002000227882 */ /* 0x000fe20000000000 */
[----:B------:R-:W-:Y:S01]  /*6270*/  UMOV UR36, UR20 ;  /* 0x0000001400247c82 */ /* 0x000fe20008000000 */
[----:B------:R-:W-:Y:S01]  /*6280*/  UMOV UR37, UR21 ;  /* 0x0000001500257c82 */ /* 0x000fe20008000000 */
[----:B------:R-:W-:Y:S01]  /*6290*/  UMOV UR26, 0x40 ;  /* 0x00000040001a7882 */ /* 0x000fe20000000000 */
[----:B------:R-:W-:Y:S01]  /*62a0*/  UMOV UR28, UR20 ;  /* 0x00000014001c7c82 */ /* 0x000fe20008000000 */
[----:B------:R-:W-:-:S02]  /*62b0*/  UIADD3 UR17, UR22, 0x26830, URZ ;  /* 0x0002683016117890 */ /* 0x000fc4000fffe03f */
[----:B------:R-:W-:Y:S02]  /*62c0*/  UIADD3 UR16, UR22, 0x18000, URZ ;  /* 0x0001800016107890 */ /* 0x000fe4000fffe03f */
[----:B------:R-:W-:Y:S02]  /*62d0*/  UIADD3 UR32, UR22, 0x19000, URZ ;  /* 0x0001900016207890 */ /* 0x000fe4000fffe03f */
[----:B------:R-:W-:Y:S02]  /*62e0*/  UIADD3 UR24, UR22, 0x1a000, URZ ;  /* 0x0001a00016187890 */ /* 0x000fe4000fffe03f */
[----:B------:R-:W-:Y:S01]  /*62f0*/  UIADD3 UR22, UR22, 0x1e200, URZ ;  /* 0x0001e20016167890 */ /* 0x000fe2000fffe03f */
[----:B--2---:R-:W-:Y:S01]  /*6300*/  LEA R3, P2, R2, R14, 0x2 ;  /* 0x0000000e02037211 */ /* 0x004fe200078410ff */
[----:B------:R-:W-:Y:S01]  /*6310*/  UMOV UR33, UR17 ;  /* 0x0000001100217c82 */ /* 0x000fe20008000000 */
[----:B------:R-:W-:Y:S01]  /*6320*/  UMOV UR35, UR19 ;  /* 0x0000001300237c82 */ /* 0x000fe20008000000 */
[----:B------:R-:W-:Y:S01]  /*6330*/  UMOV UR29, UR21 ;  /* 0x00000015001d7c82 */ /* 0x000fe20008000000 */
[----:B------:R-:W-:Y:S01]  /*6340*/  R2UR UR30, R3 ;  /* 0x00000000031e72ca */ /* 0x000fe200000e0000 */
[----:B------:R-:W-:Y:S01]  /*6350*/  UMOV UR25, UR17 ;  /* 0x0000001100197c82 */ /* 0x000fe20008000000 */
[----:B------:R-:W-:Y:S01]  /*6360*/  LEA.HI.X.SX32 R3, R19, R8, 0x1, P1 ;  /* 0x0000000813037211 */ /* 0x000fe200008f0eff */
[----:B------:R-:W-:Y:S01]  /*6370*/  UMOV UR27, UR19 ;  /* 0x00000013001b7c82 */ /* 0x000fe20008000000 */
[----:B------:R-:W-:Y:S01]  /*6380*/  IADD3 R4, P1, R10, 0x1f0, RZ ;  /* 0x000001f00a047810 */ /* 0x000fe20007f3e0ff */
[----:B------:R-:W-:Y:S01]  /*6390*/  UMOV UR5, 0x10 ;  /* 0x0000001000057882 */ /* 0x000fe20000000000 */
[----:B------:R-:W-:Y:S01]  /*63a0*/  LEA.HI.X R2, R2, R15, R3, 0x2, P2 ;  /* 0x0000000f02027211 */ /* 0x000fe200010f1403 */
[----:B------:R-:W-:Y:S01]  /*63b0*/  UMOV UR23, UR17 ;  /* 0x0000001100177c82 */ /* 0x000fe20008000000 */
[----:B------:R-:W-:Y:S01]  /*63c0*/  R2UR UR8, R4 ;  /* 0x00000000040872ca */ /* 0x000fe200000e0000 */
[----:B------:R-:W-:Y:S01]  /*63d0*/  IMAD.X R5, RZ, RZ, R11, P1 ;  /* 0x000000ffff057224 */ /* 0x000fe200008e060b */
[----:B------:R-:W-:-:S04]  /*63e0*/  R2UR UR31, R2 ;  /* 0x00000000021f72ca */ /* 0x000fc800000e0000 */
[----:B------:R-:W-:-:S13]  /*63f0*/  R2UR UR9, R5 ;  /* 0x00000000050972ca */ /* 0x000fda00000e0000 */
[----:B------:R2:W-:Y:S01]  /*6400*/  UTMALDG.4D [UR16], [UR8], desc[UR10] ;  /* 0x00000a10080075b4 */ /* 0x0005e20008019000 */
[----:B------:R2:W-:Y:S01]  /*6410*/  UTMALDG.4D [UR32], [UR8], desc[UR10] ;  /* 0x00000a20080075b4 */ /* 0x0005e20008019000 */
[----:B------:R2:W-:Y:S01]  /*6420*/  UTMALDG.4D [UR24], [UR8], desc[UR10] ;  /* 0x00000a18080075b4 */ /* 0x0005e20008019000 */
[----:B------:R2:W-:Y:S01]  /*6430*/  UBLKCP.S.G [UR22], [UR30], UR5 ;  /* 0x000000161e0073ba */ /* 0x0005e20008000205 */
[----:B------:R-:W3:Y:S02]  /*6440*/  SYNCS.PHASECHK.TRANS64.TRYWAIT P1, [R0+URZ+0x26828], R20 ;  /* 0x02682814000075a7 */ /* 0x000ee4000802017f */
[----:B--23--:R-:W-:Y:S05]  /*6450*/  @!P1 BRA `(.L_x_61) ;  /* 0x0000001400889947 */ /* 0x00cfea0003800000 */
.L_x_87:
[----:B------:R-:W-:Y:S05]  /*6460*/  @P0 BRA `(.L_x_62) ;  /* 0x0000000000140947 */ /* 0x000fea0003800000 */
[----:B------:R-:W-:Y:S01]  /*6470*/  ISETP.NE.AND P1, PT, R13, RZ, PT ;  /* 0x000000ff0d00720c */ /* 0x000fe20003f25270 */
[----:B------:R-:W-:-:S04]  /*6480*/  IMAD.MOV.U32 R3, RZ, RZ, 0x3100 ;  /* 0x00003100ff037424 */ /* 0x000fc800078e00ff */
[----:B------:R3:W-:Y:S08]  /*6490*/  SYNCS.ARRIVE.TRANS64 RZ, [R0+URZ+0x26818], R3 ;  /* 0x0268180300ff79a7 */ /* 0x0007f0000800003f */
[----:B------:R-:W-:Y:S05]  /*64a0*/  @!P1 BRA `(.L_x_62) ;  /* 0x0000000000049947 */ /* 0x000fea0003800000 */
[----:B------:R-:W-:Y:S01]  /*64b0*/  BPT.TRAP 0x1 ;  /* 0x000000040000795c */ /* 0x000fe20000300000 */
.L_x_62:
[----:B------:R-:W-:Y:S01]  /*64c0*/  VIADD R19, R19, 0x40 ;  /* 0x0000004013137836 */ /* 0x000fe20000000000 */
[----:B------:R-:W-:Y:S01]  /*64d0*/  IADD3 R2, P1, R10, 0xf0, RZ ;  /* 0x000000f00a027810 */ /* 0x000fe20007f3e0ff */
[----:B------:R-:W-:Y:S01]  /*64e0*/  UMOV UR22, 0x0 ;  /* 0x0000000000167882 */ /* 0x000fe20000000000 */
[----:B------:R-:W-:Y:S01]  /*64f0*/  R2UR UR16, R0 ;  /* 0x00000000001072ca */ /* 0x000fe200000e0000 */
[----:B------:R-:W-:Y:S01]  /*6500*/  UMOV UR23, 0x14f00000 ;  /* 0x14f0000000177882 */ /* 0x000fe20000000000 */
[----:B------:R-:W-:Y:S01]  /*6510*/  R2UR UR35, R19 ;  /* 0x00000000132372ca */ /* 0x000fe200000e0000 */
[----:B---3--:R-:W-:Y:S01]  /*6520*/  IMAD.X R3, RZ, RZ, R11, P1 ;  /* 0x000000ffff037224 */ /* 0x008fe200008e060b */
[----:B------:R-:W-:Y:S01]  /*6530*/  R2UR UR10, R2 ;  /* 0x00000000020a72ca */ /* 0x000fe200000e0000 */
[----:B------:R-:W-:Y:S01]  /*6540*/  UMOV UR34, URZ ;  /* 0x0000003f00227c82 */ /* 0x000fe20008000000 */
[----:B------:R-:W-:Y:S01]  /*6550*/  UMOV UR36, UR20 ;  /* 0x0000001400247c82 */ /* 0x000fe20008000000 */
[----:B------:R-:W-:Y:S01]  /*6560*/  UMOV UR37, UR21 ;  /* 0x0000001500257c82 */ /* 0x000fe20008000000 */
[----:B------:R-:W-:Y:S01]  /*6570*/  R2UR UR11, R3 ;  /* 0x00000000030b72ca */ /* 0x000fe200000e0000 */
[----:B------:R-:W-:Y:S01]  /*6580*/  UMOV UR26, 0x20 ;  /* 0x00000020001a7882 */ /* 0x000fe20000000000 */
[----:B------:R-:W-:Y:S01]  /*6590*/  UMOV UR28, UR20 ;  /* 0x00000014001c7c82 */ /* 0x000fe20008000000 */
[----:B------:R-:W-:Y:S01]  /*65a0*/  UMOV UR29, UR21 ;  /* 0x00000015001d7c82 */ /* 0x000fe20008000000 */
[----:B------:R-:W-:Y:S01]  /*65b0*/  UMOV UR18, 0x40 ;  /* 0x0000004000127882 */ /* 0x000fe20000000000 */
[----:B------:R-:W-:-:S02]  /*65c0*/  UIADD3 UR32, UR16, 0x15000, URZ ;  /* 0x0001500010207890 */ /* 0x000fc4000fffe03f */
[----:B------:R-:W-:Y:S02]  /*65d0*/  UIADD3 UR33, UR16, 0x26818, URZ ;  /* 0x0002681810217890 */ /* 0x000fe4000fffe03f */
[----:B------:R-:W-:Y:S02]  /*65e0*/  UIADD3 UR24, UR16, 0x16000, URZ ;  /* 0x0001600010187890 */ /* 0x000fe4000fffe03f */
[----:B------:R-:W-:Y:S02]  /*65f0*/  UIADD3 UR30, UR16, 0x1e100, URZ ;  /* 0x0001e100101e7890 */ /* 0x000fe4000fffe03f */
[----:B------:R-:W-:Y:S02]  /*6600*/  UIADD3 UR16, UR16, 0x17000, URZ ;  /* 0x0001700010107890 */ /* 0x000fe4000fffe03f */
[----:B------:R-:W-:Y:S02]  /*6610*/  UIMAD.WIDE UR8, UR35, 0x4, UR14 ;  /* 0x00000004230878a5 */ /* 0x000fe4000f8e020e */
[----:B------:R3:W-:Y:S01]  /*6620*/  UTMALDG.4D [UR32], [UR10], desc[UR22] ;  /* 0x000016200a0075b4 */ /* 0x0007e20008019000 */
[----:B------:R-:W-:Y:S01]  /*6630*/  UMOV UR25, UR33 ;  /* 0x0000002100197c82 */ /* 0x000fe20008000000 */
[----:B------:R-:W-:Y:S01]  /*6640*/  UMOV UR27, UR35 ;  /* 0x00000023001b7c82 */ /* 0x000fe20008000000 */
[----:B------:R-:W-:Y:S01]  /*6650*/  UMOV UR17, UR33 ;  /* 0x0000002100117c82 */ /* 0x000fe20008000000 */
[----:B------:R-:W-:Y:S01]  /*6660*/  UMOV UR19, UR35 ;  /* 0x0000002300137c82 */ /* 0x000fe20008000000 */
[----:B------:R-:W-:Y:S01]  /*6670*/  UMOV UR31, UR33 ;  /* 0x00000021001f7c82 */ /* 0x000fe20008000000 */
[----:B------:R-:W-:Y:S01]  /*6680*/  UMOV UR5, 0x10 ;  /* 0x0000001000057882 */ /* 0x000fe20000000000 */
[----:B------:R3:W-:Y:S01]  /*6690*/  UTMALDG.4D [UR24], [UR10], desc[UR22] ;  /* 0x000016180a0075b4 */ /* 0x0007e20008019000 */
[----:B------:R3:W-:Y:S01]  /*66a0*/  UTMALDG.4D [UR16], [UR10], desc[UR22] ;  /* 0x000016100a0075b4 */ /* 0x0007e20008019000 */
[----:B------:R3:W-:Y:S01]  /*66b0*/  UBLKCP.S.G [UR30], [UR8], UR5 ;  /* 0x0000001e080073ba */ /* 0x0007e20008000205 */
[----:B------:R-:W4:Y:S02]  /*66c0*/  SYNCS.PHASECHK.TRANS64.TRYWAIT P1, [R0+URZ+0x26848], R20 ;  /* 0x02684814000075a7 */ /* 0x000f24000802017f */
[----:B---34-:R-:W-:Y:S05]  /*66d0*/  @!P1 BRA `(.L_x_63) ;  /* 0x0000001000fc9947 */ /* 0x018fea0003800000 */
.L_x_88:
[----:B-123--:R-:W-:Y:S01]  /*66e0*/  SHF.R.S32.HI R20, RZ, 0x1f, R19 ;  /* 0x0000001fff147819 */ /* 0x00efe20000011413 */
[----:B------:R-:W-:Y:S06]  /*66f0*/  @P0 BRA `(.L_x_64) ;  /* 0x0000000000140947 */ /* 0x000fec0003800000 */
[----:B------:R-:W-:Y:S01]  /*6700*/  ISETP.NE.AND P1, PT, R13, RZ, PT ;  /* 0x000000ff0d00720c */ /* 0x000fe20003f25270 */
[----:B------:R-:W-:-:S04]  /*6710*/  IMAD.MOV.U32 R21, RZ, RZ, 0x3100 ;  /* 0x00003100ff157424 */ /* 0x000fc800078e00ff */
[----:B------:R1:W-:Y:S08]  /*6720*/  SYNCS.ARRIVE.TRANS64 RZ, [R0+URZ+0x26838], R21 ;  /* 0x0268381500ff79a7 */ /* 0x0003f0000800003f */
[----:B------:R-:W-:Y:S05]  /*6730*/  @!P1 BRA `(.L_x_64) ;  /* 0x0000000000049947 */ /* 0x000fea0003800000 */
[----:B------:R-:W-:Y:S01]  /*6740*/  BPT.TRAP 0x1 ;  /* 0x000000040000795c */ /* 0x000fe20000300000 */
.L_x_64:
[C---:B------:R-:W-:Y:S01]  /*6750*/  R2UR UR35, R19.reuse ;  /* 0x00000000132372ca */ /* 0x040fe200000e0000 */
[----:B------:R-:W-:Y:S01]  /*6760*/  UMOV UR10, 0x0 ;  /* 0x00000000000a7882 */ /* 0x000fe20000000000 */
[----:B------:R-:W-:Y:S01]  /*6770*/  IADD3 R19, P1, R19, UR6, RZ ;  /* 0x0000000613137c10 */ /* 0x000fe2000ff3e0ff */
[----:B------:R-:W-:Y:S01]  /*6780*/  UMOV UR11, 0x14f00000 ;  /* 0x14f00000000b7882 */ /* 0x000fe20000000000 */
[----:B------:R-:W-:Y:S01]  /*6790*/  R2UR UR22, R0 ;  /* 0x00000000001672ca */ /* 0x000fe200000e0000 */
[----:B------:R-:W-:Y:S01]  /*67a0*/  UMOV UR34, URZ ;  /* 0x0000003f00227c82 */ /* 0x000fe20008000000 */
[----:B------:R-:W-:Y:S01]  /*67b0*/  R2UR UR8, R4 ;  /* 0x00000000040872ca */ /* 0x000fe200000e0000 */
[----:B------:R-:W-:Y:S01]  /*67c0*/  IMAD.X R20, R20, 0x1, R8, P1 ;  /* 0x0000000114147824 */ /* 0x000fe200008e0608 */
[----:B------:R-:W-:Y:S01]  /*67d0*/  LEA R14, P1, R19, R14, 0x2 ;  /* 0x0000000e130e7211 */ /* 0x000fe200078210ff */
[----:B------:R-:W-:Y:S01]  /*67e0*/  UMOV UR36, UR20 ;  /* 0x0000001400247c82 */ /* 0x000fe20008000000 */
[----:B------:R-:W-:Y:S01]  /*67f0*/  R2UR UR9, R5 ;  /* 0x00000000050972ca */ /* 0x000fe200000e0000 */
[----:B------:R-:W-:Y:S01]  /*6800*/  UMOV UR37, UR21 ;  /* 0x0000001500257c82 */ /* 0x000fe20008000000 */
[----:B------:R-:W-:Y:S01]  /*6810*/  LEA.HI.X R15, R19, R15, R20, 0x2, P1 ;  /* 0x0000000f130f7211 */ /* 0x000fe200008f1414 */
[----:B------:R-:W-:Y:S01]  /*6820*/  UMOV UR26, 0x20 ;  /* 0x00000020001a7882 */ /* 0x000fe20000000000 */
[----:B------:R-:W-:Y:S01]  /*6830*/  R2UR UR30, R14 ;  /* 0x000000000e1e72ca */ /* 0x000fe200000e0000 */
[----:B------:R-:W-:Y:S01]  /*6840*/  UMOV UR28, UR20 ;  /* 0x00000014001c7c82 */ /* 0x000fe20008000000 */
[----:B------:R-:W-:Y:S01]  /*6850*/  R2UR UR31, R15 ;  /* 0x000000000f1f72ca */ /* 0x000fe200000e0000 */
[----:B------:R-:W-:Y:S01]  /*6860*/  UIADD3 UR32, UR22, 0x1b000, URZ ;  /* 0x0001b00016207890 */ /* 0x000fe2000fffe03f */
[----:B------:R-:W-:Y:S01]  /*6870*/  LOP3.LUT R9, R9, 0x1, RZ, 0x3c, !PT ;  /* 0x0000000109097812 */ /* 0x000fe200078e3cff */
[----:B------:R-:W-:-:S02]  /*6880*/  UIADD3 UR33, UR22, 0x26838, URZ ;  /* 0x0002683816217890 */ /* 0x000fc4000fffe03f */
[----:B------:R-:W-:Y:S01]  /*6890*/  UIADD3 UR24, UR22, 0x1c000, URZ ;  /* 0x0001c00016187890 */ /* 0x000fe2000fffe03f */
[----:B------:R-:W-:Y:S01]  /*68a0*/  SHF.L.U32 R5, R9, 0x1f, RZ ;  /* 0x0000001f09057819 */ /* 0x000fe200000006ff */
[----:B------:R-:W-:Y:S02]  /*68b0*/  UIADD3 UR16, UR22, 0x1d000, URZ ;  /* 0x0001d00016107890 */ /* 0x000fe4000fffe03f */
[----:B------:R-:W-:Y:S01]  /*68c0*/  UIADD3 UR22, UR22, 0x1e300, URZ ;  /* 0x0001e30016167890 */ /* 0x000fe2000fffe03f */
[----:B------:R-:W-:Y:S01]  /*68d0*/  UMOV UR29, UR21 ;  /* 0x00000015001d7c82 */ /* 0x000fe20008000000 */
[----:B------:R-:W-:Y:S01]  /*68e0*/  UMOV UR27, UR35 ;  /* 0x00000023001b7c82 */ /* 0x000fe20008000000 */
[----:B------:R-:W-:Y:S01]  /*68f0*/  UMOV UR25, UR33 ;  /* 0x0000002100197c82 */ /* 0x000fe20008000000 */
[----:B------:R-:W-:Y:S01]  /*6900*/  UMOV UR18, 0x40 ;  /* 0x0000004000127882 */ /* 0x000fe20000000000 */
[----:B------:R-:W-:Y:S01]  /*6910*/  UMOV UR19, UR35 ;  /* 0x0000002300137c82 */ /* 0x000fe20008000000 */
[----:B------:R2:W-:Y:S01]  /*6920*/  UTMALDG.4D [UR32], [UR8], desc[UR10] ;  /* 0x00000a20080075b4 */ /* 0x0005e20008019000 */
[----:B------:R-:W-:Y:S01]  /*6930*/  UMOV UR17, UR33 ;  /* 0x0000002100117c82 */ /* 0x000fe20008000000 */
[----:B------:R-:W-:Y:S01]  /*6940*/  UMOV UR23, UR33 ;  /* 0x0000002100177c82 */ /* 0x000fe20008000000 */
[----:B------:R-:W-:Y:S01]  /*6950*/  UMOV UR5, 0x10 ;  /* 0x0000001000057882 */ /* 0x000fe20000000000 */
[----:B------:R2:W-:Y:S01]  /*6960*/  UTMALDG.4D [UR24], [UR8], desc[UR10] ;  /* 0x00000a18080075b4 */ /* 0x0005e20008019000 */
[----:B------:R2:W-:Y:S01]  /*6970*/  UTMALDG.4D [UR16], [UR8], desc[UR10] ;  /* 0x00000a10080075b4 */ /* 0x0005e20008019000 */
[----:B------:R2:W-:Y:S01]  /*6980*/  UBLKCP.S.G [UR22], [UR30], UR5 ;  /* 0x000000161e0073ba */ /* 0x0005e20008000205 */
[----:B------:R-:W3:Y:S02]  /*6990*/  SYNCS.PHASECHK.TRANS64.TRYWAIT P1, [R0+URZ+0x26820], R5 ;  /* 0x02682005000075a7 */ /* 0x000ee4000802017f */
[----:B--23--:R-:W-:Y:S05]  /*69a0*/  @!P1 BRA `(.L_x_65) ;  /* 0x00000010005c9947 */ /* 0x00cfea0003800000 */
.L_x_90:
[----:B------:R-:W-:Y:S05]  /*69b0*/  @P0 BRA `(.L_x_66) ;  /* 0x0000000000140947 */ /* 0x000fea0003800000 */
[----:B------:R-:W-:Y:S01]  /*69c0*/  ISETP.NE.AND P1, PT, R13, RZ, PT ;  /* 0x000000ff0d00720c */ /* 0x000fe20003f25270 */
[----:B--2---:R-:W-:-:S04]  /*69d0*/  IMAD.MOV.U32 R5, RZ, RZ, 0x3100 ;  /* 0x00003100ff057424 */ /* 0x004fc800078e00ff */
[----:B------:R3:W-:Y:S08]  /*69e0*/  SYNCS.ARRIVE.TRANS64 RZ, [R0+URZ+0x26810], R5 ;  /* 0x0268100500ff79a7 */ /* 0x0007f0000800003f */
[----:B------:R-:W-:Y:S05]  /*69f0*/  @!P1 BRA `(.L_x_66) ;  /* 0x0000000000049947 */ /* 0x000fea0003800000 */
[----:B------:R-:W-:Y:S01]  /*6a00*/  BPT.TRAP 0x1 ;  /* 0x000000040000795c */ /* 0x000fe20000300000 */
.L_x_66:
[----:B------:R-:W-:Y:S01]  /*6a10*/  R2UR UR5, R16 ;  /* 0x00000000100572ca */ /* 0x000fe200000e0000 */
[----:B------:R-:W-:Y:S01]  /*6a20*/  VIADD R18, R18, 0xfffffffe ;  /* 0xfffffffe12127836 */ /* 0x000fe20000000000 */
[----:B------:R-:W-:Y:S01]  /*6a30*/  R2UR UR16, R0 ;  /* 0x00000000001072ca */ /* 0x000fe200000e0000 */
[----:B------:R-:W-:Y:S01]  /*6a40*/  UMOV UR22, 0x0 ;  /* 0x0000000000167882 */ /* 0x000fe20000000000 */
[----:B------:R-:W-:Y:S01]  /*6a50*/  R2UR UR10, R2 ;  /* 0x00000000020a72ca */ /* 0x000fe200000e0000 */
[----:B------:R-:W-:Y:S01]  /*6a60*/  UMOV UR23, 0x14f00000 ;  /* 0x14f0000000177882 */ /* 0x000fe20000000000 */
[----:B------:R-:W-:Y:S01]  /*6a70*/  R2UR UR11, R3 ;  /* 0x00000000030b72ca */ /* 0x000fe200000e0000 */
[----:B------:R-:W-:Y:S01]  /*6a80*/  UMOV UR34, URZ ;  /* 0x0000003f00227c82 */ /* 0x000fe20008000000 */
[----:B------:R-:W-:Y:S01]  /*6a90*/  ISETP.NE.AND P1, PT, R18, RZ, PT ;  /* 0x000000ff1200720c */ /* 0x000fe20003f25270 */
[----:B------:R-:W-:Y:S01]  /*6aa0*/  UMOV UR36, UR20 ;  /* 0x0000001400247c82 */ /* 0x000fe20008000000 */
[----:B------:R-:W-:Y:S01]  /*6ab0*/  UMOV UR37, UR21 ;  /* 0x0000001500257c82 */ /* 0x000fe20008000000 */
[----:B------:R-:W-:Y:S01]  /*6ac0*/  UMOV UR26, 0x20 ;  /* 0x00000020001a7882 */ /* 0x000fe20000000000 */
[----:B------:R-:W-:Y:S01]  /*6ad0*/  UMOV UR28, UR20 ;  /* 0x00000014001c7c82 */ /* 0x000fe20008000000 */
[----:B------:R-:W-:-:S02]  /*6ae0*/  UIADD3 UR5, UR5, 0x2, URZ ;  /* 0x0000000205057890 */ /* 0x000fc4000fffe03f */
[----:B------:R-:W-:Y:S02]  /*6af0*/  UIADD3 UR32, UR16, 0x12000, URZ ;  /* 0x0001200010207890 */ /* 0x000fe4000fffe03f */
[----:B------:R-:W-:Y:S02]  /*6b00*/  USHF.L.U32 UR35, UR5, 0x6, URZ ;  /* 0x0000000605237899 */ /* 0x000fe4000800063f */
[----:B------:R-:W-:Y:S01]  /*6b10*/  UIADD3 UR33, UR16, 0x26810, URZ ;  /* 0x0002681010217890 */ /* 0x000fe2000fffe03f */
[----:B------:R-:W-:Y:S01]  /*6b20*/  IMAD.U32 R16, RZ, RZ, UR5 ;  /* 0x00000005ff107e24 */ /* 0x000fe2000f8e00ff */
[----:B------:R-:W-:Y:S02]  /*6b30*/  UIADD3 UR24, UR16, 0x13000, URZ ;  /* 0x0001300010187890 */ /* 0x000fe4000fffe03f */
[----:B------:R-:W-:Y:S02]  /*6b40*/  UIADD3 UR30, UR16, 0x1e000, URZ ;  /* 0x0001e000101e7890 */ /* 0x000fe4000fffe03f */
[----:B------:R-:W-:-:S02]  /*6b50*/  UIADD3 UR16, UR16, 0x14000, URZ ;  /* 0x0001400010107890 */ /* 0x000fc4000fffe03f */
[----:B------:R-:W-:Y:S02]  /*6b60*/  UIMAD.WIDE UR8, UR35, 0x4, UR14 ;  /* 0x00000004230878a5 */ /* 0x000fe4000f8e020e */
[----:B------:R4:W-:Y:S01]  /*6b70*/  UTMALDG.4D [UR32], [UR10], desc[UR22] ;  /* 0x000016200a0075b4 */ /* 0x0009e20008019000 */
[----:B------:R-:W-:Y:S01]  /*6b80*/  UMOV UR29, UR21 ;  /* 0x00000015001d7c82 */ /* 0x000fe20008000000 */
[----:B------:R-:W-:Y:S01]  /*6b90*/  UMOV UR25, UR33 ;  /* 0x0000002100197c82 */ /* 0x000fe20008000000 */
[----:B------:R-:W-:Y:S01]  /*6ba0*/  UMOV UR27, UR35 ;  /* 0x00000023001b7c82 */ /* 0x000fe20008000000 */
[----:B------:R-:W-:Y:S01]  /*6bb0*/  UMOV UR18, 0x40 ;  /* 0x0000004000127882 */ /* 0x000fe20000000000 */
[----:B------:R-:W-:Y:S01]  /*6bc0*/  UMOV UR17, UR33 ;  /* 0x0000002100117c82 */ /* 0x000fe20008000000 */
[----:B------:R-:W-:Y:S01]  /*6bd0*/  UMOV UR19, UR35 ;  /* 0x0000002300137c82 */ /* 0x000fe20008000000 */
[----:B------:R-:W-:Y:S01]  /*6be0*/  UMOV UR13, 0x10 ;  /* 0x00000010000d7882 */ /* 0x000fe20000000000 */
[----:B------:R4:W-:Y:S01]  /*6bf0*/  UTMALDG.4D [UR24], [UR10], desc[UR22] ;  /* 0x000016180a0075b4 */ /* 0x0009e20008019000 */
[----:B------:R-:W-:Y:S01]  /*6c00*/  UMOV UR31, UR33 ;  /* 0x00000021001f7c82 */ /* 0x000fe20008000000 */
[----:B------:R4:W-:Y:S01]  /*6c10*/  UTMALDG.4D [UR16], [UR10], desc[UR22] ;  /* 0x000016100a0075b4 */ /* 0x0009e20008019000 */
[----:B------:R4:W-:Y:S02]  /*6c20*/  UBLKCP.S.G [UR30], [UR8], UR13 ;  /* 0x0000001e080073ba */ /* 0x0009e4000800020d */
[----:B----4-:R-:W-:Y:S05]  /*6c30*/  @P1 BRA `(.L_x_67) ;  /* 0xfffffff4003c1947 */ /* 0x010fea000383ffff */
[----:B--23--:R-:W-:-:S07]  /*6c40*/  IMAD.U32 R5, RZ, RZ, UR35 ;  /* 0x00000023ff057e24 */ /* 0x00cfce000f8e00ff */
.L_x_58:
[----:B------:R-:W-:-:S13]  /*6c50*/  ISETP.NE.AND P1, PT, R17, RZ, PT ;  /* 0x000000ff1100720c */ /* 0x000fda0003f25270 */
[----:B------:R-:W-:Y:S05]  /*6c60*/  @!P1 BRA `(.L_x_57) ;  /* 0x0000000400609947 */ /* 0x000fea0003800000 */
[----:B------:R-:W-:-:S04]  /*6c70*/  SHF.L.U32 R7, R9, 0x1f, RZ ;  /* 0x0000001f09077819 */ /* 0x000fc800000006ff */
[----:B------:R-:W2:Y:S02]  /*6c80*/  SYNCS.PHASECHK.TRANS64.TRYWAIT P1, [R0+URZ+0x26840], R7 ;  /* 0x02684007000075a7 */ /* 0x000ea4000802017f */
[----:B--2---:R-:W-:Y:S05]  /*6c90*/  @!P1 BRA `(.L_x_68) ;  /* 0x0000000c00b89947 */ /* 0x004fea0003800000 */
.L_x_91:
[----:B------:R-:W-:Y:S05]  /*6ca0*/  @P0 BRA `(.L_x_69) ;  /* 0x0000000000140947 */ /* 0x000fea0003800000 */
[----:B------:R-:W-:Y:S01]  /*6cb0*/  ISETP.NE.AND P1, PT, R13, RZ, PT ;  /* 0x000000ff0d00720c */ /* 0x000fe20003f25270 */
[----:B------:R-:W-:-:S04]  /*6cc0*/  IMAD.MOV.U32 R5, RZ, RZ, 0x3100 ;  /* 0x00003100ff057424 */ /* 0x000fc800078e00ff */
[----:B------:R3:W-:Y:S08]  /*6cd0*/  SYNCS.ARRIVE.TRANS64 RZ, [R0+URZ+0x26830], R5 ;  /* 0x0268300500ff79a7 */ /* 0x0007f0000800003f */
[----:B------:R-:W-:Y:S05]  /*6ce0*/  @!P1 BRA `(.L_x_69) ;  /* 0x0000000000049947 */ /* 0x000fea0003800000 */
[----:B------:R-:W-:Y:S01]  /*6cf0*/  BPT.TRAP 0x1 ;  /* 0x000000040000795c */ /* 0x000fe20000300000 */
.L_x_69:
[----:B---3--:R-:W3:Y:S01]  /*6d00*/  LDC.64 R4, c[0x0][0x728] ;  /* 0x0001ca00ff047b82 */ /* 0x008ee20000000a00 */
[----:B------:R-:W-:Y:S01]  /*6d10*/  IMAD.SHL.U32 R15, R16, 0x40, RZ ;  /* 0x00000040100f7824 */ /* 0x000fe200078e00ff */
[----:B------:R-:W-:Y:S01]  /*6d20*/  R2UR UR16, R0 ;  /* 0x00000000001072ca */ /* 0x000fe200000e0000 */
[----:B------:R-:W-:Y:S01]  /*6d30*/  UMOV UR10, 0x0 ;  /* 0x00000000000a7882 */ /* 0x000fe20000000000 */
[----:B------:R-:W-:Y:S01]  /*6d40*/  UMOV UR11, 0x14f00000 ;  /* 0x14f00000000b7882 */ /* 0x000fe20000000000 */
[----:B------:R-:W-:Y:S01]  /*6d50*/  UMOV UR34, URZ ;  /* 0x0000003f00227c82 */ /* 0x000fe20008000000 */
[C---:B------:R-:W-:Y:S01]  /*6d60*/  IADD3 R6, P1, R15.reuse, UR6, RZ ;  /* 0x000000060f067c10 */ /* 0x040fe2000ff3e0ff */
[----:B------:R-:W-:Y:S01]  /*6d70*/  UMOV UR36, UR20 ;  /* 0x0000001400247c82 */ /* 0x000fe20008000000 */
[C---:B------:R-:W-:Y:S01]  /*6d80*/  R2UR UR35, R15.reuse ;  /* 0x000000000f2372ca */ /* 0x040fe200000e0000 */
[----:B------:R-:W-:Y:S01]  /*6d90*/  UMOV UR37, UR21 ;  /* 0x0000001500257c82 */ /* 0x000fe20008000000 */
[----:B------:R-:W-:Y:S01]  /*6da0*/  LEA.HI.X.SX32 R12, R15, R8, 0x1, P1 ;  /* 0x000000080f0c7211 */ /* 0x000fe200008f0eff */
        /* <DEDUP_REMOVED lines=8> */
[----:B------:R-:W-:Y:S01]  /*6e30*/  UIADD3 UR16, UR16, 0x1a000, URZ ;  /* 0x0001a00010107890 */ /* 0x000fe2000fffe03f */
[----:B---3--:R-:W-:Y:S01]  /*6e40*/  LEA R4, P2, R6, R4, 0x2 ;  /* 0x0000000406047211 */ /* 0x008fe200078410ff */
[----:B------:R-:W-:Y:S01]  /*6e50*/  UMOV UR25, UR33 ;  /* 0x0000002100197c82 */ /* 0x000fe20008000000 */
[----:B------:R-:W-:Y:S01]  /*6e60*/  UMOV UR27, UR35 ;  /* 0x00000023001b7c82 */ /* 0x000fe20008000000 */
[----:B------:R-:W-:Y:S01]  /*6e70*/  UMOV UR17, UR33 ;  /* 0x0000002100117c82 */ /* 0x000fe20008000000 */
[----:B------:R-:W-:Y:S01]  /*6e80*/  R2UR UR22, R4 ;  /* 0x00000000041672ca */ /* 0x000fe200000e0000 */
[----:B------:R-:W-:Y:S01]  /*6e90*/  UMOV UR19, UR35 ;  /* 0x0000002300137c82 */ /* 0x000fe20008000000 */
[----:B------:R-:W-:Y:S01]  /*6ea0*/  IADD3 R4, P1, R10, 0x1f0, RZ ;  /* 0x000001f00a047810 */ /* 0x000fe20007f3e0ff */
[----:B------:R-:W-:Y:S01]  /*6eb0*/  UMOV UR31, UR33 ;  /* 0x00000021001f7c82 */ /* 0x000fe20008000000 */
[----:B------:R-:W-:Y:S01]  /*6ec0*/  LEA.HI.X R5, R6, R5, R12, 0x2, P2 ;  /* 0x0000000506057211 */ /* 0x000fe200010f140c */
[----:B------:R-:W-:Y:S01]  /*6ed0*/  UMOV UR5, 0x10 ;  /* 0x0000001000057882 */ /* 0x000fe20000000000 */
        /* <DEDUP_REMOVED lines=8> */
[----:B------:R-:W4:Y:S02]  /*6f60*/  SYNCS.PHASECHK.TRANS64.TRYWAIT P1, [R0+URZ+0x26828], R7 ;  /* 0x02682807000075a7 */ /* 0x000f24000802017f */
[----:B---34-:R-:W-:Y:S05]  /*6f70*/  @!P1 BRA `(.L_x_70) ;  /* 0x0000000c00149947 */ /* 0x018fea0003800000 */
.L_x_92:
[----:B------:R-:W-:Y:S05]  /*6f80*/  @P0 BRA `(.L_x_71) ;  /* 0x0000000000140947 */ /* 0x000fea0003800000 */
[----:B------:R-:W-:Y:S01]  /*6f90*/  ISETP.NE.AND P0, PT, R13, RZ, PT ;  /* 0x000000ff0d00720c */ /* 0x000fe20003f05270 */
[----:B------:R-:W-:-:S04]  /*6fa0*/  IMAD.MOV.U32 R5, RZ, RZ, 0x3100 ;  /* 0x00003100ff057424 */ /* 0x000fc800078e00ff */
[----:B------:R4:W-:Y:S08]  /*6fb0*/  SYNCS.ARRIVE.TRANS64 RZ, [R0+URZ+0x26818], R5 ;  /* 0x0268180500ff79a7 */ /* 0x0009f0000800003f */
[----:B------:R-:W-:Y:S05]  /*6fc0*/  @!P0 BRA `(.L_x_71) ;  /* 0x0000000000048947 */ /* 0x000fea0003800000 */
[----:B------:R-:W-:Y:S01]  /*6fd0*/  BPT.TRAP 0x1 ;  /* 0x000000040000795c */ /* 0x000fe20000300000 */
.L_x_71:
[----:B------:R-:W-:Y:S01]  /*6fe0*/  R2UR UR35, R15 ;  /* 0x000000000f2372ca */ /* 0x000fe200000e0000 */
[----:B------:R-:W-:Y:S01]  /*6ff0*/  UMOV UR22, 0x0 ;  /* 0x0000000000167882 */ /* 0x000fe20000000000 */
[----:B------:R-:W-:Y:S01]  /*7000*/  R2UR UR16, R0 ;  /* 0x00000000001072ca */ /* 0x000fe200000e0000 */
[----:B------:R-:W-:Y:S01]  /*7010*/  UMOV UR23, 0x14f00000 ;  /* 0x14f0000000177882 */ /* 0x000fe20000000000 */
[----:B------:R-:W-:Y:S01]  /*7020*/  R2UR UR10, R2 ;  /* 0x00000000020a72ca */ /* 0x000fe200000e0000 */
[----:B------:R-:W-:Y:S01]  /*7030*/  UMOV UR34, URZ ;  /* 0x0000003f00227c82 */ /* 0x000fe20008000000 */
[----:B------:R-:W-:Y:S01]  /*7040*/  R2UR UR11, R3 ;  /* 0x00000000030b72ca */ /* 0x000fe200000e0000 */
[----:B------:R-:W-:Y:S01]  /*7050*/  UMOV UR36, UR20 ;  /* 0x0000001400247c82 */ /* 0x000fe20008000000 */
[----:B------:R-:W-:Y:S01]  /*7060*/  UMOV UR37, UR21 ;  /* 0x0000001500257c82 */ /* 0x000fe20008000000 */
[----:B------:R-:W-:Y:S01]  /*7070*/  UMOV UR26, 0x20 ;  /* 0x00000020001a7882 */ /* 0x000fe20000000000 */
[----:B------:R-:W-:Y:S01]  /*7080*/  UMOV UR28, UR20 ;  /* 0x00000014001c7c82 */ /* 0x000fe20008000000 */
[----:B------:R-:W-:Y:S01]  /*7090*/  UMOV UR29, UR21 ;  /* 0x00000015001d7c82 */ /* 0x000fe20008000000 */
[----:B------:R-:W-:Y:S01]  /*70a0*/  UMOV UR18, 0x40 ;  /* 0x0000004000127882 */ /* 0x000fe20000000000 */
[----:B------:R-:W-:Y:S01]  /*70b0*/  UIADD3 UR35, UR35, 0x40, URZ ;  /* 0x0000004023237890 */ /* 0x000fe2000fffe03f */
[----:B------:R-:W-:Y:S01]  /*70c0*/  IMAD.MOV.U32 R12, RZ, RZ, 0x1 ;  /* 0x00000001ff0c7424 */ /* 0x000fe200078e00ff */
[----:B------:R-:W-:-:S02]  /*70d0*/  UIADD3 UR32, UR16, 0x15000, URZ ;  /* 0x0001500010207890 */ /* 0x000fc4000fffe03f */
[----:B------:R-:W-:Y:S02]  /*70e0*/  UIADD3 UR33, UR16, 0x26818, URZ ;  /* 0x0002681810217890 */ /* 0x000fe4000fffe03f */
[----:B------:R-:W-:Y:S01]  /*70f0*/  UIADD3 UR24, UR16, 0x16000, URZ ;  /* 0x0001600010187890 */ /* 0x000fe2000fffe03f */
[----:B----4-:R-:W-:Y:S01]  /*7100*/  IMAD.U32 R5, RZ, RZ, UR35 ;  /* 0x00000023ff057e24 */ /* 0x010fe2000f8e00ff */
        /* <DEDUP_REMOVED lines=8> */
[----:B------:R-:W-:Y:S01]  /*7190*/  UMOV UR5, 0x10 ;  /* 0x0000001000057882 */ /* 0x000fe20000000000 */
[----:B------:R-:W-:Y:S01]  /*71a0*/  UMOV UR31, UR33 ;  /* 0x00000021001f7c82 */ /* 0x000fe20008000000 */
[----:B------:R4:W-:Y:S01]  /*71b0*/  UTMALDG.4D [UR24], [UR10], desc[UR22] ;  /* 0x000016180a0075b4 */ /* 0x0009e20008019000 */
[----:B------:R4:W-:Y:S01]  /*71c0*/  UTMALDG.4D [UR16], [UR10], desc[UR22] ;  /* 0x000016100a0075b4 */ /* 0x0009e20008019000 */
[----:B------:R4:W-:Y:S02]  /*71d0*/  UBLKCP.S.G [UR30], [UR8], UR5 ;  /* 0x0000001e080073ba */ /* 0x0009e40008000205 */
[----:B----4-:R-:W-:Y:S01]  /*71e0*/  NOP ;  /* 0x0000000000007918 */ /* 0x010fe20000000000 */
.L_x_57:
[----:B------:R-:W4:Y:S01]  /*71f0*/  S2R R2, SR_TID.X ;  /* 0x0000000000027919 */ /* 0x000f220000002100 */
[----:B------:R-:W-:Y:S01]  /*7200*/  IMAD R3, R12, 0x8, R0 ;  /* 0x000000080c037824 */ /* 0x000fe200078e0200 */
[----:B----4-:R-:W-:Y:S02]  /*7210*/  LOP3.LUT R4, R2, 0x7f, RZ, 0xc0, !PT ;  /* 0x0000007f02047812 */ /* 0x010fe400078ec0ff */
[----:B------:R-:W-:Y:S02]  /*7220*/  SHF.L.U32 R2, R9, 0x1f, RZ ;  /* 0x0000001f09027819 */ /* 0x000fe400000006ff */
[----:B------:R-:W-:Y:S02]  /*7230*/  ISETP.NE.AND P1, PT, R4, RZ, PT ;  /* 0x000000ff0400720c */ /* 0x000fe40003f25270 */
[----:B------:R-:W4:Y:S02]  /*7240*/  SYNCS.PHASECHK.TRANS64.TRYWAIT P0, [R3+URZ+0x26840], R2 ;  /* 0x02684002030075a7 */ /* 0x000f24000800017f */
[----:B----4-:R-:W-:Y:S09]  /*7250*/  @!P0 BRA `(.L_x_72) ;  /* 0x0000000800708947 */ /* 0x010ff20003800000 */
.L_x_93:
[----:B------:R-:W-:Y:S05]  /*7260*/  @P1 BRA `(.L_x_73) ;  /* 0x0000000000181947 */ /* 0x000fea0003800000 */
[----:B------:R-:W5:Y:S01]  /*7270*/  S2R R4, SR_TID.X ;  /* 0x0000000000047919 */ /* 0x000f620000002100 */
[----:B----4-:R-:W-:-:S04]  /*7280*/  IMAD.MOV.U32 R2, RZ, RZ, 0x3100 ;  /* 0x00003100ff027424 */ /* 0x010fc800078e00ff */
[----:B------:R4:W-:Y:S01]  /*7290*/  SYNCS.ARRIVE.TRANS64 RZ, [R3+URZ+0x26830], R2 ;  /* 0x0268300203ff79a7 */ /* 0x0009e2000800003f */
[----:B-----5:R-:W-:-:S13]  /*72a0*/  LOP3.LUT P0, RZ, R4, 0x1f, RZ, 0xc0, !PT ;  /* 0x0000001f04ff7812 */ /* 0x020fda000780c0ff */
[----:B----4-:R-:W-:Y:S05]  /*72b0*/  @!P0 BRA `(.L_x_73) ;  /* 0x0000000000048947 */ /* 0x010fea0003800000 */
[----:B------:R-:W-:Y:S01]  /*72c0*/  BPT.TRAP 0x1 ;  /* 0x000000040000795c */ /* 0x000fe20000300000 */
.L_x_73:
[----:B------:R-:W-:Y:S01]  /*72d0*/  R2UR UR35, R5 ;  /* 0x00000000052372ca */ /* 0x000fe200000e0000 */
[C-C-:B----4-:R-:W-:Y:S01]  /*72e0*/  IMAD R2, R12.reuse, 0x3000, R0.reuse ;  /* 0x000030000c027824 */ /* 0x150fe200078e0200 */
[----:B------:R-:W-:Y:S01]  /*72f0*/  R2UR UR33, R3 ;  /* 0x00000000032172ca */ /* 0x000fe200000e0000 */
[----:B-123--:R-:W-:Y:S01]  /*7300*/  IMAD R0, R12, 0x100, R0 ;  /* 0x000001000c007824 */ /* 0x00efe200078e0200 */
[----:B------:R-:W-:Y:S01]  /*7310*/  ULDC.64 UR8, c[0x0][0x728] ;  /* 0x0001ca0000087ab9 */ /* 0x000fe20000000a00 */
[----:B------:R-:W-:Y:S01]  /*7320*/  UMOV UR22, 0x0 ;  /* 0x0000000000167882 */ /* 0x000fe20000000000 */
[----:B------:R-:W-:Y:S01]  /*7330*/  R2UR UR16, R2 ;  /* 0x00000000021072ca */ /* 0x000fe200000e0000 */
[----:B------:R-:W-:Y:S01]  /*7340*/  UMOV UR23, 0x14f00000 ;  /* 0x14f0000000177882 */ /* 0x000fe20000000000 */
[----:B------:R-:W-:Y:S01]  /*7350*/  R2UR UR5, R0 ;  /* 0x00000000000572ca */ /* 0x000fe200000e0000 */
[----:B------:R-:W-:Y:S01]  /*7360*/  UMOV UR34, URZ ;  /* 0x0000003f00227c82 */ /* 0x000fe20008000000 */
[----:B------:R-:W-:Y:S01]  /*7370*/  UMOV UR36, UR20 ;  /* 0x0000001400247c82 */ /* 0x000fe20008000000 */
[----:B------:R-:W-:Y:S01]  /*7380*/  UMOV UR37, UR21 ;  /* 0x0000001500257c82 */ /* 0x000fe20008000000 */
[----:B------:R-:W-:Y:S01]  /*7390*/  UMOV UR26, 0x20 ;  /* 0x00000020001a7882 */ /* 0x000fe20000000000 */
[----:B------:R-:W-:Y:S01]  /*73a0*/  UIADD3 UR13, UP0, UR35, UR6, URZ ;  /* 0x00000006230d7290 */ /* 0x000fe2000ff1e03f */
[----:B------:R-:W-:Y:S01]  /*73b0*/  VIADD R0, R12, 0x1 ;  /* 0x000000010c007836 */ /* 0x000fe20000000000 */
[----:B------:R-:W-:Y:S01]  /*73c0*/  UIADD3 UR33, UR33, 0x26830, URZ ;  /* 0x0002683021217890 */ /* 0x000fe2000fffe03f */
[----:B------:R-:W-:Y:S01]  /*73d0*/  UMOV UR28, UR20 ;  /* 0x00000014001c7c82 */ /* 0x000fe20008000000 */
[----:B------:R-:W-:-:S02]  /*73e0*/  UMOV UR29, UR21 ;  /* 0x00000015001d7c82 */ /* 0x000fc40008000000 */
[----:B------:R-:W-:Y:S01]  /*73f0*/  PLOP3.LUT P0, PT, PT, PT, UP0, 0x80, 0x0 ;  /* 0x000000000000781c */ /* 0x000fe20003f0f008 */
[----:B------:R-:W-:Y:S02]  /*7400*/  ULEA UR8, UP0, UR13, UR8, 0x2 ;  /* 0x000000080d087291 */ /* 0x000fe4000f80103f */
[----:B------:R-:W-:Y:S01]  /*7410*/  UIADD3 UR32, UR16, 0x18000, URZ ;  /* 0x0001800010207890 */ /* 0x000fe2000fffe03f */
[----:B------:R-:W-:Y:S01]  /*7420*/  LEA.HI.X.SX32 R5, R5, R8, 0x1, P0 ;  /* 0x0000000805057211 */ /* 0x000fe200000f0eff */
[----:B------:R-:W-:Y:S01]  /*7430*/  UIADD3 UR24, UR16, 0x19000, URZ ;  /* 0x0001900010187890 */ /* 0x000fe2000fffe03f */
[----:B------:R-:W-:Y:S01]  /*7440*/  IADD3 R10, P0, R10, 0x1f0, RZ ;  /* 0x000001f00a0a7810 */ /* 0x000fe20007f1e0ff */
[----:B------:R-:W-:Y:S01]  /*7450*/  UIADD3 UR16, UR16, 0x1a000, URZ ;  /* 0x0001a00010107890 */ /* 0x000fe2000fffe03f */
[----:B------:R-:W-:Y:S01]  /*7460*/  R2UR UR17, R5 ;  /* 0x00000000051172ca */ /* 0x000fe200000e0000 */
[----:B------:R-:W-:Y:S01]  /*7470*/  UIADD3 UR30, UR5, 0x1e200, URZ ;  /* 0x0001e200051e7890 */ /* 0x000fe2000fffe03f */
[----:B------:R-:W-:Y:S01]  /*7480*/  R2UR UR10, R10 ;  /* 0x000000000a0a72ca */ /* 0x000fe200000e0000 */
[----:B------:R-:W-:Y:S01]  /*7490*/  IMAD.X R11, RZ, RZ, R11, P0 ;  /* 0x000000ffff0b7224 */ /* 0x000fe200000e060b */
[----:B------:R-:W-:Y:S01]  /*74a0*/  UMOV UR27, UR35 ;  /* 0x00000023001b7c82 */ /* 0x000fe20008000000 */
[----:B------:R-:W-:Y:S01]  /*74b0*/  UMOV UR25, UR33 ;  /* 0x0000002100197c82 */ /* 0x000fe20008000000 */
[----:B------:R-:W-:Y:S01]  /*74c0*/  UMOV UR18, 0x40 ;  /* 0x0000004000127882 */ /* 0x000fe20000000000 */
[----:B------:R-:W-:Y:S01]  /*74d0*/  UMOV UR19, UR35 ;  /* 0x0000002300137c82 */ /* 0x000fe20008000000 */
[----:B------:R-:W-:Y:S01]  /*74e0*/  R2UR UR11, R11 ;  /* 0x000000000b0b72ca */ /* 0x000fe200000e0000 */
[----:B------:R-:W-:Y:S01]  /*74f0*/  UMOV UR31, UR33 ;  /* 0x00000021001f7c82 */ /* 0x000fe20008000000 */
[----:B------:R-:W-:Y:S01]  /*7500*/  UMOV UR5, 0x10 ;  /* 0x0000001000057882 */ /* 0x000fe20000000000 */
[----:B------:R-:W-:-:S02]  /*7510*/  ISETP.NE.AND P0, PT, R0, 0x2, PT ;  /* 0x000000020000780c */ /* 0x000fc40003f05270 */
[----:B------:R-:W-:Y:S02]  /*7520*/  ULEA.HI.X UR9, UR13, UR9, UR17, 0x2, UP0 ;  /* 0x000000090d097291 */ /* 0x000fe400080f1411 */
[----:B------:R-:W-:Y:S01]  /*7530*/  SEL R2, RZ, 0x1, P0 ;  /* 0x00000001ff027807 */ /* 0x000fe20000000000 */
[----:B------:R-:W-:Y:S01]  /*7540*/  UMOV UR17, UR33 ;  /* 0x0000002100117c82 */ /* 0x000fe20008000000 */
[----:B------:R-:W-:Y:S02]  /*7550*/  SEL R0, R0, RZ, P0 ;  /* 0x000000ff00007207 */ /* 0x000fe40000000000 */
[----:B------:R-:W-:Y:S02]  /*7560*/  LOP3.LUT R9, R9, R2, RZ, 0x3c, !PT ;  /* 0x0000000209097212 */ /* 0x000fe400078e3cff */
[----:B------:R1:W-:Y:S01]  /*7570*/  UTMALDG.4D [UR32], [UR10], desc[UR22] ;  /* 0x000016200a0075b4 */ /* 0x0003e20008019000 */
[----:B------:R1:W-:Y:S01]  /*7580*/  UTMALDG.4D [UR24], [UR10], desc[UR22] ;  /* 0x000016180a0075b4 */ /* 0x0003e20008019000 */
[----:B------:R1:W-:Y:S01]  /*7590*/  UTMALDG.4D [UR16], [UR10], desc[UR22] ;  /* 0x000016100a0075b4 */ /* 0x0003e20008019000 */
[----:B------:R1:W-:Y:S02]  /*75a0*/  UBLKCP.S.G [UR30], [UR8], UR5 ;  /* 0x0000001e080073ba */ /* 0x0003e40008000205 */
[----:B-1----:R-:W-:Y:S01]  /*75b0*/  NOP ;  /* 0x0000000000007918 */ /* 0x002fe20000000000 */
.L_x_54:
[----:B------:R-:W-:Y:S05]  /*75c0*/  BSYNC B0 ;  /* 0x0000000000007941 */ /* 0x000fea0003800000 */
.L_x_53:
[----:B------:R-:W-:-:S03]  /*75d0*/  UMOV UR5, 0xffffffff ;  /* 0xffffffff00057882 */ /* 0x000fc60000000000 */
[----:B------:R-:W-:Y:S05]  /*75e0*/  BRA.DIV UR5, `(.L_x_74) ;  /* 0x0000000605a07947 */ /* 0x000fea000b800000 */
[----:B------:R-:W-:-:S13]  /*75f0*/  ELECT P0, URZ, PT ;  /* 0x00000000003f782f */ /* 0x000fda0003800000 */
.L_x_96:
[----:B------:R-:W-:Y:S04]  /*7600*/  BSSY B0, `(.L_x_75) ;  /* 0x0000023000007945 */ /* 0x000fe80003800000 */
[----:B------:R-:W-:Y:S05]  /*7610*/  @!P0 BRA `(.L_x_76) ;  /* 0x0000000000848947 */ /* 0x000fea0003800000 */
[----:B------:R-:W-:-:S06]  /*7620*/  ULOP3.LUT UR5, UR38, 0x2, URZ, 0xfc, !UPT ;  /* 0x0000000226057892 */ /* 0x000fcc000f8efc3f */
[----:B------:R-:W-:-:S05]  /*7630*/  IMAD.U32 R2, RZ, RZ, UR5 ;  /* 0x00000005ff027e24 */ /* 0x000fca000f8e00ff */
[----:B------:R-:W-:-:S13]  /*7640*/  ISETP.NE.AND P0, PT, R2, 0x3, PT ;  /* 0x000000030200780c */ /* 0x000fda0003f05270 */
[----:B------:R-:W-:Y:S05]  /*7650*/  @!P0 BRA `(.L_x_77) ;  /* 0x0000000000048947 */ /* 0x000fea0003800000 */
[----:B------:R-:W-:Y:S01]  /*7660*/  BPT.TRAP 0x1 ;  /* 0x000000040000795c */ /* 0x000fe20000300000 */
.L_x_77:
[----:B------:R-:W1:Y:S01]  /*7670*/  S2R R3, SR_CgaCtaId ;  /* 0x0000000000037919 */ /* 0x000e620000008800 */
[----:B------:R-:W-:Y:S02]  /*7680*/  MOV R2, 0x400 ;  /* 0x0000040000027802 */ /* 0x000fe40000000f00 */
[----:B------:R-:W-:Y:S02]  /*7690*/  SHF.L.U32 R5, R9, 0x1f, RZ ;  /* 0x0000001f09057819 */ /* 0x000fe400000006ff */
[----:B-1----:R-:W-:Y:S01]  /*76a0*/  LEA R7, R3, R2, 0x18 ;  /* 0x0000000203077211 */ /* 0x002fe200078ec0ff */
[----:B------:R-:W-:-:S04]  /*76b0*/  VIADD R2, R0, 0x1 ;  /* 0x0000000100027836 */ /* 0x000fc80000000000 */
[----:B------:R-:W-:Y:S01]  /*76c0*/  VIADD R3, R7, 0x26820 ;  /* 0x0002682007037836 */ /* 0x000fe20000000000 */
[----:B------:R-:W-:-:S03]  /*76d0*/  ISETP.NE.AND P2, PT, R2, 0x2, PT ;  /* 0x000000020200780c */ /* 0x000fc60003f45270 */
[----:B------:R-:W-:Y:S01]  /*76e0*/  IMAD R6, R0, 0x8, R3 ;  /* 0x0000000800067824 */ /* 0x000fe200078e0203 */
[----:B------:R-:W-:-:S03]  /*76f0*/  SEL R4, RZ, 0x1, P2 ;  /* 0x00000001ff047807 */ /* 0x000fc60001000000 */
[----:B------:R-:W1:Y:S01]  /*7700*/  SYNCS.PHASECHK.TRANS64.TRYWAIT P1, [R6+URZ], R5 ;  /* 0x00000005060075a7 */ /* 0x000e62000802017f */
[----:B------:R-:W-:Y:S02]  /*7710*/  LOP3.LUT R9, R9, R4, RZ, 0x3c, !PT ;  /* 0x0000000409097212 */ /* 0x000fe400078e3cff */
[----:B------:R-:W-:Y:S02]  /*7720*/  SEL R4, R2, RZ, P2 ;  /* 0x000000ff02047207 */ /* 0x000fe40001000000 */
[----:B------:R-:W-:-:S03]  /*7730*/  SHF.L.U32 R2, R9, 0x1f, RZ ;  /* 0x0000001f09027819 */ /* 0x000fc600000006ff */
[----:B------:R-:W-:Y:S01]  /*7740*/  IMAD R3, R4, 0x8, R3 ;  /* 0x0000000804037824 */ /* 0x000fe200078e0203 */
[----:B-1----:R-:W-:Y:S06]  /*7750*/  @!P1 BRA `(.L_x_78) ;  /* 0x0000000400689947 */ /* 0x002fec0003800000 */
.L_x_97:
[----:B------:R-:W2:Y:S02]  /*7760*/  SYNCS.PHASECHK.TRANS64.TRYWAIT P1, [R3+URZ], R2 ;  /* 0x00000002030075a7 */ /* 0x000ea4000802017f */
[----:B--2---:R-:W-:Y:S05]  /*7770*/  @!P1 BRA `(.L_x_79) ;  /* 0x0000000400749947 */ /* 0x004fea0003800000 */
.L_x_98:
[----:B------:R-:W-:Y:S05]  /*7780*/  @!P0 BRA `(.L_x_80) ;  /* 0x0000000000048947 */ /* 0x000fea0003800000 */
[----:B------:R-:W-:Y:S01]  /*7790*/  BPT.TRAP 0x1 ;  /* 0x000000040000795c */ /* 0x000fe20000300000 */
.L_x_80:
[----:B--2---:R-:W-:-:S04]  /*77a0*/  VIADD R3, R7, 0x26840 ;  /* 0x0002684007037836 */ /* 0x004fc80000000000 */
[----:B------:R-:W-:-:S04]  /*77b0*/  IMAD R0, R0, 0x8, R3 ;  /* 0x0000000800007824 */ /* 0x000fc800078e0203 */
[----:B------:R-:W2:Y:S02]  /*77c0*/  SYNCS.PHASECHK.TRANS64.TRYWAIT P0, [R0+URZ], R5 ;  /* 0x00000005000075a7 */ /* 0x000ea4000800017f */
[----:B--2---:R-:W-:Y:S05]  /*77d0*/  @!P0 BRA `(.L_x_81) ;  /* 0x0000000400708947 */ /* 0x004fea0003800000 */
.L_x_99:
[----:B------:R-:W-:-:S07]  /*77e0*/  IMAD R3, R4, 0x8, R3 ;  /* 0x0000000804037824 */ /* 0x000fce00078e0203 */
.L_x_82:
[----:B---3--:R3:W4:Y:S02]  /*77f0*/  SYNCS.PHASECHK.TRANS64.TRYWAIT P0, [R3+URZ], R2 ;  /* 0x00000002030075a7 */ /* 0x008724000800017f */
[----:B----4-:R-:W-:Y:S05]  /*7800*/  @!P0 NANOSLEEP.SYNCS 0x989680 ;  /* 0x009896800000895d */ /* 0x010fea0003900000 */
[----:B------:R-:W4:Y:S02]  /*7810*/  @!P0 SYNCS.PHASECHK.TRANS64 P0, [R3+URZ], R2 ;  /* 0x00000002030085a7 */ /* 0x000f24000800007f */
[----:B----4-:R-:W-:Y:S05]  /*7820*/  @!P0 BRA `(.L_x_82) ;  /* 0xfffffffc00f08947 */ /* 0x010fea000383ffff */
.L_x_76:
[----:B------:R-:W-:Y:S05]  /*7830*/  BSYNC B0 ;  /* 0x0000000000007941 */ /* 0x000fea0003800000 */
.L_x_75:
[----:B------:R-:W-:Y:S05]  /*7840*/  EXIT ;  /* 0x000000000000794d */ /* 0x000fea0003800000 */
.L_x_10:
[----:B------:R-:W-:Y:S02]  /*7850*/  IMAD.MOV.U32 R13, RZ, RZ, R23 ;  /* 0x000000ffff0d7224 */ /* 0x000fe400078e0017 */
[----:B------:R-:W-:Y:S02]  /*7860*/  IMAD.MOV.U32 R12, RZ, RZ, RZ ;  /* 0x000000ffff0c7224 */ /* 0x000fe400078e00ff */
[----:B------:R-:W-:Y:S02]  /*7870*/  IMAD.MOV.U32 R11, RZ, RZ, 0x1f ;  /* 0x0000001fff0b7424 */ /* 0x000fe400078e00ff */
[----:B------:R-:W-:-:S07]  /*7880*/  IMAD.MOV.U32 R15, RZ, RZ, -0x1 ;  /* 0xffffffffff0f7424 */ /* 0x000fce00078e00ff */
[----:B------:R-:W-:Y:S05]  /*7890*/  WARPSYNC.COLLECTIVE R15, `(.L_x_83) ;  /* 0x000000000f087348 */ /* 0x000fea0003c00000 */
[----:B------:R1:W2:Y:S02]  /*78a0*/  SHFL.IDX P6, R14, R13, R12, R11 ;  /* 0x0000000c0d0e7389 */ /* 0x0002a400000c000b */
[----:B-12---:R-:W-:Y:S01]  /*78b0*/  ENDCOLLECTIVE ;  /* 0x000000000000791b */ /* 0x006fe20003800000 */
.L_x_83:
[----:B------:R-:W-:Y:S05]  /*78c0*/  BRA `(.L_x_84) ;  /* 0xffffff9000b47947 */ /* 0x000fea000383ffff */
.L_x_12:
[----:B--2---:R2:W3:Y:S02]  /*78d0*/  SYNCS.PHASECHK.TRANS64.TRYWAIT P0, [R2+URZ+0x26800], R5 ;  /* 0x02680005020075a7 */ /* 0x0044e4000800017f */
[----:B---3--:R-:W-:Y:S05]  /*78e0*/  @!P0 NANOSLEEP.SYNCS 0x989680 ;  /* 0x009896800000895d */ /* 0x008fea0003900000 */
[----:B------:R-:W3:Y:S02]  /*78f0*/  @!P0 SYNCS.PHASECHK.TRANS64 P0, [R2+URZ+0x26800], R5 ;  /* 0x02680005020085a7 */ /* 0x000ee4000800007f */
[----:B---3--:R-:W-:Y:S05]  /*7900*/  @!P0 BRA `(.L_x_12) ;  /* 0xfffffffc00f08947 */ /* 0x008fea000383ffff */
[----:B------:R-:W-:Y:S05]  /*7910*/  BRA `(.L_x_11) ;  /* 0xffffff9000f47947 */ /* 0x000fea000383ffff */
.L_x_18:
[----:B---3--:R-:W-:-:S04]  /*7920*/  IMAD.U32 R5, RZ, RZ, UR8 ;  /* 0x00000008ff057e24 */ /* 0x008fc8000f8e00ff */
[----:B------:R3:W1:Y:S03]  /*7930*/  SYNCS.PHASECHK.TRANS64.TRYWAIT P1, [R5+URZ+0x26810], R6 ;  /* 0x02681006050075a7 */ /* 0x000666000802017f */
[----:B-1----:R-:W-:Y:S05]  /*7940*/  @!P1 NANOSLEEP.SYNCS 0x989680 ;  /* 0x009896800000995d */ /* 0x002fea0003900000 */
[----:B------:R-:W1:Y:S02]  /*7950*/  @!P1 SYNCS.PHASECHK.TRANS64 P1, [R5+URZ+0x26810], R6 ;  /* 0x02681006050095a7 */ /* 0x000e64000802007f */
[----:B-1----:R-:W-:Y:S05]  /*7960*/  @!P1 BRA `(.L_x_18) ;  /* 0xfffffffc00ec9947 */ /* 0x002fea000383ffff */
[----:B------:R-:W-:Y:S05]  /*7970*/  BRA `(.L_x_17) ;  /* 0xffffff9c00587947 */ /* 0x000fea000383ffff */
.L_x_22:
[----:B------:R-:W-:-:S04]  /*7980*/  IMAD.U32 R5, RZ, RZ, UR8 ;  /* 0x00000008ff057e24 */ /* 0x000fc8000f8e00ff */
[----:B------:R1:W1:Y:S03]  /*7990*/  SYNCS.PHASECHK.TRANS64.TRYWAIT P1, [R5+URZ+0x26830], R6 ;  /* 0x02683006050075a7 */ /* 0x000266000802017f */
[----:B-1----:R-:W-:Y:S05]  /*79a0*/  @!P1 NANOSLEEP.SYNCS 0x989680 ;  /* 0x009896800000995d */ /* 0x002fea0003900000 */
[----:B------:R-:W1:Y:S02]  /*79b0*/  @!P1 SYNCS.PHASECHK.TRANS64 P1, [R5+URZ+0x26830], R6 ;  /* 0x02683006050095a7 */ /* 0x000e64000802007f */
[----:B-1----:R-:W-:Y:S05]  /*79c0*/  @!P1 BRA `(.L_x_22) ;  /* 0xfffffffc00ec9947 */ /* 0x002fea000383ffff */
[----:B------:R-:W-:Y:S05]  /*79d0*/  BRA `(.L_x_21) ;  /* 0xffffffa000647947 */ /* 0x000fea000383ffff */
.L_x_55:
[----:B-1----:R1:W2:Y:S02]  /*79e0*/  SYNCS.PHASECHK.TRANS64.TRYWAIT P0, [R0+URZ+0x26820], R3 ;  /* 0x02682003000075a7 */ /* 0x0022a4000800017f */
[----:B--2---:R-:W-:Y:S05]  /*79f0*/  @!P0 NANOSLEEP.SYNCS 0x989680 ;  /* 0x009896800000895d */ /* 0x004fea0003900000 */
[----:B------:R-:W2:Y:S02]  /*7a00*/  @!P0 SYNCS.PHASECHK.TRANS64 P0, [R0+URZ+0x26820], R3 ;  /* 0x02682003000085a7 */ /* 0x000ea4000800007f */
[----:B--2---:R-:W-:Y:S05]  /*7a10*/  @!P0 BRA `(.L_x_55) ;  /* 0xfffffffc00f08947 */ /* 0x004fea000383ffff */
[----:B------:R-:W-:Y:S05]  /*7a20*/  BRA `(.L_x_85) ;  /* 0xffffffdc008c7947 */ /* 0x000fea000383ffff */
.L_x_59:
[----:B-1----:R1:W2:Y:S02]  /*7a30*/  SYNCS.PHASECHK.TRANS64.TRYWAIT P1, [R0+URZ+0x26840], R20 ;  /* 0x02684014000075a7 */ /* 0x0022a4000802017f */
[----:B--2---:R-:W-:Y:S05]  /*7a40*/  @!P1 NANOSLEEP.SYNCS 0x989680 ;  /* 0x009896800000995d */ /* 0x004fea0003900000 */
[----:B------:R-:W2:Y:S02]  /*7a50*/  @!P1 SYNCS.PHASECHK.TRANS64 P1, [R0+URZ+0x26840], R20 ;  /* 0x02684014000095a7 */ /* 0x000ea4000802007f */
[----:B--2---:R-:W-:Y:S05]  /*7a60*/  @!P1 BRA `(.L_x_59) ;  /* 0xfffffffc00f09947 */ /* 0x004fea000383ffff */
[----:B------:R-:W-:Y:S05]  /*7a70*/  BRA `(.L_x_86) ;  /* 0xffffffe400b87947 */ /* 0x000fea000383ffff */
.L_x_61:
[----:B--2---:R2:W3:Y:S02]  /*7a80*/  SYNCS.PHASECHK.TRANS64.TRYWAIT P1, [R0+URZ+0x26828], R20 ;  /* 0x02682814000075a7 */ /* 0x0044e4000802017f */
[----:B---3--:R-:W-:Y:S05]  /*7a90*/  @!P1 NANOSLEEP.SYNCS 0x989680 ;  /* 0x009896800000995d */ /* 0x008fea0003900000 */
[----:B------:R-:W3:Y:S02]  /*7aa0*/  @!P1 SYNCS.PHASECHK.TRANS64 P1, [R0+URZ+0x26828], R20 ;  /* 0x02682814000095a7 */ /* 0x000ee4000802007f */
[----:B---3--:R-:W-:Y:S05]  /*7ab0*/  @!P1 BRA `(.L_x_61) ;  /* 0xfffffffc00f09947 */ /* 0x008fea000383ffff */
[----:B------:R-:W-:Y:S05]  /*7ac0*/  BRA `(.L_x_87) ;  /* 0xffffffe800647947 */ /* 0x000fea000383ffff */
.L_x_63:
[----:B---3--:R3:W4:Y:S02]  /*7ad0*/  SYNCS.PHASECHK.TRANS64.TRYWAIT P1, [R0+URZ+0x26848], R20 ;  /* 0x02684814000075a7 */ /* 0x008724000802017f */
[----:B----4-:R-:W-:Y:S05]  /*7ae0*/  @!P1 NANOSLEEP.SYNCS 0x989680 ;  /* 0x009896800000995d */ /* 0x010fea0003900000 */
[----:B------:R-:W4:Y:S02]  /*7af0*/  @!P1 SYNCS.PHASECHK.TRANS64 P1, [R0+URZ+0x26848], R20 ;  /* 0x02684814000095a7 */ /* 0x000f24000802007f */
[----:B----4-:R-:W-:Y:S05]  /*7b00*/  @!P1 BRA `(.L_x_63) ;  /* 0xfffffffc00f09947 */ /* 0x010fea000383ffff */
[----:B------:R-:W-:Y:S05]  /*7b10*/  BRA `(.L_x_88) ;  /* 0xffffffe800f07947 */ /* 0x000fea000383ffff */
.L_x_65:
[----:B------:R-:W-:-:S07]  /*7b20*/  SHF.L.U32 R5, R9, 0x1f, RZ ;  /* 0x0000001f09057819 */ /* 0x000fce00000006ff */
.L_x_89:
[----:B--2---:R2:W3:Y:S02]  /*7b30*/  SYNCS.PHASECHK.TRANS64.TRYWAIT P1, [R0+URZ+0x26820], R5 ;  /* 0x02682005000075a7 */ /* 0x0044e4000802017f */
[----:B---3--:R-:W-:Y:S05]  /*7b40*/  @!P1 NANOSLEEP.SYNCS 0x989680 ;  /* 0x009896800000995d */ /* 0x008fea0003900000 */
[----:B------:R-:W3:Y:S02]  /*7b50*/  @!P1 SYNCS.PHASECHK.TRANS64 P1, [R0+URZ+0x26820], R5 ;  /* 0x02682005000095a7 */ /* 0x000ee4000802007f */
[----:B---3--:R-:W-:Y:S05]  /*7b60*/  @!P1 BRA `(.L_x_89) ;  /* 0xfffffffc00f09947 */ /* 0x008fea000383ffff */
[----:B------:R-:W-:Y:S05]  /*7b70*/  BRA `(.L_x_90) ;  /* 0xffffffec008c7947 */ /* 0x000fea000383ffff */
.L_x_68:
[----:B--2---:R2:W3:Y:S02]  /*7b80*/  SYNCS.PHASECHK.TRANS64.TRYWAIT P1, [R0+URZ+0x26840], R7 ;  /* 0x02684007000075a7 */ /* 0x0044e4000802017f */
[----:B---3--:R-:W-:Y:S05]  /*7b90*/  @!P1 NANOSLEEP.SYNCS 0x989680 ;  /* 0x009896800000995d */ /* 0x008fea0003900000 */
[----:B------:R-:W3:Y:S02]  /*7ba0*/  @!P1 SYNCS.PHASECHK.TRANS64 P1, [R0+URZ+0x26840], R7 ;  /* 0x02684007000095a7 */ /* 0x000ee4000802007f */
[----:B---3--:R-:W-:Y:S05]  /*7bb0*/  @!P1 BRA `(.L_x_68) ;  /* 0xfffffffc00f09947 */ /* 0x008fea000383ffff */
[----:B------:R-:W-:Y:S05]  /*7bc0*/  BRA `(.L_x_91) ;  /* 0xfffffff000347947 */ /* 0x000fea000383ffff */
.L_x_70:
[----:B---3--:R3:W4:Y:S02]  /*7bd0*/  SYNCS.PHASECHK.TRANS64.TRYWAIT P1, [R0+URZ+0x26828], R7 ;  /* 0x02682807000075a7 */ /* 0x008724000802017f */
[----:B----4-:R-:W-:Y:S05]  /*7be0*/  @!P1 NANOSLEEP.SYNCS 0x989680 ;  /* 0x009896800000995d */ /* 0x010fea0003900000 */
[----:B------:R-:W4:Y:S02]  /*7bf0*/  @!P1 SYNCS.PHASECHK.TRANS64 P1, [R0+URZ+0x26828], R7 ;  /* 0x02682807000095a7 */ /* 0x000f24000802007f */
[----:B----4-:R-:W-:Y:S05]  /*7c00*/  @!P1 BRA `(.L_x_70) ;  /* 0xfffffffc00f09947 */ /* 0x010fea000383ffff */
[----:B------:R-:W-:Y:S05]  /*7c10*/  BRA `(.L_x_92) ;  /* 0xfffffff000d87947 */ /* 0x000fea000383ffff */
.L_x_72:
[----:B----4-:R4:W5:Y:S02]  /*7c20*/  SYNCS.PHASECHK.TRANS64.TRYWAIT P0, [R3+URZ+0x26840], R2 ;  /* 0x02684002030075a7 */ /* 0x010964000800017f */
[----:B-----5:R-:W-:Y:S05]  /*7c30*/  @!P0 NANOSLEEP.SYNCS 0x989680 ;  /* 0x009896800000895d */ /* 0x020fea0003900000 */
[----:B------:R-:W5:Y:S02]  /*7c40*/  @!P0 SYNCS.PHASECHK.TRANS64 P0, [R3+URZ+0x26840], R2 ;  /* 0x02684002030085a7 */ /* 0x000f64000800007f */
[----:B-----5:R-:W-:Y:S05]  /*7c50*/  @!P0 BRA `(.L_x_72) ;  /* 0xfffffffc00f08947 */ /* 0x020fea000383ffff */
[----:B------:R-:W-:Y:S05]  /*7c60*/  BRA `(.L_x_93) ;  /* 0xfffffff4007c7947 */ /* 0x000fea000383ffff */
.L_x_74:
[----:B------:R-:W-:Y:S01]  /*7c70*/  BSSY B0, `(.L_x_94) ;  /* 0x0000006000007945 */ /* 0x000fe20003800000 */
[----:B------:R-:W-:-:S07]  /*7c80*/  IMAD.MOV.U32 R15, RZ, RZ, -0x1 ;  /* 0xffffffffff0f7424 */ /* 0x000fce00078e00ff */
[----:B------:R-:W-:Y:S05]  /*7c90*/  WARPSYNC.COLLECTIVE R15, `(.L_x_95) ;  /* 0x000000000f0c7348 */ /* 0x000fea0003c00000 */
[----:B------:R-:W-:Y:S02]  /*7ca0*/  ELECT P6, UR62, PT ;  /* 0x00000000003e782f */ /* 0x000fe400038c0000 */
[----:B------:R-:W-:Y:S01]  /*7cb0*/  MOV R14, UR62 ;  /* 0x0000003e000e7c02 */ /* 0x000fe20008000f00 */
[----:B------:R-:W-:Y:S10]  /*7cc0*/  ENDCOLLECTIVE ;  /* 0x000000000000791b */ /* 0x000ff40003800000 */
.L_x_95:
[----:B------:R-:W-:Y:S05]  /*7cd0*/  BSYNC B0 ;  /* 0x0000000000007941 */ /* 0x000fea0003800000 */
.L_x_94:
[----:B------:R-:W-:Y:S01]  /*7ce0*/  PLOP3.LUT P0, PT, P6, PT, PT, 0x80, 0x0 ;  /* 0x000000000000781c */ /* 0x000fe2000370f070 */
[----:B------:R-:W-:-:S12]  /*7cf0*/  BRA `(.L_x_96) ;  /* 0xfffffff800407947 */ /* 0x000fd8000383ffff */
.L_x_78:
[----:B-1----:R1:W2:Y:S02]  /*7d00*/  SYNCS.PHASECHK.TRANS64.TRYWAIT P1, [R6+URZ], R5 ;  /* 0x00000005060075a7 */ /* 0x0022a4000802017f */
[----:B--2---:R-:W-:Y:S05]  /*7d10*/  @!P1 NANOSLEEP.SYNCS 0x989680 ;  /* 0x009896800000995d */ /* 0x004fea0003900000 */
[----:B------:R-:W2:Y:S02]  /*7d20*/  @!P1 SYNCS.PHASECHK.TRANS64 P1, [R6+URZ], R5 ;  /* 0x00000005060095a7 */ /* 0x000ea4000802007f */
[----:B--2---:R-:W-:Y:S05]  /*7d30*/  @!P1 BRA `(.L_x_78) ;  /* 0xfffffffc00f09947 */ /* 0x004fea000383ffff */
[----:B------:R-:W-:Y:S05]  /*7d40*/  BRA `(.L_x_97) ;  /* 0xfffffff800847947 */ /* 0x000fea000383ffff */
.L_x_79:
[----:B--2---:R2:W3:Y:S02]  /*7d50*/  SYNCS.PHASECHK.TRANS64.TRYWAIT P1, [R3+URZ], R2 ;  /* 0x00000002030075a7 */ /* 0x0044e4000802017f */
[----:B---3--:R-:W-:Y:S05]  /*7d60*/  @!P1 NANOSLEEP.SYNCS 0x989680 ;  /* 0x009896800000995d */ /* 0x008fea0003900000 */
[----:B------:R-:W3:Y:S02]  /*7d70*/  @!P1 SYNCS.PHASECHK.TRANS64 P1, [R3+URZ], R2 ;  /* 0x00000002030095a7 */ /* 0x000ee4000802007f */
[----:B---3--:R-:W-:Y:S05]  /*7d80*/  @!P1 BRA `(.L_x_79) ;  /* 0xfffffffc00f09947 */ /* 0x008fea000383ffff */
[----:B------:R-:W-:Y:S05]  /*7d90*/  BRA `(.L_x_98) ;  /* 0xfffffff800787947 */ /* 0x000fea000383ffff */
.L_x_81:
[----:B--2---:R2:W3:Y:S02]  /*7da0*/  SYNCS.PHASECHK.TRANS64.TRYWAIT P0, [R0+URZ], R5 ;  /* 0x00000005000075a7 */ /* 0x0044e4000800017f */
[----:B---3--:R-:W-:Y:S05]  /*7db0*/  @!P0 NANOSLEEP.SYNCS 0x989680 ;  /* 0x009896800000895d */ /* 0x008fea0003900000 */
[----:B------:R-:W3:Y:S02]  /*7dc0*/  @!P0 SYNCS.PHASECHK.TRANS64 P0, [R0+URZ], R5 ;  /* 0x00000005000085a7 */ /* 0x000ee4000800007f */
[----:B---3--:R-:W-:Y:S05]  /*7dd0*/  @!P0 BRA `(.L_x_81) ;  /* 0xfffffffc00f08947 */ /* 0x008fea000383ffff */
[----:B------:R-:W-:Y:S05]  /*7de0*/  BRA `(.L_x_99) ;  /* 0xfffffff8007c7947 */ /* 0x000fea000383ffff */
.L_x_100:
[----:B------:R-:W-:-:S00]  /*7df0*/  BRA `(.L_x_100) ;  /* 0xfffffffc00fc7947 */ /* 0x000fc0000383ffff */
[----:B------:R-:W-:-:S00]  /*7e00*/  NOP ;  /* 0x0000000000007918 */ /* 0x000fc00000000000 */
[----:B------:R-:W-:-:S00]  /*7e10*/  NOP ;  /* 0x0000000000007918 */ /* 0x000fc00000000000 */
[----:B------:R-:W-:-:S00]  /*7e20*/  NOP ;  /* 0x0000000000007918 */ /* 0x000fc00000000000 */
[----:B------:R-:W-:-:S00]  /*7e30*/  NOP ;  /* 0x0000000000007918 */ /* 0x000fc00000000000 */
[----:B------:R-:W-:-:S00]  /*7e40*/  NOP ;  /* 0x0000000000007918 */ /* 0x000fc00000000000 */
[----:B------:R-:W-:-:S00]  /*7e50*/  NOP ;  /* 0x0000000000007918 */ /* 0x000fc00000000000 */
[----:B------:R-:W-:-:S00]  /*7e60*/  NOP ;  /* 0x0000000000007918 */ /* 0x000fc00000000000 */
[----:B------:R-:W-:-:S00]  /*7e70*/  NOP ;  /* 0x0000000000007918 */ /* 0x000fc00000000000 */
.L_x_3293:


//--------------------- .text._ZN7cutlass13device_kernelIN5flash11enable_sm90INS1_16FlashAttnBwdSm90INS1_25CollectiveMainloopBwdSm90ILi2ELi2ELi2EN4cute5tupleIJNS5_1CILi1EEES8_S8_EEENS6_IJNS7_ILi64EEENS7_ILi128EEENS7_ILi96EEEEEENS_10bfloat16_tEfNS_4arch4Sm90ELb0ELb0ELb0ELb0ELb1ELb1ELb0ELb0ELi2ELi1ELi2ELi1ELb1EEENS1_21CollectiveEpilogueBwdISD_SE_SG_Li256ELb0ELb0ELi1EEENS1_19SingleTileSchedulerILb0ELb0ELb0ELi128EEEEEEEEEvNT_6ParamsE --------------------------
	.section	.text._ZN7cutlass13device_kernelIN5flash11enable_sm90INS1_16FlashAttnBwdSm90INS1_25CollectiveMainloopBwdSm90ILi2ELi2ELi2EN4cute5tupleIJNS5_1CILi1EEES8_S8_EEENS6_IJNS7_ILi64EEENS7_ILi128EEENS7_ILi96EEEEEENS_10bfloat16_tEfNS_4arch4Sm90ELb0ELb0ELb0ELb0ELb1ELb1ELb0ELb0ELi2ELi1ELi2ELi1ELb1EEENS1_21CollectiveEpilogueBwdISD_SE_SG_Li256ELb0ELb0ELi1EEENS1_19SingleTileSchedulerILb0ELb0ELb0ELi128EEEEEEEEEvNT_6ParamsE,"ax",@progbits
	.align	128
.text._ZN7cutlass13device_kernelIN5flash11enable_sm90INS1_16FlashAttnBwdSm90INS1_25CollectiveMainloopBwdSm90ILi2ELi2ELi2EN4cute5tupleIJNS5_1CILi1EEES8_S8_EEENS6_IJNS7_ILi64EEENS7_ILi128EEENS7_ILi96EEEEEENS_10bfloat16_tEfNS_4arch4Sm90ELb0ELb0ELb0ELb0ELb1ELb1ELb0ELb0ELi2ELi1ELi2ELi1ELb1EEENS1_21CollectiveEpilogueBwdISD_SE_SG_Li256ELb0ELb0ELi1EEENS1_19SingleTileSchedulerILb0ELb0ELb0ELi128EEEEEEEEEvNT_6ParamsE:
        .type           _ZN7cutlass13device_kernelIN5flash11enable_sm90INS1_16FlashAttnBwdSm90INS1_25CollectiveMainloopBwdSm90ILi2ELi2ELi2EN4cute5tupleIJNS5_1CILi1EEES8_S8_EEENS6_IJNS7_ILi64EEENS7_ILi128EEENS7_ILi96EEEEEENS_10bfloat16_tEfNS_4arch4Sm90ELb0ELb0ELb0ELb0ELb1ELb1ELb0ELb0ELi2ELi1ELi2ELi1ELb1EEENS1_21CollectiveEpilogueBwdISD_SE_SG_Li256ELb0ELb0ELi1EEENS1_19SingleTileSchedulerILb0ELb0ELb0ELi128EEEEEEEEEvNT_6ParamsE,@function
        .size           _ZN7cutlass13device_kernelIN5flash11enable_sm90INS1_16FlashAttnBwdSm90INS1_25CollectiveMainloopBwdSm90ILi2ELi2ELi2EN4cute5tupleIJNS5_1CILi1EEES8_S8_EEENS6_IJNS7_ILi64EEENS7_ILi128EEENS7_ILi96EEEEEENS_10bfloat16_tEfNS_4arch4Sm90ELb0ELb0ELb0ELb0ELb1ELb1ELb0ELb0ELi2ELi1ELi2ELi1ELb1EEENS1_21CollectiveEpilogueBwdISD_SE_SG_Li256ELb0ELb0ELi1EEENS1_19SingleTileSchedulerILb0ELb0ELb0ELi128EEEEEEEEEvNT_6ParamsE,(.L_x_3294 - _ZN7cutlass13device_kernelIN5flash11enable_sm90INS1_16FlashAttnBwdSm90INS1_25CollectiveMainloopBwdSm90ILi2ELi2ELi2EN4cute5tupleIJNS5_1CILi1EEES8_S8_EEENS6_IJNS7_ILi64EEENS7_ILi128EEENS7_ILi96EEEEEENS_10bfloat16_tEfNS_4arch4Sm90ELb0ELb0ELb0ELb0ELb1ELb1ELb0ELb0ELi2ELi1ELi2ELi1ELb1EEENS1_21CollectiveEpilogueBwdISD_SE_SG_Li256ELb0ELb0ELi1EEENS1_19SingleTileSchedulerILb0ELb0ELb0ELi128EEEEEEEEEvNT_6ParamsE)
        .other          _ZN7cutlass13device_kernelIN5flash11enable_sm90INS1_16FlashAttnBwdSm90INS1_25CollectiveMainloopBwdSm90ILi2ELi2ELi2EN4cute5tupleIJNS5_1CILi1EEES8_S8_EEENS6_IJNS7_ILi64EEENS7_ILi128EEENS7_ILi96EEEEEENS_10bfloat16_tEfNS_4arch4Sm90ELb0ELb0ELb0ELb0ELb1ELb1ELb0ELb0ELi2ELi1ELi2ELi1ELb1EEENS1_21CollectiveEpilogueBwdISD_SE_SG_Li256ELb0ELb0ELi1EEENS1_19SingleTileSchedulerILb0ELb0ELb0ELi128EEEEEEEEEvNT_6ParamsE,@"STO_CUDA_ENTRY STV_DEFAULT"
_ZN7cutlass13device_kernelIN5flash11enable_sm90INS1_16FlashAttnBwdSm90INS1_25CollectiveMainloopBwdSm90ILi2ELi2ELi2EN4cute5tupleIJNS5_1CILi1EEES8_S8_EEENS6_IJNS7_ILi64EEENS7_ILi128EEENS7_ILi96EEEEEENS_10bfloat16_tEfNS_4arch4Sm90ELb0ELb0ELb0ELb0ELb1ELb1ELb0ELb0ELi2ELi1ELi2ELi1ELb1EEENS1_21CollectiveEpilogueBwdISD_SE_SG_Li256ELb0ELb0ELi1EEENS1_19SingleTileSchedulerILb0ELb0ELb0ELi128EEEEEEEEEvNT_6ParamsE:
        /* <DEDUP_REMOVED lines=29> */
.L_x_102:
[----:B------:R-:W-:Y:S05]  /*01d0*/  BSYNC B0 ;  /* 0x0000000000007941 */ /* 0x000fea0003800000 */
.L_x_101:
        /* <DEDUP_REMOVED lines=33> */
[----:B------:R3:W1:Y:S01]  /*03f0*/  SYNCS.EXCH.64 URZ, [UR8+0x26820], UR4 ;  /* 0x02682004083f75b2 */ /* 0x0006620008000100 */
[----:B------:R3:W1:Y:S01]  /*0400*/  SYNCS.EXCH.64 URZ, [UR8+0x26818], UR6 ;  /* 0x02681806083f75b2 */ /* 0x0006620008000100 */
[----:B------:R3:W1:Y:S02]  /*0410*/  SYNCS.EXCH.64 URZ, [UR8+0x26828], UR4 ;  /* 0x02682804083f75b2 */ /* 0x0006640008000100 */
[----:B---3--:R-:W-:Y:S01]  /*0420*/  NOP ;  /* 0x0000000000007918 */ /* 0x008fe20000000000 */
.L_x_103:
        /* <DEDUP_REMOVED lines=22> */
.L_x_104:
[----:B------:R-:W-:Y:S01]  /*0590*/  PLOP3.LUT P0, PT, PT, PT, UP0, 0x80, 0x0 ;  /* 0x000000000000781c */ /* 0x000fe20003f0f008 */
[----:B------:R-:W-:Y:S01]  /*05a0*/  NOP ;  /* 0x0000000000007918 */ /* 0x000fe20000000000 */
[----:B-12-4-:R-:W-:Y:S11]  /*05b0*/  BAR.SYNC.DEFER_BLOCKING 0x0 ;  /* 0x0000000000007b1d */ /* 0x016ff60000010000 */
[----:B------:R-:W-:Y:S05]  /*05c0*/  @!P0 BRA `(.L_x_105) ;  /* 0x00000044000c8947 */ /* 0x000fea0003800000 */
.L_x_106:
        /* <DEDUP_REMOVED lines=35> */
.L_x_108:
        /* <DEDUP_REMOVED lines=15> */
.L_x_107:
        /* <DEDUP_REMOVED lines=22> */
.L_x_110:
        /* <DEDUP_REMOVED lines=15> */
.L_x_109:
[----:B------:R-:W-:Y:S01]  /*0b40*/  SHF.R.S32.HI R121, RZ, 0x1f, R120 ;  /* 0x0000001fff797819 */ /* 0x000fe20000011478 */
[----:B------:R-:W-:-:S03]  /*0b50*/  UMOV UR4, 0xffffffff ;  /* 0xffffffff00047882 */ /* 0x000fc60000000000 */
[----:B------:R-:W-:-:S04]  /*0b60*/  LEA.HI R0, R121, R120, RZ, 0x7 ;  /* 0x0000007879007211 */ /* 0x000fc800078f38ff */
[----:B------:R-:W-:Y:S01]  /*0b70*/  SHF.R.S32.HI R23, RZ, 0x7, R0 ;  /* 0x00000007ff177819 */ /* 0x000fe20000011400 */
[----:B------:R-:W-:Y:S06]  /*0b80*/  BRA.DIV UR4, `(.L_x_111) ;  /* 0x0000007604407947 */ /* 0x000fec000b800000 */
[----:B------:R1:W2:Y:S02]  /*0b90*/  SHFL.IDX PT, R14, R23, RZ, 0x1f ;  /* 0x00001fff170e7589 */ /* 0x0002a400000e0000 */
.L_x_203:
        /* <DEDUP_REMOVED lines=21> */
.L_x_112:
        /* <DEDUP_REMOVED lines=20> */
.L_x_114:
        /* <DEDUP_REMOVED lines=125> */
.L_x_126:
[----:B------:R-:W-:-:S06]  /*1600*/  UISETP.NE.AND UP0, UPT, UR11, 0x3, UPT ;  /* 0x000000030b00788c */ /* 0x000fcc000bf05270 */
[----:B------:R-:W-:-:S13]  /*1610*/  PLOP3.LUT P0, PT, PT, PT, UP0, 0x80, 0x0 ;  /* 0x000000000000781c */ /* 0x000fda0003f0f008 */
[----:B-1----:R-:W-:Y:S05]  /*1620*/  @!P0 BRA `(.L_x_116) ;  /* 0x0000000000048947 */ /* 0x002fea0003800000 */
[----:B------:R-:W-:Y:S01]  /*1630*/  BPT.TRAP 0x1 ;  /* 0x000000040000795c */ /* 0x000fe20000300000 */
.L_x_116:
[----:B------:R-:W-:Y:S01]  /*1640*/  R2UR UR8, R2 ;  /* 0x00000000020872ca */ /* 0x000fe200000e0000 */
[----:B------:R-:W-:-:S05]  /*1650*/  IMAD.U32 R6, RZ, RZ, UR5 ;  /* 0x00000005ff067e24 */ /* 0x000fca000f8e00ff */
[----:B------:R-:W-:-:S07]  /*1660*/  SHF.L.U32 R6, R6, 0x1f, RZ ;  /* 0x0000001f06067819 */ /* 0x000fce00000006ff */
[----:B------:R-:W-:-:S09]  /*1670*/  ULEA UR8, UR6, UR8, 0x3 ;  /* 0x0000000806087291 */ /* 0x000fd2000f8e183f */
[----:B------:R2:W3:Y:S01]  /*1680*/  SYNCS.PHASECHK.TRANS64.TRYWAIT P1, [UR8+0x26810], R6 ;  /* 0x02681006ff0075a7 */ /* 0x0004e20008020148 */
[----:B------:R-:W-:Y:S05]  /*1690*/  @!P0 BRA `(.L_x_117) ;  /* 0x0000000000048947 */ /* 0x000fea0003800000 */
[----:B------:R-:W-:Y:S01]  /*16a0*/  BPT.TRAP 0x1 ;  /* 0x000000040000795c */ /* 0x000fe20000300000 */
.L_x_117:
[----:B---3--:R-:W-:Y:S05]  /*16b0*/  @P1 BRA `(.L_x_118) ;  /* 0x0000000000081947 */ /* 0x008fea0003800000 */
[----:B------:R-:W3:Y:S02]  /*16c0*/  SYNCS.PHASECHK.TRANS64.TRYWAIT P1, [UR8+0x26810], R6 ;  /* 0x02681006ff0075a7 */ /* 0x000ee40008020148 */
[----:B---3--:R-:W-:Y:S05]  /*16d0*/  @!P1 BRA `(.L_x_119) ;  /* 0x0000006800a09947 */ /* 0x008fea0003800000 */
.L_x_118:
        /* <DEDUP_REMOVED lines=67> */
.L_x_120:
[----:B------:R1:W1:Y:S01]  /*1b10*/  SYNCS.PHASECHK.TRANS64.TRYWAIT P1, [UR8+0x26830], R6 ;  /* 0x02683006ff0075a7 */ /* 0x0002620008020148 */
[----:B------:R-:W-:Y:S05]  /*1b20*/  @!P0 BRA `(.L_x_121) ;  /* 0x0000000000048947 */ /* 0x000fea0003800000 */
[----:B------:R-:W-:Y:S01]  /*1b30*/  BPT.TRAP 0x1 ;  /* 0x000000040000795c */ /* 0x000fe20000300000 */
.L_x_121:
[----:B-1----:R-:W-:Y:S05]  /*1b40*/  @P1 BRA `(.L_x_122) ;  /* 0x0000000000081947 */ /* 0x002fea0003800000 */
[----:B------:R-:W1:Y:S02]  /*1b50*/  SYNCS.PHASECHK.TRANS64.TRYWAIT P1, [UR8+0x26830], R6 ;  /* 0x02683006ff0075a7 */ /* 0x000e640008020148 */
[----:B-1----:R-:W-:Y:S05]  /*1b60*/  @!P1 BRA `(.L_x_123) ;  /* 0x0000006400949947 */ /* 0x002fea0003800000 */
.L_x_122:
        /* <DEDUP_REMOVED lines=129> */
[----:B------:R-:W-:-:S06]  /*2380*/  WARPGROUP.ARRIVE ;  /* 0x00000000000079c5 */ /* 0x000fcc0000000000 */
        /* <DEDUP_REMOVED lines=311> */
.L_x_124:
        /* <DEDUP_REMOVED lines=48> */
.L_x_125:
        /* <DEDUP_REMOVED lines=12> */
.L_x_115:
        /* <DEDUP_REMOVED lines=66> */
[----:B--2-4-:R-:W-:Y:S05]  /*3ee0*/  CALL.ABS.NOINC R14 ;  /* 0x000000000e007343 */ /* 0x014fea0003c00000 */
.L_x_127:
        /* <DEDUP_REMOVED lines=18> */
.L_x_128:
        /* <DEDUP_REMOVED lines=18> */
.L_x_129:
        /* <DEDUP_REMOVED lines=18> */
.L_x_130:
        /* <DEDUP_REMOVED lines=91> */
[----:B------:R-:W5:Y:S01]  /*4800*/  S2UR UR12, SR_CTAID.Z ;  /* 0x00000000000c79c3 */ /* 0x000f620000002700 */
        /* <DEDUP_REMOVED lines=16> */
[----:B-----5:R-:W-:Y:S01]  /*4910*/  UMOV UR44, UR12 ;  /* 0x0000000c002c7c82 */ /* 0x020fe20008000000 */
        /* <DEDUP_REMOVED lines=11> */
.L_x_132:
[----:B------:R-:W-:Y:S05]  /*49d0*/  BSYNC B0 ;  /* 0x0000000000007941 */ /* 0x000fea0003800000 */
.L_x_131:
[----:B------:R-:W-:-:S04]  /*49e0*/  DEPBAR.LE SB0, 0x0 ;  /* 0x000080000000791a */ /* 0x000fc80000000000 */
[----:B------:R-:W-:Y:S05]  /*49f0*/  EXIT ;  /* 0x000000000000794d */ /* 0x000fea0003800000 */
.L_x_105:
        /* <DEDUP_REMOVED lines=15> */
[----:B------:R-:W-:Y:S01]  /*4af0*/  UISETP.GE.AND UP1, UPT, UR17, 0x1, UPT ;  /* 0x000000011100788c */ /* 0x000fe2000bf26270 */
[----:B------:R-:W-:Y:S01]  /*4b00*/  ULDC UR15, c[0x0][0x288] ;  /* 0x0000a200000f7ab9 */ /* 0x000fe20000000800 */
[----:B------:R-:W-:Y:S01]  /*4b10*/  USHF.R.S32.HI UR6, URZ, 0x1f, UR9 ;  /* 0x0000001f3f067899 */ /* 0x000fe20008011409 */
[----:B------:R-:W-:-:S03]  /*4b20*/  ULDC.64 UR12, c[0x0][0x2e0] ;  /* 0x0000b800000c7ab9 */ /* 0x000fc60000000a00 */
[----:B------:R-:W-:Y:S01]  /*4b30*/  PLOP3.LUT P1, PT, PT, PT, UP1, 0x80, 0x0 ;  /* 0x000000000000781c */ /* 0x000fe20003f2f018 */
[----:B------:R-:W-:Y:S01]  /*4b40*/  UIMAD UR6, UR6, UR12, URZ ;  /* 0x0000000c060672a4 */ /* 0x000fe2000f8e023f */
[----:B------:R-:W-:-:S03]  /*4b50*/  ELECT P0, URZ, PT ;  /* 0x00000000003f782f */ /* 0x000fc60003800000 */
[----:B------:R-:W-:Y:S02]  /*4b60*/  UIMAD UR14, UR9, UR13, UR6 ;  /* 0x0000000d090e72a4 */ /* 0x000fe4000f8e0206 */
[----:B-1----:R-:W-:Y:S02]  /*4b70*/  USHF.R.S32.HI UR8, URZ, 0x1f, UR16 ;  /* 0x0000001f3f087899 */ /* 0x002fe40008011410 */
[----:B------:R-:W-:Y:S02]  /*4b80*/  UIMAD.WIDE.U32 UR4, UR16, UR10, URZ ;  /* 0x0000000a100472a5 */ /* 0x000fe4000f8e003f */
[----:B------:R-:W-:-:S04]  /*4b90*/  UIMAD UR7, UR8, UR10, URZ ;  /* 0x0000000a080772a4 */ /* 0x000fc8000f8e023f */
[----:B------:R-:W-:Y:S02]  /*4ba0*/  UIMAD UR7, UR16, UR11, UR7 ;  /* 0x0000000b100772a4 */ /* 0x000fe4000f8e0207 */
[----:B------:R-:W-:Y:S02]  /*4bb0*/  UIMAD UR11, UR9, UR15, URZ ;  /* 0x0000000f090b72a4 */ /* 0x000fe4000f8e023f */
[----:B------:R-:W-:Y:S02]  /*4bc0*/  UIADD3 UR5, UR5, UR7, URZ ;  /* 0x0000000705057290 */ /* 0x000fe4000fffe03f */
[----:B------:R-:W-:Y:S02]  /*4bd0*/  UIADD3 UR10, UP0, UR11, UR16, URZ ;  /* 0x000000100b0a7290 */ /* 0x000fe4000ff1e03f */
[----:B------:R-:W-:Y:S02]  /*4be0*/  UIMAD.WIDE.U32 UR6, UR9, UR12, UR4 ;  /* 0x0000000c090672a5 */ /* 0x000fe4000f8e0004 */
[----:B------:R-:W-:Y:S01]  /*4bf0*/  ULEA.HI.X.SX32 UR11, UR11, UR8, 0x1, UP0 ;  /* 0x000000080b0b7291 */ /* 0x000fe200080f0e3f */
[----:B------:R-:W-:Y:S11]  /*4c00*/  @!P1 EXIT ;  /* 0x000000000000994d */ /* 0x000ff60003800000 */
[----:B------:R-:W1:Y:S01]  /*4c10*/  S2R R3, SR_TID.X ;  /* 0x0000000000037919 */ /* 0x000e620000002100 */
[----:B------:R-:W-:Y:S01]  /*4c20*/  UIADD3 UR4, UR17, 0x3f, URZ ;  /* 0x0000003f11047890 */ /* 0x000fe2000fffe03f */
[----:B------:R-:W2:Y:S01]  /*4c30*/  S2UR UR27, SR_CTAID.X ;  /* 0x00000000001b79c3 */ /* 0x000ea20000002500 */
[----:B------:R-:W-:Y:S02]  /*4c40*/  UISETP.GE.AND UP0, UPT, UR17, 0x41, UPT ;  /* 0x000000411100788c */ /* 0x000fe4000bf06270 */
[----:B------:R-:W-:Y:S02]  /*4c50*/  USHF.R.S32.HI UR5, URZ, 0x1f, UR4 ;  /* 0x0000001f3f057899 */ /* 0x000fe40008011404 */
[----:B------:R-:W-:Y:S02]  /*4c60*/  UIADD3 UR14, UR7, UR14, URZ ;  /* 0x0000000e070e7290 */ /* 0x000fe4000fffe03f */
[----:B------:R-:W-:Y:S01]  /*4c70*/  ULEA.HI UR5, UR5, UR4, URZ, 0x6 ;  /* 0x0000000405057291 */ /* 0x000fe2000f8f303f */
[----:B------:R-:W-:Y:S01]  /*4c80*/  PLOP3.LUT P1, PT, PT, PT, UP0, 0x80, 0x0 ;  /* 0x000000000000781c */ /* 0x000fe20003f2f008 */
[----:B------:R-:W-:Y:S01]  /*4c90*/  ULDC.64 UR28, c[0x0][0x208] ;  /* 0x00008200001c7ab9 */ /* 0x000fe20000000a00 */
[----:B------:R-:W-:Y:S01]  /*4ca0*/  ULDC UR4, c[0x0][0x760] ;  /* 0x0001d80000047ab9 */ /* 0x000fe20000000800 */
[----:B------:R-:W-:-:S02]  /*4cb0*/  USHF.R.S32.HI UR5, URZ, 0x6, UR5 ;  /* 0x000000063f057899 */ /* 0x000fc40008011405 */
[----:B------:R-:W-:Y:S02]  /*4cc0*/  UIMAD UR15, UR15, UR4, URZ ;  /* 0x000000040f0f72a4 */ /* 0x000fe4000f8e023f */
[----:B------:R-:W-:Y:S01]  /*4cd0*/  UISETP.LT.AND UP1, UPT, UR5, 0x1, UPT ;  /* 0x000000010500788c */ /* 0x000fe2000bf21270 */
[----:B------:R-:W-:-:S03]  /*4ce0*/  UMOV UR4, URZ ;  /* 0x0000003f00047c82 */ /* 0x000fc60008000000 */
[----:B------:R-:W-:-:S04]  /*4cf0*/  USEL UR18, UR5, 0x1, !UP1 ;  /* 0x0000000105127887 */ /* 0x000fc8000c800000 */
[----:B------:R-:W-:Y:S01]  /*4d00*/  ULOP3.LUT UR35, UR18, 0x1, URZ, 0xc0, !UPT ;  /* 0x0000000112237892 */ /* 0x000fe2000f8ec03f */
[----:B-1----:R-:W-:Y:S01]  /*4d10*/  LOP3.LUT R0, R3, 0x1f, RZ, 0xc0, !PT ;  /* 0x0000001f03007812 */ /* 0x002fe200078ec0ff */
[----:B--2---:R-:W-:Y:S10]  /*4d20*/  @!P1 BRA `(.L_x_134) ;  /* 0x0000000800ac9947 */ /* 0x004ff40003800000 */
        /* <DEDUP_REMOVED lines=11> */
[----:B------:R-:W-:-:S12]  /*4de0*/  UIADD3.X UR25, URZ, UR25, URZ, UP2, !UPT ;  /* 0x000000193f197290 */ /* 0x000fd800097fe43f */
.L_x_159:
[----:B------:R-:W-:Y:S01]  /*4df0*/  UIMAD UR19, UR15, UR4, URZ ;  /* 0x000000040f1372a4 */ /* 0x000fe2000f8e023f */
[----:B------:R-:W-:Y:S01]  /*4e00*/  ISETP.NE.AND P1, PT, R0, RZ, PT ;  /* 0x000000ff0000720c */ /* 0x000fe20003f25270 */
[----:B------:R-:W-:Y:S01]  /*4e10*/  ULDC.64 UR8, c[0x0][0x768] ;  /* 0x0001da0000087ab9 */ /* 0x000fe20000000a00 */
[----:B------:R-:W-:Y:S01]  /*4e20*/  UIMAD UR12, UR5, 0x3000, URZ ;  /* 0x00003000050c78a4 */ /* 0x000fe2000f8e023f */
[----:B------:R-:W-:Y:S01]  /*4e30*/  BSSY B0, `(.L_x_135) ;  /* 0x0000012000007945 */ /* 0x000fe20003800000 */
[----:B------:R-:W-:Y:S02]  /*4e40*/  UIADD3 UR13, UP0, UR19, UR10, URZ ;  /* 0x0000000a130d7290 */ /* 0x000fe4000ff1e03f */
[----:B------:R-:W-:Y:S02]  /*4e50*/  UIADD3 UR18, UR18, -0x2, URZ ;  /* 0xfffffffe12127890 */ /* 0x000fe4000fffe03f */
[----:B------:R-:W-:Y:S02]  /*4e60*/  ULEA.HI.X.SX32 UR16, UR19, UR11, 0x1, UP0 ;  /* 0x0000000b13107291 */ /* 0x000fe400080f0e3f */
[----:B------:R-:W-:-:S02]  /*4e70*/  ULEA UR17, UP0, UR13, UR8, 0x2 ;  /* 0x000000080d117291 */ /* 0x000fc4000f80103f */
[----:B------:R-:W-:Y:S01]  /*4e80*/  UIMAD.WIDE UR32, UR12, 0x4, UR20 ;  /* 0x000000040c2078a5 */ /* 0x000fe2000f8e0214 */
[----:B------:R-:W-:Y:S01]  /*4e90*/  ISETP.NE.AND P2, PT, RZ, UR18, PT ;  /* 0x00000012ff007c0c */ /* 0x000fe2000bf45270 */
[----:B------:R-:W-:Y:S02]  /*4ea0*/  ULEA.HI.X UR16, UR13, UR9, UR16, 0x2, UP0 ;  /* 0x000000090d107291 */ /* 0x000fe400080f1410 */
[----:B------:R-:W-:Y:S01]  /*4eb0*/  UIMAD.WIDE UR30, UR12, 0x4, UR22 ;  /* 0x000000040c1e78a5 */ /* 0x000fe2000f8e0216 */
[----:B-1----:R-:W-:Y:S01]  /*4ec0*/  IMAD.U32 R2, RZ, RZ, UR17 ;  /* 0x00000011ff027e24 */ /* 0x002fe2000f8e00ff */
[----:B------:R-:W-:Y:S02]  /*4ed0*/  UIMAD.WIDE UR12, UR12, 0x4, UR24 ;  /* 0x000000040c0c78a5 */ /* 0x000fe4000f8e0218 */
[----:B------:R-:W-:Y:S01]  /*4ee0*/  IMAD.U32 R3, RZ, RZ, UR16 ;  /* 0x00000010ff037e24 */ /* 0x000fe2000f8e00ff */
[----:B------:R-:W-:Y:S09]  /*4ef0*/  @P1 BRA `(.L_x_136) ;  /* 0x0000000000141947 */ /* 0x000ff20003800000 */
.L_x_137:
[----:B------:R-:W2:Y:S04]  /*4f00*/  LDG.E.STRONG.GPU R4, desc[UR28][R2.64] ;  /* 0x0000001c02047981 */ /* 0x000ea8000c1ef900 */
[----:B--2---:R-:W-:Y:S01]  /*4f10*/  CCTL.IVALL ;  /* 0x00000000ff00798f */ /* 0x004fe20002000000 */
[----:B------:R-:W-:Y:S05]  /*4f20*/  YIELD ;  /* 0x0000000000007946 */ /* 0x000fea0003800000 */
[----:B------:R-:W-:-:S13]  /*4f30*/  ISETP.NE.AND P3, PT, R4, UR27, PT ;  /* 0x0000001b04007c0c */ /* 0x000fda000bf65270 */
[----:B------:R-:W-:Y:S05]  /*4f40*/  @P3 BRA `(.L_x_137) ;  /* 0xfffffffc00ec3947 */ /* 0x000fea000383ffff */
.L_x_136:
[----:B------:R-:W-:Y:S05]  /*4f50*/  BSYNC B0 ;  /* 0x0000000000007941 */ /* 0x000fea0003800000 */
.L_x_135:
[----:B------:R-:W-:-:S03]  /*4f60*/  UMOV UR16, 0xffffffff ;  /* 0xffffffff00107882 */ /* 0x000fc60000000000 */
[----:B------:R-:W-:Y:S05]  /*4f70*/  BRA.DIV UR16, `(.L_x_138) ;  /* 0x0000003210a87947 */ /* 0x000fea000b800000 */
[----:B------:R-:W-:Y:S01]  /*4f80*/  NOP ;  /* 0x0000000000007918 */ /* 0x000fe20000000000 */
.L_x_206:
[----:B------:R-:W-:Y:S05]  /*4f90*/  WARPSYNC.ALL ;  /* 0x0000000000007948 */ /* 0x000fea0003800000 */
[----:B------:R-:W-:Y:S06]  /*4fa0*/  BAR.SYNC.DEFER_BLOCKING 0xd, 0xa0 ;  /* 0x0342800000007b1d */ /* 0x000fec0000010000 */
[----:B------:R-:W-:Y:S04]  /*4fb0*/  BSSY B0, `(.L_x_139) ;  /* 0x0000011000007945 */ /* 0x000fe80003800000 */
[----:B------:R-:W-:Y:S05]  /*4fc0*/  @!P0 BRA `(.L_x_140) ;  /* 0x00000000003c8947 */ /* 0x000fea0003800000 */
[----:B------:R-:W1:Y:S01]  /*4fd0*/  S2UR UR36, SR_CgaCtaId ;  /* 0x00000000002479c3 */ /* 0x000e620000008800 */
[----:B------:R-:W-:Y:S01]  /*4fe0*/  UIMAD UR26, UR4, 0x1800, URZ ;  /* 0x00001800041a78a4 */ /* 0x000fe2000f8e023f */
        /* <DEDUP_REMOVED lines=13> */
.L_x_140:
[----:B------:R-:W-:Y:S05]  /*50c0*/  BSYNC B0 ;  /* 0x0000000000007941 */ /* 0x000fea0003800000 */
.L_x_139:
        /* <DEDUP_REMOVED lines=13> */
.L_x_142:
[----:B------:R-:W-:Y:S05]  /*51a0*/  BSYNC B0 ;  /* 0x0000000000007941 */ /* 0x000fea0003800000 */
.L_x_141:
[----:B------:R-:W-:Y:S06]  /*51b0*/  BAR.ARV 0xa, 0xa0 ;  /* 0x0282800000007b1d */ /* 0x000fec0000002000 */
[----:B------:R-:W-:Y:S04]  /*51c0*/  BSSY B0, `(.L_x_143) ;  /* 0x0000003000007945 */ /* 0x000fe80003800000 */
[----:B------:R-:W-:Y:S05]  /*51d0*/  @!P0 BRA `(.L_x_144) ;  /* 0x0000000000048947 */ /* 0x000fea0003800000 */
[----:B------:R-:W-:-:S04]  /*51e0*/  DEPBAR.LE SB0, 0x0 ;  /* 0x000080000000791a */ /* 0x000fc80000000000 */
.L_x_144:
[----:B------:R-:W-:Y:S05]  /*51f0*/  BSYNC B0 ;  /* 0x0000000000007941 */ /* 0x000fea0003800000 */
.L_x_143:
[----:B------:R-:W-:Y:S06]  /*5200*/  BAR.ARV 0xb, 0xa0 ;  /* 0x02c2800000007b1d */ /* 0x000fec0000002000 */
[----:B------:R-:W-:Y:S01]  /*5210*/  NOP ;  /* 0x0000000000007918 */ /* 0x000fe20000000000 */
[----:B------:R-:W-:Y:S04]  /*5220*/  BSSY B0, `(.L_x_145) ;  /* 0x0000011000007945 */ /* 0x000fe80003800000 */
[----:B------:R-:W-:Y:S05]  /*5230*/  @P1 BRA `(.L_x_146) ;  /* 0x00000000003c1947 */ /* 0x000fea0003800000 */
[----:B------:R-:W-:Y:S01]  /*5240*/  @!PT LDS RZ, [RZ] ;  /* 0x00000000fffff984 */ /* 0x000fe20000000800 */
[----:B------:R-:W-:Y:S01]  /*5250*/  @!PT LDS RZ, [RZ] ;  /* 0x00000000fffff984 */ /* 0x000fe20000000800 */
[----:B------:R-:W-:Y:S01]  /*5260*/  @!PT LDS RZ, [RZ] ;  /* 0x00000000fffff984 */ /* 0x000fe20000000800 */
[----:B------:R-:W-:Y:S01]  /*5270*/  @!PT LDS RZ, [RZ] ;  /* 0x00000000fffff984 */ /* 0x000fe20000000800 */
[----:B------:R1:W-:Y:S06]  /*5280*/  MEMBAR.ALL.CTA ;  /* 0x0000000000007992 */ /* 0x0003ec0000008000 */
[----:B-1----:R-:W-:Y:S06]  /*5290*/  MEMBAR.ALL.GPU ;  /* 0x0000000000007992 */ /* 0x002fec000000a000 */
[----:B------:R-:W-:-:S00]  /*52a0*/  ERRBAR ;  /* 0x00000000000079ab */ /* 0x000fc00000000000 */
[----:B------:R-:W-:Y:S06]  /*52b0*/  CGAERRBAR ;  /* 0x00000000000075ab */ /* 0x000fec0000000000 */
[----:B012345:R-:W-:Y:S01]  /*52c0*/  CCTL.IVALL ;  /* 0x00000000ff00798f */ /* 0x03ffe20002000000 */
[----:B------:R-:W1:Y:S01]  /*52d0*/  S2R R4, SR_LANEID ;  /* 0x0000000000047919 */ /* 0x000e620000000000 */
[----:B------:R-:W-:Y:S02]  /*52e0*/  VOTEU.ANY UR16, UPT, PT ;  /* 0x0000000000107886 */ /* 0x000fe400038e0100 */
[----:B------:R-:W-:-:S02]  /*52f0*/  UFLO.U32 UR17, UR16 ;  /* 0x00000010001172bd */ /* 0x000fc400080e0000 */
[----:B------:R-:W2:Y:S04]  /*5300*/  POPC R5, UR16 ;  /* 0x0000001000057d09 */ /* 0x000ea80008000000 */
[----:B-1----:R-:W-:-:S13]  /*5310*/  ISETP.EQ.U32.AND P3, PT, R4, UR17, PT ;  /* 0x0000001104007c0c */ /* 0x002fda000bf62070 */
[----:B--2---:R1:W-:Y:S02]  /*5320*/  @P3 REDG.E.ADD.S32.STRONG.GPU desc[UR28][R2.64], R5 ;  /* 0x000000050200398e */ /* 0x0043e4000c10e39c */
.L_x_146:
[----:B------:R-:W-:Y:S05]  /*5330*/  BSYNC B0 ;  /* 0x0000000000007941 */ /* 0x000fea0003800000 */
.L_x_145:
[----:B------:R-:W-:Y:S01]  /*5340*/  UIADD3 UR19, UR15, UR19, URZ ;  /* 0x000000130f137290 */ /* 0x000fe2000fffe03f */
[----:B------:R-:W-:Y:S03]  /*5350*/  BSSY B0, `(.L_x_147) ;  /* 0x000000d000007945 */ /* 0x000fe60003800000 */
[----:B------:R-:W-:-:S04]  /*5360*/  UIADD3 UR16, UP0, UR19, UR10, URZ ;  /* 0x0000000a13107290 */ /* 0x000fc8000ff1e03f */
[----:B------:R-:W-:Y:S02]  /*5370*/  ULEA.HI.X.SX32 UR19, UR19, UR11, 0x1, UP0 ;  /* 0x0000000b13137291 */ /* 0x000fe400080f0e3f */
[----:B------:R-:W-:-:S04]  /*5380*/  ULEA UR8, UP0, UR16, UR8, 0x2 ;  /* 0x0000000810087291 */ /* 0x000fc8000f80103f */
[----:B------:R-:W-:Y:S02]  /*5390*/  ULEA.HI.X UR19, UR16, UR9, UR19, 0x2, UP0 ;  /* 0x0000000910137291 */ /* 0x000fe400080f1413 */
[----:B-1----:R-:W-:-:S04]  /*53a0*/  IMAD.U32 R2, RZ, RZ, UR8 ;  /* 0x00000008ff027e24 */ /* 0x002fc8000f8e00ff */
[----:B------:R-:W-:Y:S01]  /*53b0*/  IMAD.U32 R3, RZ, RZ, UR19 ;  /* 0x00000013ff037e24 */ /* 0x000fe2000f8e00ff */
[----:B------:R-:W-:Y:S06]  /*53c0*/  @P1 BRA `(.L_x_148) ;  /* 0x0000000000141947 */ /* 0x000fec0003800000 */
.L_x_149:
[----:B------:R-:W2:Y:S04]  /*53d0*/  LDG.E.STRONG.GPU R4, desc[UR28][R2.64] ;  /* 0x0000001c02047981 */ /* 0x000ea8000c1ef900 */
[----:B--2---:R-:W-:Y:S01]  /*53e0*/  CCTL.IVALL ;  /* 0x00000000ff00798f */ /* 0x004fe20002000000 */
[----:B------:R-:W-:Y:S05]  /*53f0*/  YIELD ;  /* 0x0000000000007946 */ /* 0x000fea0003800000 */
[----:B------:R-:W-:-:S13]  /*5400*/  ISETP.NE.AND P3, PT, R4, UR27, PT ;  /* 0x0000001b04007c0c */ /* 0x000fda000bf65270 */
[----:B------:R-:W-:Y:S05]  /*5410*/  @P3 BRA `(.L_x_149) ;  /* 0xfffffffc00ec3947 */ /* 0x000fea000383ffff */
.L_x_148:
[----:B------:R-:W-:Y:S05]  /*5420*/  BSYNC B0 ;  /* 0x0000000000007941 */ /* 0x000fea0003800000 */
.L_x_147:
[----:B------:R-:W-:-:S03]  /*5430*/  UMOV UR8, 0xffffffff ;  /* 0xffffffff00087882 */ /* 0x000fc60000000000 */
[----:B------:R-:W-:Y:S05]  /*5440*/  BRA.DIV UR8, `(.L_x_150) ;  /* 0x0000002e08907947 */ /* 0x000fea000b800000 */
[----:B------:R-:W-:Y:S01]  /*5450*/  NOP ;  /* 0x0000000000007918 */ /* 0x000fe20000000000 */
.L_x_209:
[----:B------:R-:W-:Y:S05]  /*5460*/  WARPSYNC.ALL ;  /* 0x0000000000007948 */ /* 0x000fea0003800000 */
        /* <DEDUP_REMOVED lines=12> */
.L_x_152:
[----:B------:R-:W-:Y:S05]  /*5530*/  BSYNC B0 ;  /* 0x0000000000007941 */ /* 0x000fea0003800000 */
.L_x_151:
        /* <DEDUP_REMOVED lines=13> */
.L_x_154:
[----:B------:R-:W-:Y:S05]  /*5610*/  BSYNC B0 ;  /* 0x0000000000007941 */ /* 0x000fea0003800000 */
.L_x_153:
[----:B------:R-:W-:Y:S06]  /*5620*/  BAR.ARV 0xa, 0xa0 ;  /* 0x0282800000007b1d */ /* 0x000fec0000002000 */
[----:B------:R-:W-:Y:S04]  /*5630*/  BSSY B0, `(.L_x_155) ;  /* 0x0000003000007945 */ /* 0x000fe80003800000 */
[----:B------:R-:W-:Y:S05]  /*5640*/  @!P0 BRA `(.L_x_156) ;  /* 0x0000000000048947 */ /* 0x000fea0003800000 */
[----:B------:R-:W-:-:S04]  /*5650*/  DEPBAR.LE SB0, 0x0 ;  /* 0x000080000000791a */ /* 0x000fc80000000000 */
.L_x_156:
[----:B------:R-:W-:Y:S05]  /*5660*/  BSYNC B0 ;  /* 0x0000000000007941 */ /* 0x000fea0003800000 */
.L_x_155:
[----:B------:R-:W-:Y:S06]  /*5670*/  BAR.ARV 0xb, 0xa0 ;  /* 0x02c2800000007b1d */ /* 0x000fec0000002000 */
[----:B------:R-:W-:Y:S01]  /*5680*/  NOP ;  /* 0x0000000000007918 */ /* 0x000fe20000000000 */
[----:B------:R-:W-:Y:S04]  /*5690*/  BSSY B0, `(.L_x_157) ;  /* 0x0000011000007945 */ /* 0x000fe80003800000 */
[----:B------:R-:W-:Y:S05]  /*56a0*/  @P1 BRA `(.L_x_158) ;  /* 0x00000000003c1947 */ /* 0x000fea0003800000 */
[----:B------:R-:W1:Y:S01]  /*56b0*/  S2R R4, SR_LANEID ;  /* 0x0000000000047919 */ /* 0x000e620000000000 */
[----:B------:R-:W-:Y:S01]  /*56c0*/  @!PT LDS RZ, [RZ] ;  /* 0x00000000fffff984 */ /* 0x000fe20000000800 */
[----:B------:R-:W-:Y:S01]  /*56d0*/  @!PT LDS RZ, [RZ] ;  /* 0x00000000fffff984 */ /* 0x000fe20000000800 */
[----:B------:R-:W-:Y:S01]  /*56e0*/  @!PT LDS RZ, [RZ] ;  /* 0x00000000fffff984 */ /* 0x000fe20000000800 */
[----:B------:R-:W-:Y:S01]  /*56f0*/  @!PT LDS RZ, [RZ] ;  /* 0x00000000fffff984 */ /* 0x000fe20000000800 */
[----:B------:R2:W-:Y:S06]  /*5700*/  MEMBAR.ALL.CTA ;  /* 0x0000000000007992 */ /* 0x0005ec0000008000 */
[----:B--2---:R-:W-:Y:S06]  /*5710*/  MEMBAR.ALL.GPU ;  /* 0x0000000000007992 */ /* 0x004fec000000a000 */
[----:B------:R-:W-:-:S00]  /*5720*/  ERRBAR ;  /* 0x00000000000079ab */ /* 0x000fc00000000000 */
[----:B------:R-:W-:Y:S06]  /*5730*/  CGAERRBAR ;  /* 0x00000000000075ab */ /* 0x000fec0000000000 */
[----:B012345:R-:W-:Y:S01]  /*5740*/  CCTL.IVALL ;  /* 0x00000000ff00798f */ /* 0x03ffe20002000000 */
[----:B------:R-:W-:Y:S02]  /*5750*/  VOTEU.ANY UR8, UPT, PT ;  /* 0x0000000000087886 */ /* 0x000fe400038e0100 */
[----:B------:R-:W-:Y:S02]  /*5760*/  UFLO.U32 UR9, UR8 ;  /* 0x00000008000972bd */ /* 0x000fe400080e0000 */
[----:B------:R-:W2:Y:S04]  /*5770*/  POPC R5, UR8 ;  /* 0x0000000800057d09 */ /* 0x000ea80008000000 */
[----:B-1----:R-:W-:-:S13]  /*5780*/  ISETP.EQ.U32.AND P1, PT, R4, UR9, PT ;  /* 0x0000000904007c0c */ /* 0x002fda000bf22070 */
[----:B--2---:R1:W-:Y:S02]  /*5790*/  @P1 REDG.E.ADD.S32.STRONG.GPU desc[UR28][R2.64], R5 ;  /* 0x000000050200198e */ /* 0x0043e4000c10e39c */
.L_x_158:
[----:B------:R-:W-:Y:S05]  /*57a0*/  BSYNC B0 ;  /* 0x0000000000007941 */ /* 0x000fea0003800000 */
.L_x_157:
[----:B------:R-:W-:Y:S02]  /*57b0*/  UIADD3 UR4, UR4, 0x2, URZ ;  /* 0x0000000204047890 */ /* 0x000fe4000fffe03f */
[----:B------:R-:W-:Y:S01]  /*57c0*/  UIADD3 UR5, UR5, 0x1, URZ ;  /* 0x0000000105057890 */ /* 0x000fe2000fffe03f */
[----:B------:R-:W-:Y:S11]  /*57d0*/  @P2 BRA `(.L_x_159) ;  /* 0xfffffff400842947 */ /* 0x000ff6000383ffff */
.L_x_134:
[----:B------:R-:W-:-:S13]  /*57e0*/  ISETP.NE.AND P1, PT, RZ, UR35, PT ;  /* 0x00000023ff007c0c */ /* 0x000fda000bf25270 */
[----:B------:R-:W-:Y:S05]  /*57f0*/  @!P1 EXIT ;  /* 0x000000000000994d */ /* 0x000fea0003800000 */
[----:B------:R-:W-:Y:S01]  /*5800*/  UIMAD UR5, UR15, UR4, URZ ;  /* 0x000000040f0572a4 */ /* 0x000fe2000f8e023f */
[----:B------:R-:W-:Y:S01]  /*5810*/  ISETP.NE.AND P1, PT, R0, RZ, PT ;  /* 0x000000ff0000720c */ /* 0x000fe20003f25270 */
[----:B------:R-:W-:Y:S01]  /*5820*/  ULDC.64 UR12, c[0x0][0x768] ;  /* 0x0001da00000c7ab9 */ /* 0x000fe20000000a00 */
[----:B------:R-:W-:Y:S01]  /*5830*/  BSSY B0, `(.L_x_160) ;  /* 0x000000d000007945 */ /* 0x000fe20003800000 */
[----:B------:R-:W-:-:S04]  /*5840*/  UIADD3 UR8, UP0, UR5, UR10, URZ ;  /* 0x0000000a05087290 */ /* 0x000fc8000ff1e03f */
[----:B------:R-:W-:Y:S02]  /*5850*/  ULEA.HI.X.SX32 UR5, UR5, UR11, 0x1, UP0 ;  /* 0x0000000b05057291 */ /* 0x000fe400080f0e3f */
[----:B------:R-:W-:-:S04]  /*5860*/  ULEA UR9, UP0, UR8, UR12, 0x2 ;  /* 0x0000000c08097291 */ /* 0x000fc8000f80103f */
[----:B------:R-:W-:Y:S02]  /*5870*/  ULEA.HI.X UR5, UR8, UR13, UR5, 0x2, UP0 ;  /* 0x0000000d08057291 */ /* 0x000fe400080f1405 */
[----:B-1----:R-:W-:-:S04]  /*5880*/  IMAD.U32 R2, RZ, RZ, UR9 ;  /* 0x00000009ff027e24 */ /* 0x002fc8000f8e00ff */
[----:B------:R-:W-:Y:S01]  /*5890*/  IMAD.U32 R3, RZ, RZ, UR5 ;  /* 0x00000005ff037e24 */ /* 0x000fe2000f8e00ff */
[----:B------:R-:W-:Y:S06]  /*58a0*/  @P1 BRA `(.L_x_161) ;  /* 0x0000000000141947 */ /* 0x000fec0003800000 */
.L_x_162:
[----:B------:R-:W2:Y:S04]  /*58b0*/  LDG.E.STRONG.GPU R0, desc[UR28][R2.64] ;  /* 0x0000001c02007981 */ /* 0x000ea8000c1ef900 */
[----:B--2---:R-:W-:Y:S01]  /*58c0*/  CCTL.IVALL ;  /* 0x00000000ff00798f */ /* 0x004fe20002000000 */
[----:B------:R-:W-:Y:S05]  /*58d0*/  YIELD ;  /* 0x0000000000007946 */ /* 0x000fea0003800000 */
[----:B------:R-:W-:-:S13]  /*58e0*/  ISETP.NE.AND P2, PT, R0, UR27, PT ;  /* 0x0000001b00007c0c */ /* 0x000fda000bf45270 */
[----:B------:R-:W-:Y:S05]  /*58f0*/  @P2 BRA `(.L_x_162) ;  /* 0xfffffffc00ec2947 */ /* 0x000fea000383ffff */
.L_x_161:
[----:B------:R-:W-:Y:S05]  /*5900*/  BSYNC B0 ;  /* 0x0000000000007941 */ /* 0x000fea0003800000 */
.L_x_160:
[----:B------:R-:W-:-:S03]  /*5910*/  UMOV UR5, 0xffffffff ;  /* 0xffffffff00057882 */ /* 0x000fc60000000000 */
[----:B------:R-:W-:Y:S05]  /*5920*/  BRA.DIV UR5, `(.L_x_163) ;  /* 0x0000002a05747947 */ /* 0x000fea000b800000 */
[----:B------:R-:W-:Y:S01]  /*5930*/  NOP ;  /* 0x0000000000007918 */ /* 0x000fe20000000000 */
.L_x_212:
[----:B------:R-:W-:Y:S01]  /*5940*/  IMAD.U32 R6, RZ, RZ, UR4 ;  /* 0x00000004ff067e24 */ /* 0x000fe2000f8e00ff */
[----:B------:R-:W-:Y:S05]  /*5950*/  WARPSYNC.ALL ;  /* 0x0000000000007948 */ /* 0x000fea0003800000 */
[----:B------:R-:W-:Y:S01]  /*5960*/  BAR.SYNC.DEFER_BLOCKING 0xd, 0xa0 ;  /* 0x0342800000007b1d */ /* 0x000fe20000010000 */
[----:B------:R-:W-:-:S05]  /*5970*/  IMAD R6, R6, 0x1800, RZ ;  /* 0x0000180006067824 */ /* 0x000fca00078e02ff */
[----:B------:R-:W-:Y:S04]  /*5980*/  BSSY B0, `(.L_x_164) ;  /* 0x0000012000007945 */ /* 0x000fe80003800000 */
[----:B------:R-:W-:Y:S05]  /*5990*/  @!P0 BRA `(.L_x_165) ;  /* 0x0000000000408947 */ /* 0x000fea0003800000 */
[----:B------:R-:W1:Y:S01]  /*59a0*/  LDC.64 R8, c[0x0][0x2c0] ;  /* 0x0000b000ff087b82 */ /* 0x000e620000000a00 */
[C---:B------:R-:W-:Y:S01]  /*59b0*/  IADD3 R4, P2, R6.reuse, UR6, RZ ;  /* 0x0000000606047c10 */ /* 0x040fe2000ff5e0ff */
[----:B------:R-:W-:Y:S01]  /*59c0*/  UMOV UR5, 0x400 ;  /* 0x0000040000057882 */ /* 0x000fe20000000000 */
[----:B------:R-:W-:Y:S01]  /*59d0*/  UMOV UR16, 0x0 ;  /* 0x0000000000107882 */ /* 0x000fe20000000000 */
[----:B------:R-:W-:Y:S01]  /*59e0*/  UMOV UR17, 0x14f00000 ;  /* 0x14f0000000117882 */ /* 0x000fe20000000000 */
[----:B------:R-:W-:-:S03]  /*59f0*/  LEA.HI.X.SX32 R5, R6, UR14, 0x1, P2 ;  /* 0x0000000e06057c11 */ /* 0x000fc600090f0eff */
[----:B------:R-:W2:Y:S01]  /*5a00*/  S2UR UR8, SR_CgaCtaId ;  /* 0x00000000000879c3 */ /* 0x000ea20000008800 */
[----:B-1----:R-:W-:-:S04]  /*5a10*/  LEA R0, P3, R4, R8, 0x2 ;  /* 0x0000000804007211 */ /* 0x002fc800078610ff */
[----:B------:R-:W-:Y:S02]  /*5a20*/  LEA.HI.X R4, R4, R9, R5, 0x2, P3 ;  /* 0x0000000904047211 */ /* 0x000fe400018f1405 */
[----:B------:R-:W-:Y:S02]  /*5a30*/  R2UR UR12, R0 ;  /* 0x00000000000c72ca */ /* 0x000fe400000e0000 */
[----:B------:R-:W-:Y:S01]  /*5a40*/  R2UR UR13, R4 ;  /* 0x00000000040d72ca */ /* 0x000fe200000e0000 */
[----:B--2---:R-:W-:-:S03]  /*5a50*/  ULEA UR5, UR8, UR5, 0x18 ;  /* 0x0000000508057291 */ /* 0x004fc6000f8ec03f */
[----:B------:R-:W-:Y:S01]  /*5a60*/  UMOV UR8, 0x300 ;  /* 0x0000030000087882 */ /* 0x000fe20000000000 */
[----:B------:R-:W-:-:S09]  /*5a70*/  UIADD3 UR5, UR5, 0xc000, URZ ;  /* 0x0000c00005057890 */ /* 0x000fd2000fffe03f */
[----:B------:R1:W-:Y:S02]  /*5a80*/  UBLKRED.G.S.ADD.F32.RN [UR12], [UR5], UR8, desc[UR16] ;  /* 0x0000100c050073bb */ /* 0x0003e400080a1408 */
[----:B-1----:R0:W-:Y:S02]  /*5a90*/  UTMACMDFLUSH ;  /* 0x00000000000079b7 */ /* 0x0021e40000000000 */
.L_x_165:
[----:B------:R-:W-:Y:S05]  /*5aa0*/  BSYNC B0 ;  /* 0x0000000000007941 */ /* 0x000fea0003800000 */
.L_x_164:
[----:B------:R-:W-:Y:S06]  /*5ab0*/  BAR.SYNC.DEFER_BLOCKING 0xe, 0xa0 ;  /* 0x0382800000007b1d */ /* 0x000fec0000010000 */
[----:B------:R-:W-:Y:S04]  /*5ac0*/  BSSY B0, `(.L_x_166) ;  /* 0x0000013000007945 */ /* 0x000fe80003800000 */
[----:B------:R-:W-:Y:S05]  /*5ad0*/  @!P0 BRA `(.L_x_167) ;  /* 0x0000000000448947 */ /* 0x000fea0003800000 */
[----:B------:R-:W1:Y:S01]  /*5ae0*/  S2UR UR13, SR_CgaCtaId ;  /* 0x00000000000d79c3 */ /* 0x000e620000008800 */
[----:B------:R-:W-:Y:S01]  /*5af0*/  R2UR UR5, R6 ;  /* 0x00000000060572ca */ /* 0x000fe200000e0000 */
[----:B------:R-:W-:Y:S01]  /*5b00*/  UMOV UR12, 0x400 ;  /* 0x00000400000c7882 */ /* 0x000fe20000000000 */
[----:B------:R-:W-:Y:S01]  /*5b10*/  ULDC.64 UR8, c[0x0][0x2c0] ;  /* 0x0000b00000087ab9 */ /* 0x000fe20000000a00 */
[----:B------:R-:W-:-:S10]  /*5b20*/  UMOV UR17, 0x14f00000 ;  /* 0x14f0000000117882 */ /* 0x000fd40000000000 */
[----:B------:R-:W-:-:S04]  /*5b30*/  UIADD3 UR5, UR5, 0xc00, URZ ;  /* 0x00000c0005057890 */ /* 0x000fc8000fffe03f */
[----:B------:R-:W-:-:S04]  /*5b40*/  UIADD3 UR16, UP0, UR5, UR6, URZ ;  /* 0x0000000605107290 */ /* 0x000fc8000ff1e03f */
[----:B------:R-:W-:Y:S02]  /*5b50*/  ULEA.HI.X.SX32 UR5, UR5, UR14, 0x1, UP0 ;  /* 0x0000000e05057291 */ /* 0x000fe400080f0e3f */
[----:B-1----:R-:W-:Y:S02]  /*5b60*/  ULEA UR12, UR13, UR12, 0x18 ;  /* 0x0000000c0d0c7291 */ /* 0x002fe4000f8ec03f */
[----:B------:R-:W-:Y:S02]  /*5b70*/  ULEA UR8, UP0, UR16, UR8, 0x2 ;  /* 0x0000000810087291 */ /* 0x000fe4000f80103f */
[----:B------:R-:W-:Y:S02]  /*5b80*/  UIADD3 UR12, UR12, 0xf000, URZ ;  /* 0x0000f0000c0c7890 */ /* 0x000fe4000fffe03f */
[----:B------:R-:W-:-:S03]  /*5b90*/  ULEA.HI.X UR9, UR16, UR9, UR5, 0x2, UP0 ;  /* 0x0000000910097291 */ /* 0x000fc600080f1405 */
[----:B------:R-:W-:Y:S01]  /*5ba0*/  UMOV UR5, 0x300 ;  /* 0x0000030000057882 */ /* 0x000fe20000000000 */
[----:B------:R-:W-:-:S05]  /*5bb0*/  UMOV UR16, 0x0 ;  /* 0x0000000000107882 */ /* 0x000fca0000000000 */
[----:B------:R1:W-:Y:S01]  /*5bc0*/  UBLKRED.G.S.ADD.F32.RN [UR8], [UR12], UR5, desc[UR16] ;  /* 0x000010080c0073bb */ /* 0x0003e200080a1405 */
[----:B------:R0:W-:Y:S01]  /*5bd0*/  UTMACMDFLUSH ;  /* 0x00000000000079b7 */ /* 0x0001e20000000000 */
[----:B-1----:R-:W-:-:S04]  /*5be0*/  DEPBAR.LE SB0, 0x1 ;  /* 0x000080400000791a */ /* 0x002fc80000000000 */
.L_x_167:
[----:B------:R-:W-:Y:S05]  /*5bf0*/  BSYNC B0 ;  /* 0x0000000000007941 */ /* 0x000fea0003800000 */
.L_x_166:
[----:B------:R-:W-:Y:S06]  /*5c00*/  BAR.ARV 0xa, 0xa0 ;  /* 0x0282800000007b1d */ /* 0x000fec0000002000 */
[----:B------:R-:W-:Y:S04]  /*5c10*/  BSSY B0, `(.L_x_168) ;  /* 0x0000003000007945 */ /* 0x000fe80003800000 */
[----:B------:R-:W-:Y:S05]  /*5c20*/  @!P0 BRA `(.L_x_169) ;  /* 0x0000000000048947 */ /* 0x000fea0003800000 */
[----:B------:R-:W-:-:S04]  /*5c30*/  DEPBAR.LE SB0, 0x0 ;  /* 0x000080000000791a */ /* 0x000fc80000000000 */
.L_x_169:
[----:B------:R-:W-:Y:S05]  /*5c40*/  BSYNC B0 ;  /* 0x0000000000007941 */ /* 0x000fea0003800000 */
.L_x_168:
        /* <DEDUP_REMOVED lines=19> */
.L_x_171:
[----:B------:R-:W-:Y:S05]  /*5d80*/  BSYNC B0 ;  /* 0x0000000000007941 */ /* 0x000fea0003800000 */
.L_x_170:
[----:B------:R-:W-:Y:S05]  /*5d90*/  EXIT ;  /* 0x000000000000794d */ /* 0x000fea0003800000 */
.L_x_133:
        /* <DEDUP_REMOVED lines=48> */
.L_x_213:
        /* <DEDUP_REMOVED lines=14> */
.L_x_175:
        /* <DEDUP_REMOVED lines=127> */
.L_x_186:
[----:B------:R-:W-:-:S04]  /*6970*/  SHF.L.U32 R20, R9, 0x1f, RZ ;  /* 0x0000001f09147819 */ /* 0x000fc800000006ff */
[----:B-1----:R-:W1:Y:S02]  /*6980*/  SYNCS.PHASECHK.TRANS64.TRYWAIT P1, [R0+URZ+0x26840], R20 ;  /* 0x02684014000075a7 */ /* 0x002e64000802017f */
[----:B-123--:R-:W-:Y:S05]  /*6990*/  @!P1 BRA `(.L_x_178) ;  /* 0x0000001800889947 */ /* 0x00efea0003800000 */
.L_x_214:
[----:B------:R-:W-:Y:S05]  /*69a0*/  @P0 BRA `(.L_x_179) ;  /* 0x0000000000140947 */ /* 0x000fea0003800000 */
[----:B------:R-:W-:Y:S01]  /*69b0*/  ISETP.NE.AND P1, PT, R13, RZ, PT ;  /* 0x000000ff0d00720c */ /* 0x000fe20003f25270 */
[----:B------:R-:W-:-:S04]  /*69c0*/  IMAD.MOV.U32 R3, RZ, RZ, 0x3100 ;  /* 0x00003100ff037424 */ /* 0x000fc800078e00ff */
[----:B------:R2:W-:Y:S08]  /*69d0*/  SYNCS.ARRIVE.TRANS64 RZ, [R0+URZ+0x26830], R3 ;  /* 0x0268300300ff79a7 */ /* 0x0005f0000800003f */
[----:B------:R-:W-:Y:S05]  /*69e0*/  @!P1 BRA `(.L_x_179) ;  /* 0x0000000000049947 */ /* 0x000fea0003800000 */
[----:B------:R-:W-:Y:S01]  /*69f0*/  BPT.TRAP 0x1 ;  /* 0x000000040000795c */ /* 0x000fe20000300000 */
.L_x_179:
        /* <DEDUP_REMOVED lines=42> */
.L_x_215:
[----:B------:R-:W-:Y:S05]  /*6ca0*/  @P0 BRA `(.L_x_181) ;  /* 0x0000000000140947 */ /* 0x000fea0003800000 */
[----:B------:R-:W-:Y:S01]  /*6cb0*/  ISETP.NE.AND P1, PT, R13, RZ, PT ;  /* 0x000000ff0d00720c */ /* 0x000fe20003f25270 */
[----:B------:R-:W-:-:S04]  /*6cc0*/  IMAD.MOV.U32 R3, RZ, RZ, 0x3100 ;  /* 0x00003100ff037424 */ /* 0x000fc800078e00ff */
[----:B------:R3:W-:Y:S08]  /*6cd0*/  SYNCS.ARRIVE.TRANS64 RZ, [R0+URZ+0x26818], R3 ;  /* 0x0268180300ff79a7 */ /* 0x0007f0000800003f */
[----:B------:R-:W-:Y:S05]  /*6ce0*/  @!P1 BRA `(.L_x_181) ;  /* 0x0000000000049947 */ /* 0x000fea0003800000 */
[----:B------:R-:W-:Y:S01]  /*6cf0*/  BPT.TRAP 0x1 ;  /* 0x000000040000795c */ /* 0x000fe20000300000 */
.L_x_181:
        /* <DEDUP_REMOVED lines=34> */
.L_x_216:
[----:B-123--:R-:W-:Y:S01]  /*6f20*/  SHF.R.S32.HI R20, RZ, 0x1f, R19 ;  /* 0x0000001fff147819 */ /* 0x00efe20000011413 */
[----:B------:R-:W-:Y:S06]  /*6f30*/  @P0 BRA `(.L_x_183) ;  /* 0x0000000000140947 */ /* 0x000fec0003800000 */
[----:B------:R-:W-:Y:S01]  /*6f40*/  ISETP.NE.AND P1, PT, R13, RZ, PT ;  /* 0x000000ff0d00720c */ /* 0x000fe20003f25270 */
[----:B------:R-:W-:-:S04]  /*6f50*/  IMAD.MOV.U32 R21, RZ, RZ, 0x3100 ;  /* 0x00003100ff157424 */ /* 0x000fc800078e00ff */
[----:B------:R1:W-:Y:S08]  /*6f60*/  SYNCS.ARRIVE.TRANS64 RZ, [R0+URZ+0x26838], R21 ;  /* 0x0268381500ff79a7 */ /* 0x0003f0000800003f */
[----:B------:R-:W-:Y:S05]  /*6f70*/  @!P1 BRA `(.L_x_183) ;  /* 0x0000000000049947 */ /* 0x000fea0003800000 */
[----:B------:R-:W-:Y:S01]  /*6f80*/  BPT.TRAP 0x1 ;  /* 0x000000040000795c */ /* 0x000fe20000300000 */
.L_x_183:
        /* <DEDUP_REMOVED lines=38> */
.L_x_218:
[----:B------:R-:W-:Y:S05]  /*71f0*/  @P0 BRA `(.L_x_185) ;  /* 0x0000000000140947 */ /* 0x000fea0003800000 */
[----:B------:R-:W-:Y:S01]  /*7200*/  ISETP.NE.AND P1, PT, R13, RZ, PT ;  /* 0x000000ff0d00720c */ /* 0x000fe20003f25270 */
[----:B--2---:R-:W-:-:S04]  /*7210*/  IMAD.MOV.U32 R5, RZ, RZ, 0x3100 ;  /* 0x00003100ff057424 */ /* 0x004fc800078e00ff */
[----:B------:R3:W-:Y:S08]  /*7220*/  SYNCS.ARRIVE.TRANS64 RZ, [R0+URZ+0x26810], R5 ;  /* 0x0268100500ff79a7 */ /* 0x0007f0000800003f */
[----:B------:R-:W-:Y:S05]  /*7230*/  @!P1 BRA `(.L_x_185) ;  /* 0x0000000000049947 */ /* 0x000fea0003800000 */
[----:B------:R-:W-:Y:S01]  /*7240*/  BPT.TRAP 0x1 ;  /* 0x000000040000795c */ /* 0x000fe20000300000 */
.L_x_185:
        /* <DEDUP_REMOVED lines=36> */
.L_x_177:
[----:B------:R-:W-:-:S13]  /*7490*/  ISETP.NE.AND P1, PT, R17, RZ, PT ;  /* 0x000000ff1100720c */ /* 0x000fda0003f25270 */
[----:B------:R-:W-:Y:S05]  /*74a0*/  @!P1 BRA `(.L_x_176) ;  /* 0x0000000400609947 */ /* 0x000fea0003800000 */
[----:B------:R-:W-:-:S04]  /*74b0*/  SHF.L.U32 R7, R9, 0x1f, RZ ;  /* 0x0000001f09077819 */ /* 0x000fc800000006ff */
[----:B------:R-:W2:Y:S02]  /*74c0*/  SYNCS.PHASECHK.TRANS64.TRYWAIT P1, [R0+URZ+0x26840], R7 ;  /* 0x02684007000075a7 */ /* 0x000ea4000802017f */
[----:B--2---:R-:W-:Y:S05]  /*74d0*/  @!P1 BRA `(.L_x_187) ;  /* 0x00000010000c9947 */ /* 0x004fea0003800000 */
.L_x_219:
[----:B------:R-:W-:Y:S05]  /*74e0*/  @P0 BRA `(.L_x_188) ;  /* 0x0000000000140947 */ /* 0x000fea0003800000 */
[----:B------:R-:W-:Y:S01]  /*74f0*/  ISETP.NE.AND P1, PT, R13, RZ, PT ;  /* 0x000000ff0d00720c */ /* 0x000fe20003f25270 */
[----:B------:R-:W-:-:S04]  /*7500*/  IMAD.MOV.U32 R5, RZ, RZ, 0x3100 ;  /* 0x00003100ff057424 */ /* 0x000fc800078e00ff */
[----:B------:R3:W-:Y:S08]  /*7510*/  SYNCS.ARRIVE.TRANS64 RZ, [R0+URZ+0x26830], R5 ;  /* 0x0268300500ff79a7 */ /* 0x0007f0000800003f */
[----:B------:R-:W-:Y:S05]  /*7520*/  @!P1 BRA `(.L_x_188) ;  /* 0x0000000000049947 */ /* 0x000fea0003800000 */
[----:B------:R-:W-:Y:S01]  /*7530*/  BPT.TRAP 0x1 ;  /* 0x000000040000795c */ /* 0x000fe20000300000 */
.L_x_188:
        /* <DEDUP_REMOVED lines=40> */
.L_x_220:
[----:B------:R-:W-:Y:S05]  /*77c0*/  @P0 BRA `(.L_x_190) ;  /* 0x0000000000140947 */ /* 0x000fea0003800000 */
[----:B------:R-:W-:Y:S01]  /*77d0*/  ISETP.NE.AND P0, PT, R13, RZ, PT ;  /* 0x000000ff0d00720c */ /* 0x000fe20003f05270 */
[----:B------:R-:W-:-:S04]  /*77e0*/  IMAD.MOV.U32 R5, RZ, RZ, 0x3100 ;  /* 0x00003100ff057424 */ /* 0x000fc800078e00ff */
[----:B------:R4:W-:Y:S08]  /*77f0*/  SYNCS.ARRIVE.TRANS64 RZ, [R0+URZ+0x26818], R5 ;  /* 0x0268180500ff79a7 */ /* 0x0009f0000800003f */
[----:B------:R-:W-:Y:S05]  /*7800*/  @!P0 BRA `(.L_x_190) ;  /* 0x0000000000048947 */ /* 0x000fea0003800000 */
[----:B------:R-:W-:Y:S01]  /*7810*/  BPT.TRAP 0x1 ;  /* 0x000000040000795c */ /* 0x000fe20000300000 */
.L_x_190:
        /* <DEDUP_REMOVED lines=33> */
.L_x_176:
[----:B------:R-:W4:Y:S01]  /*7a30*/  S2R R2, SR_TID.X ;  /* 0x0000000000027919 */ /* 0x000f220000002100 */
[----:B------:R-:W-:Y:S01]  /*7a40*/  IMAD R3, R12, 0x8, R0 ;  /* 0x000000080c037824 */ /* 0x000fe200078e0200 */
[----:B----4-:R-:W-:Y:S02]  /*7a50*/  LOP3.LUT R4, R2, 0x7f, RZ, 0xc0, !PT ;  /* 0x0000007f02047812 */ /* 0x010fe400078ec0ff */
[----:B------:R-:W-:Y:S02]  /*7a60*/  SHF.L.U32 R2, R9, 0x1f, RZ ;  /* 0x0000001f09027819 */ /* 0x000fe400000006ff */
[----:B------:R-:W-:Y:S02]  /*7a70*/  ISETP.NE.AND P1, PT, R4, RZ, PT ;  /* 0x000000ff0400720c */ /* 0x000fe40003f25270 */
[----:B------:R-:W4:Y:S02]  /*7a80*/  SYNCS.PHASECHK.TRANS64.TRYWAIT P0, [R3+URZ+0x26840], R2 ;  /* 0x02684002030075a7 */ /* 0x000f24000800017f */
[----:B----4-:R-:W-:Y:S09]  /*7a90*/  @!P0 BRA `(.L_x_191) ;  /* 0x0000000800c48947 */ /* 0x010ff20003800000 */
.L_x_221:
[----:B------:R-:W-:Y:S05]  /*7aa0*/  @P1 BRA `(.L_x_192) ;  /* 0x0000000000181947 */ /* 0x000fea0003800000 */
[----:B------:R-:W5:Y:S01]  /*7ab0*/  S2R R4, SR_TID.X ;  /* 0x0000000000047919 */ /* 0x000f620000002100 */
[----:B----4-:R-:W-:-:S04]  /*7ac0*/  IMAD.MOV.U32 R2, RZ, RZ, 0x3100 ;  /* 0x00003100ff027424 */ /* 0x010fc800078e00ff */
[----:B------:R4:W-:Y:S01]  /*7ad0*/  SYNCS.ARRIVE.TRANS64 RZ, [R3+URZ+0x26830], R2 ;  /* 0x0268300203ff79a7 */ /* 0x0009e2000800003f */
[----:B-----5:R-:W-:-:S13]  /*7ae0*/  LOP3.LUT P0, RZ, R4, 0x1f, RZ, 0xc0, !PT ;  /* 0x0000001f04ff7812 */ /* 0x020fda000780c0ff */
[----:B----4-:R-:W-:Y:S05]  /*7af0*/  @!P0 BRA `(.L_x_192) ;  /* 0x0000000000048947 */ /* 0x010fea0003800000 */
[----:B------:R-:W-:Y:S01]  /*7b00*/  BPT.TRAP 0x1 ;  /* 0x000000040000795c */ /* 0x000fe20000300000 */
.L_x_192:
        /* <DEDUP_REMOVED lines=47> */
.L_x_173:
[----:B------:R-:W-:Y:S05]  /*7e00*/  BSYNC B0 ;  /* 0x0000000000007941 */ /* 0x000fea0003800000 */
.L_x_172:
[----:B------:R-:W-:-:S03]  /*7e10*/  UMOV UR5, 0xffffffff ;  /* 0xffffffff00057882 */ /* 0x000fc60000000000 */
[----:B------:R-:W-:Y:S05]  /*7e20*/  BRA.DIV UR5, `(.L_x_193) ;  /* 0x0000000605f47947 */ /* 0x000fea000b800000 */
[----:B------:R-:W-:-:S13]  /*7e30*/  ELECT P0, URZ, PT ;  /* 0x00000000003f782f */ /* 0x000fda0003800000 */
.L_x_224:
[----:B------:R-:W-:Y:S04]  /*7e40*/  BSSY B0, `(.L_x_194) ;  /* 0x0000023000007945 */ /* 0x000fe80003800000 */
[----:B------:R-:W-:Y:S05]  /*7e50*/  @!P0 BRA `(.L_x_195) ;  /* 0x0000000000848947 */ /* 0x000fea0003800000 */
[----:B------:R-:W-:-:S06]  /*7e60*/  ULOP3.LUT UR5, UR38, 0x2, URZ, 0xfc, !UPT ;  /* 0x0000000226057892 */ /* 0x000fcc000f8efc3f */
[----:B------:R-:W-:-:S05]  /*7e70*/  IMAD.U32 R2, RZ, RZ, UR5 ;  /* 0x00000005ff027e24 */ /* 0x000fca000f8e00ff */
[----:B------:R-:W-:-:S13]  /*7e80*/  ISETP.NE.AND P0, PT, R2, 0x3, PT ;  /* 0x000000030200780c */ /* 0x000fda0003f05270 */
[----:B------:R-:W-:Y:S05]  /*7e90*/  @!P0 BRA `(.L_x_196) ;  /* 0x0000000000048947 */ /* 0x000fea0003800000 */
[----:B------:R-:W-:Y:S01]  /*7ea0*/  BPT.TRAP 0x1 ;  /* 0x000000040000795c */ /* 0x000fe20000300000 */
.L_x_196:
        /* <DEDUP_REMOVED lines=15> */
.L_x_225:
[----:B------:R-:W2:Y:S02]  /*7fa0*/  SYNCS.PHASECHK.TRANS64.TRYWAIT P1, [R3+URZ], R2 ;  /* 0x00000002030075a7 */ /* 0x000ea4000802017f */
[----:B--2---:R-:W-:Y:S05]  /*7fb0*/  @!P1 BRA `(.L_x_198) ;  /* 0x0000000400c89947 */ /* 0x004fea0003800000 */
.L_x_226:
[----:B------:R-:W-:Y:S05]  /*7fc0*/  @!P0 BRA `(.L_x_199) ;  /* 0x0000000000048947 */ /* 0x000fea0003800000 */
[----:B------:R-:W-:Y:S01]  /*7fd0*/  BPT.TRAP 0x1 ;  /* 0x000000040000795c */ /* 0x000fe20000300000 */
.L_x_199:
[----:B--2---:R-:W-:-:S04]  /*7fe0*/  VIADD R3, R7, 0x26840 ;  /* 0x0002684007037836 */ /* 0x004fc80000000000 */
[----:B------:R-:W-:-:S04]  /*7ff0*/  IMAD R0, R0, 0x8, R3 ;  /* 0x0000000800007824 */ /* 0x000fc800078e0203 */
[----:B------:R-:W2:Y:S02]  /*8000*/  SYNCS.PHASECHK.TRANS64.TRYWAIT P0, [R0+URZ], R5 ;  /* 0x00000005000075a7 */ /* 0x000ea4000800017f */
[----:B--2---:R-:W-:Y:S05]  /*8010*/  @!P0 BRA `(.L_x_200) ;  /* 0x0000000400c48947 */ /* 0x004fea0003800000 */
.L_x_227:
[----:B------:R-:W-:-:S07]  /*8020*/  IMAD R3, R4, 0x8, R3 ;  /* 0x0000000804037824 */ /* 0x000fce00078e0203 */
.L_x_201:
[----:B---3--:R3:W4:Y:S02]  /*8030*/  SYNCS.PHASECHK.TRANS64.TRYWAIT P0, [R3+URZ], R2 ;  /* 0x00000002030075a7 */ /* 0x008724000800017f */
[----:B----4-:R-:W-:Y:S05]  /*8040*/  @!P0 NANOSLEEP.SYNCS 0x989680 ;  /* 0x009896800000895d */ /* 0x010fea0003900000 */
[----:B------:R-:W4:Y:S02]  /*8050*/  @!P0 SYNCS.PHASECHK.TRANS64 P0, [R3+URZ], R2 ;  /* 0x00000002030085a7 */ /* 0x000f24000800007f */
[----:B----4-:R-:W-:Y:S05]  /*8060*/  @!P0 BRA `(.L_x_201) ;  /* 0xfffffffc00f08947 */ /* 0x010fea000383ffff */
.L_x_195:
[----:B------:R-:W-:Y:S05]  /*8070*/  BSYNC B0 ;  /* 0x0000000000007941 */ /* 0x000fea0003800000 */
.L_x_194:
[----:B------:R-:W-:Y:S05]  /*8080*/  EXIT ;  /* 0x000000000000794d */ /* 0x000fea0003800000 */
.L_x_111:
[----:B------:R-:W-:Y:S02]  /*8090*/  IMAD.MOV.U32 R13, RZ, RZ, R23 ;  /* 0x000000ffff0d7224 */ /* 0x000fe400078e0017 */
[----:B------:R-:W-:Y:S02]  /*80a0*/  IMAD.MOV.U32 R12, RZ, RZ, RZ ;  /* 0x000000ffff0c7224 */ /* 0x000fe400078e00ff */
[----:B------:R-:W-:Y:S02]  /*80b0*/  IMAD.MOV.U32 R11, RZ, RZ, 0x1f ;  /* 0x0000001fff0b7424 */ /* 0x000fe400078e00ff */
[----:B------:R-:W-:-:S07]  /*80c0*/  IMAD.MOV.U32 R15, RZ, RZ, -0x1 ;  /* 0xffffffffff0f7424 */ /* 0x000fce00078e00ff */
[----:B------:R-:W-:Y:S05]  /*80d0*/  WARPSYNC.COLLECTIVE R15, `(.L_x_202) ;  /* 0x000000000f087348 */ /* 0x000fea0003c00000 */
[----:B------:R1:W2:Y:S02]  /*80e0*/  SHFL.IDX P6, R14, R13, R12, R11 ;  /* 0x0000000c0d0e7389 */ /* 0x0002a400000c000b */
[----:B-12---:R-:W-:Y:S01]  /*80f0*/  ENDCOLLECTIVE ;  /* 0x000000000000791b */ /* 0x006fe20003800000 */
.L_x_202:
[----:B------:R-:W-:Y:S05]  /*8100*/  BRA `(.L_x_203) ;  /* 0xffffff8800a47947 */ /* 0x000fea000383ffff */
.L_x_113:
[----:B--2---:R2:W3:Y:S02]  /*8110*/  SYNCS.PHASECHK.TRANS64.TRYWAIT P0, [R2+URZ+0x26800], R5 ;  /* 0x02680005020075a7 */ /* 0x0044e4000800017f */
[----:B---3--:R-:W-:Y:S05]  /*8120*/  @!P0 NANOSLEEP.SYNCS 0x989680 ;  /* 0x009896800000895d */ /* 0x008fea0003900000 */
[----:B------:R-:W3:Y:S02]  /*8130*/  @!P0 SYNCS.PHASECHK.TRANS64 P0, [R2+URZ+0x26800], R5 ;  /* 0x02680005020085a7 */ /* 0x000ee4000800007f */
[----:B---3--:R-:W-:Y:S05]  /*8140*/  @!P0 BRA `(.L_x_113) ;  /* 0xfffffffc00f08947 */ /* 0x008fea000383ffff */
[----:B------:R-:W-:Y:S05]  /*8150*/  BRA `(.L_x_112) ;  /* 0xffffff8800e47947 */ /* 0x000fea000383ffff */
.L_x_119:
[----:B---3--:R-:W-:-:S04]  /*8160*/  IMAD.U32 R5, RZ, RZ, UR8 ;  /* 0x00000008ff057e24 */ /* 0x008fc8000f8e00ff */
[----:B------:R3:W1:Y:S03]  /*8170*/  SYNCS.PHASECHK.TRANS64.TRYWAIT P1, [R5+URZ+0x26810], R6 ;  /* 0x02681006050075a7 */ /* 0x000666000802017f */
[----:B-1----:R-:W-:Y:S05]  /*8180*/  @!P1 NANOSLEEP.SYNCS 0x989680 ;  /* 0x009896800000995d */ /* 0x002fea0003900000 */
[----:B------:R-:W1:Y:S02]  /*8190*/  @!P1 SYNCS.PHASECHK.TRANS64 P1, [R5+URZ+0x26810], R6 ;  /* 0x02681006050095a7 */ /* 0x000e64000802007f */
[----:B-1----:R-:W-:Y:S05]  /*81a0*/  @!P1 BRA `(.L_x_119) ;  /* 0xfffffffc00ec9947 */ /* 0x002fea000383ffff */
[----:B------:R-:W-:Y:S05]  /*81b0*/  BRA `(.L_x_118) ;  /* 0xffffff9400487947 */ /* 0x000fea000383ffff */
.L_x_123:
[----:B------:R-:W-:-:S04]  /*81c0*/  IMAD.U32 R5, RZ, RZ, UR8 ;  /* 0x00000008ff057e24 */ /* 0x000fc8000f8e00ff */
[----:B------:R1:W1:Y:S03]  /*81d0*/  SYNCS.PHASECHK.TRANS64.TRYWAIT P1, [R5+URZ+0x26830], R6 ;  /* 0x02683006050075a7 */ /* 0x000266000802017f */
[----:B-1----:R-:W-:Y:S05]  /*81e0*/  @!P1 NANOSLEEP.SYNCS 0x989680 ;  /* 0x009896800000995d */ /* 0x002fea0003900000 */
[----:B------:R-:W1:Y:S02]  /*81f0*/  @!P1 SYNCS.PHASECHK.TRANS64 P1, [R5+URZ+0x26830], R6 ;  /* 0x02683006050095a7 */ /* 0x000e64000802007f */
[----:B-1----:R-:W-:Y:S05]  /*8200*/  @!P1 BRA `(.L_x_123) ;  /* 0xfffffffc00ec9947 */ /* 0x002fea000383ffff */
[----:B------:R-:W-:Y:S05]  /*8210*/  BRA `(.L_x_122) ;  /* 0xffffff9800547947 */ /* 0x000fea000383ffff */
.L_x_138:
[----:B------:R-:W-:Y:S01]  /*8220*/  BSSY B0, `(.L_x_204) ;  /* 0x0000005000007945 */ /* 0x000fe20003800000 */
[----:B------:R-:W-:-:S07]  /*8230*/  IMAD.MOV.U32 R15, RZ, RZ, -0x1 ;  /* 0xffffffffff0f7424 */ /* 0x000fce00078e00ff */
[----:B------:R-:W-:Y:S05]  /*8240*/  WARPSYNC.COLLECTIVE R15, `(.L_x_205) ;  /* 0x000000000f087348 */ /* 0x000fea0003c00000 */
[----:B------:R-:W-:Y:S01]  /*8250*/  NOP ;  /* 0x0000000000007918 */ /* 0x000fe20000000000 */
[----:B------:R-:W-:Y:S01]  /*8260*/  ENDCOLLECTIVE ;  /* 0x000000000000791b */ /* 0x000fe20003800000 */
.L_x_205:
[----:B------:R-:W-:Y:S05]  /*8270*/  BSYNC B0 ;  /* 0x0000000000007941 */ /* 0x000fea0003800000 */
.L_x_204:
[----:B------:R-:W-:Y:S05]  /*8280*/  BRA `(.L_x_206) ;  /* 0xffffffcc00407947 */ /* 0x000fea000383ffff */
.L_x_150:
[----:B------:R-:W-:Y:S01]  /*8290*/  BSSY B0, `(.L_x_207) ;  /* 0x0000005000007945 */ /* 0x000fe20003800000 */
[----:B------:R-:W-:-:S07]  /*82a0*/  IMAD.MOV.U32 R15, RZ, RZ, -0x1 ;  /* 0xffffffffff0f7424 */ /* 0x000fce00078e00ff */
[----:B------:R-:W-:Y:S05]  /*82b0*/  WARPSYNC.COLLECTIVE R15, `(.L_x_208) ;  /* 0x000000000f087348 */ /* 0x000fea0003c00000 */
[----:B------:R-:W-:Y:S01]  /*82c0*/  NOP ;  /* 0x0000000000007918 */ /* 0x000fe20000000000 */
[----:B------:R-:W-:Y:S01]  /*82d0*/  ENDCOLLECTIVE ;  /* 0x000000000000791b */ /* 0x000fe20003800000 */
.L_x_208:
[----:B------:R-:W-:Y:S05]  /*82e0*/  BSYNC B0 ;  /* 0x0000000000007941 */ /* 0x000fea0003800000 */
.L_x_207:
[----:B------:R-:W-:Y:S05]  /*82f0*/  BRA `(.L_x_209) ;  /* 0xffffffd000587947 */ /* 0x000fea000383ffff */
.L_x_163:
[----:B------:R-:W-:Y:S01]  /*8300*/  BSSY B0, `(.L_x_210) ;  /* 0x0000005000007945 */ /* 0x000fe20003800000 */
[----:B------:R-:W-:-:S07]  /*8310*/  IMAD.MOV.U32 R15, RZ, RZ, -0x1 ;  /* 0xffffffffff0f7424 */ /* 0x000fce00078e00ff */
[----:B------:R-:W-:Y:S05]  /*8320*/  WARPSYNC.COLLECTIVE R15, `(.L_x_211) ;  /* 0x000000000f087348 */ /* 0x000fea0003c00000 */
[----:B------:R-:W-:Y:S01]  /*8330*/  NOP ;  /* 0x0000000000007918 */ /* 0x000fe20000000000 */
[----:B------:R-:W-:Y:S01]  /*8340*/  ENDCOLLECTIVE ;  /* 0x000000000000791b */ /* 0x000fe20003800000 */
.L_x_211:
[----:B------:R-:W-:Y:S05]  /*8350*/  BSYNC B0 ;  /* 0x0000000000007941 */ /* 0x000fea0003800000 */
.L_x_210:
[----:B------:R-:W-:Y:S05]  /*8360*/  BRA `(.L_x_212) ;  /* 0xffffffd400747947 */ /* 0x000fea000383ffff */
.L_x_174:
[----:B-1----:R1:W2:Y:S02]  /*8370*/  SYNCS.PHASECHK.TRANS64.TRYWAIT P0, [R0+URZ+0x26820], R3 ;  /* 0x02682003000075a7 */ /* 0x0022a4000800017f */
[----:B--2---:R-:W-:Y:S05]  /*8380*/  @!P0 NANOSLEEP.SYNCS 0x989680 ;  /* 0x009896800000895d */ /* 0x004fea0003900000 */
[----:B------:R-:W2:Y:S02]  /*8390*/  @!P0 SYNCS.PHASECHK.TRANS64 P0, [R0+URZ+0x26820], R3 ;  /* 0x02682003000085a7 */ /* 0x000ea4000800007f */
[----:B--2---:R-:W-:Y:S05]  /*83a0*/  @!P0 BRA `(.L_x_174) ;  /* 0xfffffffc00f08947 */ /* 0x004fea000383ffff */
[----:B------:R-:W-:Y:S05]  /*83b0*/  BRA `(.L_x_213) ;  /* 0xffffffdc00387947 */ /* 0x000fea000383ffff */
.L_x_178:
[----:B-1----:R1:W2:Y:S02]  /*83c0*/  SYNCS.PHASECHK.TRANS64.TRYWAIT P1, [R0+URZ+0x26840], R20 ;  /* 0x02684014000075a7 */ /* 0x0022a4000802017f */
[----:B--2---:R-:W-:Y:S05]  /*83d0*/  @!P1 NANOSLEEP.SYNCS 0x989680 ;  /* 0x009896800000995d */ /* 0x004fea0003900000 */
[----:B------:R-:W2:Y:S02]  /*83e0*/  @!P1 SYNCS.PHASECHK.TRANS64 P1, [R0+URZ+0x26840], R20 ;  /* 0x02684014000095a7 */ /* 0x000ea4000802007f */
[----:B--2---:R-:W-:Y:S05]  /*83f0*/  @!P1 BRA `(.L_x_178) ;  /* 0xfffffffc00f09947 */ /* 0x004fea000383ffff */
[----:B------:R-:W-:Y:S05]  /*8400*/  BRA `(.L_x_214) ;  /* 0xffffffe400647947 */ /* 0x000fea000383ffff */
.L_x_180:
[----:B--2---:R2:W3:Y:S02]  /*8410*/  SYNCS.PHASECHK.TRANS64.TRYWAIT P1, [R0+URZ+0x26828], R20 ;  /* 0x02682814000075a7 */ /* 0x0044e4000802017f */
[----:B---3--:R-:W-:Y:S05]  /*8420*/  @!P1 NANOSLEEP.SYNCS 0x989680 ;  /* 0x009896800000995d */ /* 0x008fea0003900000 */
[----:B------:R-:W3:Y:S02]  /*8430*/  @!P1 SYNCS.PHASECHK.TRANS64 P1, [R0+URZ+0x26828], R20 ;  /* 0x02682814000095a7 */ /* 0x000ee4000802007f */
[----:B---3--:R-:W-:Y:S05]  /*8440*/  @!P1 BRA `(.L_x_180) ;  /* 0xfffffffc00f09947 */ /* 0x008fea000383ffff */
[----:B------:R-:W-:Y:S05]  /*8450*/  BRA `(.L_x_215) ;  /* 0xffffffe800107947 */ /* 0x000fea000383ffff */
.L_x_182:
[----:B---3--:R3:W4:Y:S02]  /*8460*/  SYNCS.PHASECHK.TRANS64.TRYWAIT P1, [R0+URZ+0x26848], R20 ;  /* 0x02684814000075a7 */ /* 0x008724000802017f */
[----:B----4-:R-:W-:Y:S05]  /*8470*/  @!P1 NANOSLEEP.SYNCS 0x989680 ;  /* 0x009896800000995d */ /* 0x010fea0003900000 */
[----:B------:R-:W4:Y:S02]  /*8480*/  @!P1 SYNCS.PHASECHK.TRANS64 P1, [R0+URZ+0x26848], R20 ;  /* 0x02684814000095a7 */ /* 0x000f24000802007f */
[----:B----4-:R-:W-:Y:S05]  /*8490*/  @!P1 BRA `(.L_x_182) ;  /* 0xfffffffc00f09947 */ /* 0x010fea000383ffff */
[----:B------:R-:W-:Y:S05]  /*84a0*/  BRA `(.L_x_216) ;  /* 0xffffffe8009c7947 */ /* 0x000fea000383ffff */
.L_x_184:
[----:B------:R-:W-:-:S07]  /*84b0*/  SHF.L.U32 R5, R9, 0x1f, RZ ;  /* 0x0000001f09057819 */ /* 0x000fce00000006ff */
.L_x_217:
[----:B--2---:R2:W3:Y:S02]  /*84c0*/  SYNCS.PHASECHK.TRANS64.TRYWAIT P1, [R0+URZ+0x26820], R5 ;  /* 0x02682005000075a7 */ /* 0x0044e4000802017f */
[----:B---3--:R-:W-:Y:S05]  /*84d0*/  @!P1 NANOSLEEP.SYNCS 0x989680 ;  /* 0x009896800000995d */ /* 0x008fea0003900000 */
[----:B------:R-:W3:Y:S02]  /*84e0*/  @!P1 SYNCS.PHASECHK.TRANS64 P1, [R0+URZ+0x26820], R5 ;  /* 0x02682005000095a7 */ /* 0x000ee4000802007f */
[----:B---3--:R-:W-:Y:S05]  /*84f0*/  @!P1 BRA `(.L_x_217) ;  /* 0xfffffffc00f09947 */ /* 0x008fea000383ffff */
[----:B------:R-:W-:Y:S05]  /*8500*/  BRA `(.L_x_218) ;  /* 0xffffffec00387947 */ /* 0x000fea000383ffff */
.L_x_187:
[----:B--2---:R2:W3:Y:S02]  /*8510*/  SYNCS.PHASECHK.TRANS64.TRYWAIT P1, [R0+URZ+0x26840], R7 ;  /* 0x02684007000075a7 */ /* 0x0044e4000802017f */
[----:B---3--:R-:W-:Y:S05]  /*8520*/  @!P1 NANOSLEEP.SYNCS 0x989680 ;  /* 0x009896800000995d */ /* 0x008fea0003900000 */
[----:B------:R-:W3:Y:S02]  /*8530*/  @!P1 SYNCS.PHASECHK.TRANS64 P1, [R0+URZ+0x26840], R7 ;  /* 0x02684007000095a7 */ /* 0x000ee4000802007f */
[----:B---3--:R-:W-:Y:S05]  /*8540*/  @!P1 BRA `(.L_x_187) ;  /* 0xfffffffc00f09947 */ /* 0x008fea000383ffff */
[----:B------:R-:W-:Y:S05]  /*8550*/  BRA `(.L_x_219) ;  /* 0xffffffec00e07947 */ /* 0x000fea000383ffff */
.L_x_189:
[----:B---3--:R3:W4:Y:S02]  /*8560*/  SYNCS.PHASECHK.TRANS64.TRYWAIT P1, [R0+URZ+0x26828], R7 ;  /* 0x02682807000075a7 */ /* 0x008724000802017f */
[----:B----4-:R-:W-:Y:S05]  /*8570*/  @!P1 NANOSLEEP.SYNCS 0x989680 ;  /* 0x009896800000995d */ /* 0x010fea0003900000 */
[----:B------:R-:W4:Y:S02]  /*8580*/  @!P1 SYNCS.PHASECHK.TRANS64 P1, [R0+URZ+0x26828], R7 ;  /* 0x02682807000095a7 */ /* 0x000f24000802007f */
[----:B----4-:R-:W-:Y:S05]  /*8590*/  @!P1 BRA `(.L_x_189) ;  /* 0xfffffffc00f09947 */ /* 0x010fea000383ffff */
[----:B------:R-:W-:Y:S05]  /*85a0*/  BRA `(.L_x_220) ;  /* 0xfffffff000847947 */ /* 0x000fea000383ffff */
.L_x_191:
[----:B----4-:R4:W1:Y:S02]  /*85b0*/  SYNCS.PHASECHK.TRANS64.TRYWAIT P0, [R3+URZ+0x26840], R2 ;  /* 0x02684002030075a7 */ /* 0x010864000800017f */
[----:B-1----:R-:W-:Y:S05]  /*85c0*/  @!P0 NANOSLEEP.SYNCS 0x989680 ;  /* 0x009896800000895d */ /* 0x002fea0003900000 */
[----:B------:R-:W1:Y:S02]  /*85d0*/  @!P0 SYNCS.PHASECHK.TRANS64 P0, [R3+URZ+0x26840], R2 ;  /* 0x02684002030085a7 */ /* 0x000e64000800007f */
[----:B-1----:R-:W-:Y:S05]  /*85e0*/  @!P0 BRA `(.L_x_191) ;  /* 0xfffffffc00f08947 */ /* 0x002fea000383ffff */
[----:B------:R-:W-:Y:S05]  /*85f0*/  BRA `(.L_x_221) ;  /* 0xfffffff400287947 */ /* 0x000fea000383ffff */
.L_x_193:
[----:B------:R-:W-:Y:S01]  /*8600*/  BSSY B0, `(.L_x_222) ;  /* 0x0000006000007945 */ /* 0x000fe20003800000 */
[----:B------:R-:W-:-:S07]  /*8610*/  IMAD.MOV.U32 R15, RZ, RZ, -0x1 ;  /* 0xffffffffff0f7424 */ /* 0x000fce00078e00ff */
[----:B------:R-:W-:Y:S05]  /*8620*/  WARPSYNC.COLLECTIVE R15, `(.L_x_223) ;  /* 0x000000000f0c7348 */ /* 0x000fea0003c00000 */
[----:B------:R-:W-:Y:S02]  /*8630*/  ELECT P6, UR62, PT ;  /* 0x00000000003e782f */ /* 0x000fe400038c0000 */
[----:B------:R-:W-:Y:S01]  /*8640*/  MOV R14, UR62 ;  /* 0x0000003e000e7c02 */ /* 0x000fe20008000f00 */
[----:B------:R-:W-:Y:S10]  /*8650*/  ENDCOLLECTIVE ;  /* 0x000000000000791b */ /* 0x000ff40003800000 */
.L_x_223:
[----:B------:R-:W-:Y:S05]  /*8660*/  BSYNC B0 ;  /* 0x0000000000007941 */ /* 0x000fea0003800000 */
.L_x_222:
[----:B------:R-:W-:Y:S01]  /*8670*/  PLOP3.LUT P0, PT, P6, PT, PT, 0x80, 0x0 ;  /* 0x000000000000781c */ /* 0x000fe2000370f070 */
[----:B------:R-:W-:-:S12]  /*8680*/  BRA `(.L_x_224) ;  /* 0xfffffff400ec7947 */ /* 0x000fd8000383ffff */
.L_x_197:
[----:B-1----:R1:W2:Y:S02]  /*8690*/  SYNCS.PHASECHK.TRANS64.TRYWAIT P1, [R6+URZ], R5 ;  /* 0x00000005060075a7 */ /* 0x0022a4000802017f */
[----:B--2---:R-:W-:Y:S05]  /*86a0*/  @!P1 NANOSLEEP.SYNCS 0x989680 ;  /* 0x009896800000995d */ /* 0x004fea0003900000 */
[----:B------:R-:W2:Y:S02]  /*86b0*/  @!P1 SYNCS.PHASECHK.TRANS64 P1, [R6+URZ], R5 ;  /* 0x00000005060095a7 */ /* 0x000ea4000802007f */
[----:B--2---:R-:W-:Y:S05]  /*86c0*/  @!P1 BRA `(.L_x_197) ;  /* 0xfffffffc00f09947 */ /* 0x004fea000383ffff */
[----:B------:R-:W-:Y:S05]  /*86d0*/  BRA `(.L_x_225) ;  /* 0xfffffff800307947 */ /* 0x000fea000383ffff */
.L_x_198:
[----:B--2---:R2:W3:Y:S02]  /*86e0*/  SYNCS.PHASECHK.TRANS64.TRYWAIT P1, [R3+URZ], R2 ;  /* 0x00000002030075a7 */ /* 0x0044e4000802017f */
[----:B---3--:R-:W-:Y:S05]  /*86f0*/  @!P1 NANOSLEEP.SYNCS 0x989680 ;  /* 0x009896800000995d */ /* 0x008fea0003900000 */
[----:B------:R-:W3:Y:S02]  /*8700*/  @!P1 SYNCS.PHASECHK.TRANS64 P1, [R3+URZ], R2 ;  /* 0x00000002030095a7 */ /* 0x000ee4000802007f */
[----:B---3--:R-:W-:Y:S05]  /*8710*/  @!P1 BRA `(.L_x_198) ;  /* 0xfffffffc00f09947 */ /* 0x008fea000383ffff */
[----:B------:R-:W-:Y:S05]  /*8720*/  BRA `(.L_x_226) ;  /* 0xfffffff800247947 */ /* 0x000fea000383ffff */
.L_x_200:
[----:B--2---:R2:W3:Y:S02]  /*8730*/  SYNCS.PHASECHK.TRANS64.TRYWAIT P0, [R0+URZ], R5 ;  /* 0x00000005000075a7 */ /* 0x0044e4000800017f */
[----:B---3--:R-:W-:Y:S05]  /*8740*/  @!P0 NANOSLEEP.SYNCS 0x989680 ;  /* 0x009896800000895d */ /* 0x008fea0003900000 */
[----:B------:R-:W3:Y:S02]  /*8750*/  @!P0 SYNCS.PHASECHK.TRANS64 P0, [R0+URZ], R5 ;  /* 0x00000005000085a7 */ /* 0x000ee4000800007f */
[----:B---3--:R-:W-:Y:S05]  /*8760*/  @!P0 BRA `(.L_x_200) ;  /* 0xfffffffc00f08947 */ /* 0x008fea000383ffff */
[----:B------:R-:W-:Y:S05]  /*8770*/  BRA `(.L_x_227) ;  /* 0xfffffff800287947 */ /* 0x000fea000383ffff */
.L_x_228:
        /* <DEDUP_REMOVED lines=16> */
.L_x_3294:


//--------------------- .text._ZN7cutlass13device_kernelIN5flash11enable_sm90INS1_16FlashAttnBwdSm90INS1_25CollectiveMainloopBwdSm90ILi2ELi2ELi2EN4cute5tupleIJNS5_1CILi1EEES8_S8_EEENS6_IJNS7_ILi64EEENS7_ILi128EEENS7_ILi96EEEEEENS_10bfloat16_tEfNS_4arch4Sm90ELb0ELb0ELb0ELb0ELb0ELb1ELb0ELb0ELi2ELi1ELi2ELi1ELb1EEENS1_24CollectiveEpilogueBwdGQAISD_fSG_Li256ELb0ELb0EEENS1_19SingleTileSchedulerILb0ELb0ELb0ELi128EEEEEEEEEvNT_6ParamsE --------------------------
	.section	.text._ZN7cutlass13device_kernelIN5flash11enable_sm90INS1_16FlashAttnBwdSm90INS1_25CollectiveMainloopBwdSm90ILi2ELi2ELi2EN4cute5tupleIJNS5_1CILi1EEES8_S8_EEENS6_IJNS7_ILi64EEENS7_ILi128EEENS7_ILi96EEEEEENS_10bfloat16_tEfNS_4arch4Sm90ELb0ELb0ELb0ELb0ELb0ELb1ELb0ELb0ELi2ELi1ELi2ELi1ELb1EEENS1_24CollectiveEpilogueBwdGQAISD_fSG_Li256ELb0ELb0EEENS1_19SingleTileSchedulerILb0ELb0ELb0ELi128EEEEEEEEEvNT_6ParamsE,"ax",@progbits
	.align	128
.text._ZN7cutlass13device_kernelIN5flash11enable_sm90INS1_16FlashAttnBwdSm90INS1_25CollectiveMainloopBwdSm90ILi2ELi2ELi2EN4cute5tupleIJNS5_1CILi1EEES8_S8_EEENS6_IJNS7_ILi64EEENS7_ILi128EEENS7_ILi96EEEEEENS_10bfloat16_tEfNS_4arch4Sm90ELb0ELb0ELb0ELb0ELb0ELb1ELb0ELb0ELi2ELi1ELi2ELi1ELb1EEENS1_24CollectiveEpilogueBwdGQAISD_fSG_Li256ELb0ELb0EEENS1_19SingleTileSchedulerILb0ELb0ELb0ELi128EEEEEEEEEvNT_6ParamsE:
        .type           _ZN7cutlass13device_kernelIN5flash11enable_sm90INS1_16FlashAttnBwdSm90INS1_25CollectiveMainloopBwdSm90ILi2ELi2ELi2EN4cute5tupleIJNS5_1CILi1EEES8_S8_EEENS6_IJNS7_ILi64EEENS7_ILi128EEENS7_ILi96EEEEEENS_10bfloat16_tEfNS_4arch4Sm90ELb0ELb0ELb0ELb0ELb0ELb1ELb0ELb0ELi2ELi1ELi2ELi1ELb1EEENS1_24CollectiveEpilogueBwdGQAISD_fSG_Li256ELb0ELb0EEENS1_19SingleTileSchedulerILb0ELb0ELb0ELi128EEEEEEEEEvNT_6ParamsE,@function
        .size           _ZN7cutlass13device_kernelIN5flash11enable_sm90INS1_16FlashAttnBwdSm90INS1_25CollectiveMainloopBwdSm90ILi2ELi2ELi2EN4cute5tupleIJNS5_1CILi1EEES8_S8_EEENS6_IJNS7_ILi64EEENS7_ILi128EEENS7_ILi96EEEEEENS_10bfloat16_tEfNS_4arch4Sm90ELb0ELb0ELb0ELb0ELb0ELb1ELb0ELb0ELi2ELi1ELi2ELi1ELb1EEENS1_24CollectiveEpilogueBwdGQAISD_fSG_Li256ELb0ELb0EEENS1_19SingleTileSchedulerILb0ELb0ELb0ELi128EEEEEEEEEvNT_6ParamsE,(.L_x_3295 - _ZN7cutlass13device_kernelIN5flash11enable_sm90INS1_16FlashAttnBwdSm90INS1_25CollectiveMainloopBwdSm90ILi2ELi2ELi2EN4cute5tupleIJNS5_1CILi1EEES8_S8_EEENS6_IJNS7_ILi64EEENS7_ILi128EEENS7_ILi96EEEEEENS_10bfloat16_tEfNS_4arch4Sm90ELb0ELb0ELb0ELb0ELb0ELb1ELb0ELb0ELi2ELi1ELi2ELi1ELb1EEENS1_24CollectiveEpilogueBwdGQAISD_fSG_Li256ELb0ELb0EEENS1_19SingleTileSchedulerILb0ELb0ELb0ELi128EEEEEEEEEvNT_6ParamsE)
        .other          _ZN7cutlass13device_kernelIN5flash11enable_sm90INS1_16FlashAttnBwdSm90INS1_25CollectiveMainloopBwdSm90ILi2ELi2ELi2EN4cute5tupleIJNS5_1CILi1EEES8_S8_EEENS6_IJNS7_ILi64EEENS7_ILi128EEENS7_ILi96EEEEEENS_10bfloat16_tEfNS_4arch4Sm90ELb0ELb0ELb0ELb0ELb0ELb1ELb0ELb0ELi2ELi1ELi2ELi1ELb1EEENS1_24CollectiveEpilogueBwdGQAISD_fSG_Li256ELb0ELb0EEENS1_19SingleTileSchedulerILb0ELb0ELb0ELi128EEEEEEEEEvNT_6ParamsE,@"STO_CUDA_ENTRY STV_DEFAULT"
_ZN7cutlass13device_kernelIN5flash11enable_sm90INS1_16FlashAttnBwdSm90INS1_25CollectiveMainloopBwdSm90ILi2ELi2ELi2EN4cute5tupleIJNS5_1CILi1EEES8_S8_EEENS6_IJNS7_ILi64EEENS7_ILi128EEENS7_ILi96EEEEEENS_10bfloat16_tEfNS_4arch4Sm90ELb0ELb0ELb0ELb0ELb0ELb1ELb0ELb0ELi2ELi1ELi2ELi1ELb1EEENS1_24CollectiveEpilogueBwdGQAISD_fSG_Li256ELb0ELb0EEENS1_19SingleTileSchedulerILb0ELb0ELb0ELi128EEEEEEEEEvNT_6ParamsE:
[----:B------:R-:W1:Y:S01]  /*0000*/  LDC R1, c[0x0][0x28] ;  /* 0x00000a00ff017b82 */ /* 0x000e620000000800 */
[----:B------:R-:W2:Y:S01]  /*0010*/  S2R R3, SR_TID.X ;  /* 0x0000000000037919 */ /* 0x000ea20000002100 */
[----:B------:R-:W-:Y:S01]  /*0020*/  ELECT P0, URZ, PT ;  /* 0x00000000003f782f */ /* 0x000fe20003800000 */
[----:B------:R-:W-:Y:S01]  /*0030*/  BSSY B0, `(.L_x_229) ;  /* 0x0000014000007945 */ /* 0x000fe20003800000 */
[----:B--2---:R-:W-:-:S05]  /*0040*/  SHF.R.U32.HI R0, RZ, 0x5, R3 ;  /* 0x00000005ff007819 */ /* 0x004fca0000011603 */
[----:B------:R-:W2:Y:S02]  /*0050*/  SHFL.IDX PT, R2, R0, RZ, 0x1f ;  /* 0x00001fff00027589 */ /* 0x000ea400000e0000 */
[----:B--2---:R-:W-:Y:S02]  /*0060*/  ISETP.EQ.AND P0, PT, R2, RZ, P0 ;  /* 0x000000ff0200720c */ /* 0x004fe40000702270 */
[----:B------:R-:W-:-:S11]  /*0070*/  SHF.R.U32.HI R2, RZ, 0x7, R3 ;  /* 0x00000007ff027819 */ /* 0x000fd60000011603 */
[----:B-1----:R-:W-:Y:S05]  /*0080*/  @!P0 BRA `(.L_x_230) ;  /* 0x0000000000388947 */ /* 0x002fea0003800000 */
[----:B------:R-:W-:Y:S02]  /*0090*/  ULDC.64 UR4, c[0x0][0x198] ;  /* 0x0000660000047ab9 */ /* 0x000fe40000000a00 */
[----:B------:R-:W-:Y:S02]  /*00a0*/  UIADD3 UR6, UP0, UR4, 0xf0, URZ ;  /* 0x000000f004067890 */ /* 0x000fe4000ff1e03f */
[----:B------:R-:W-:Y:S02]  /*00b0*/  UIADD3 UR8, UP1, UR4, 0x1f0, URZ ;  /* 0x000001f004087890 */ /* 0x000fe4000ff3e03f */
[----:B------:R-:W-:Y:S02]  /*00c0*/  UIADD3 UR10, UP2, UR4, 0x2f0, URZ ;  /* 0x000002f0040a7890 */ /* 0x000fe4000ff5e03f */
[----:B------:R-:W-:Y:S02]  /*00d0*/  UIADD3 UR4, UP3, UR4, 0x3f0, URZ ;  /* 0x000003f004047890 */ /* 0x000fe4000ff7e03f */
[----:B------:R-:W-:-:S02]  /*00e0*/  UIADD3.X UR7, URZ, UR5, URZ, UP0, !UPT ;  /* 0x000000053f077290 */ /* 0x000fc400087fe43f */
[----:B------:R-:W-:Y:S02]  /*00f0*/  UIADD3.X UR9, URZ, UR5, URZ, UP1, !UPT ;  /* 0x000000053f097290 */ /* 0x000fe40008ffe43f */
[----:B------:R-:W-:Y:S02]  /*0100*/  UIADD3.X UR11, URZ, UR5, URZ, UP2, !UPT ;  /* 0x000000053f0b7290 */ /* 0x000fe400097fe43f */
[----:B------:R-:W-:-:S03]  /*0110*/  UIADD3.X UR5, URZ, UR5, URZ, UP3, !UPT ;  /* 0x000000053f057290 */ /* 0x000fc60009ffe43f */
[----:B------:R1:W-:Y:S02]  /*0120*/  UTMACCTL.PF [UR6] ;  /* 0x00000000060079b9 */ /* 0x0003e40008040000 */
[----:B------:R1:W-:Y:S02]  /*0130*/  UTMACCTL.PF [UR8] ;  /* 0x00000000080079b9 */ /* 0x0003e40008040000 */
[----:B------:R1:W-:Y:S02]  /*0140*/  UTMACCTL.PF [UR10] ;  /* 0x000000000a0079b9 */ /* 0x0003e40008040000 */
[----:B------:R1:W-:Y:S02]  /*0150*/  UTMACCTL.PF [UR4] ;  /* 0x00000000040079b9 */ /* 0x0003e40008040000 */
[----:B-1----:R-:W-:Y:S01]  /*0160*/  NOP ;  /* 0x0000000000007918 */ /* 0x002fe20000000000 */
.L_x_230:
[----:B------:R-:W-:Y:S05]  /*0170*/  BSYNC B0 ;  /* 0x0000000000007941 */ /* 0x000fea0003800000 */
.L_x_229:
        /* <DEDUP_REMOVED lines=37> */
.L_x_231:
        /* <DEDUP_REMOVED lines=22> */
.L_x_232:
[----:B------:R-:W-:Y:S01]  /*0530*/  PLOP3.LUT P0, PT, PT, PT, UP0, 0x80, 0x0 ;  /* 0x000000000000781c */ /* 0x000fe20003f0f008 */
[----:B------:R-:W-:Y:S01]  /*0540*/  NOP ;  /* 0x0000000000007918 */ /* 0x000fe20000000000 */
[----:B------:R-:W-:Y:S01]  /*0550*/  BSSY B6, `(.L_x_233) ;  /* 0x000070b000067945 */ /* 0x000fe20003800000 */
[----:B-12-45:R-:W-:Y:S10]  /*0560*/  BAR.SYNC.DEFER_BLOCKING 0x0 ;  /* 0x0000000000007b1d */ /* 0x036ff40000010000 */
[----:B------:R-:W-:Y:S05]  /*0570*/  @!P0 BRA `(.L_x_234) ;  /* 0x0000004000848947 */ /* 0x000fea0003800000 */
.L_x_235:
[----:B------:R-:W-:-:S08]  /*0580*/  NOP ;  /* 0x0000000000007918 */ /* 0x000fd00000000000 */
[----:B------:R-:W1:Y:S02]  /*0590*/  USETMAXREG.TRY_ALLOC.CTAPOOL UP0, 0xf0 ;  /* 0x000000f0000079c8 */ /* 0x000e640008000600 */
[----:B-1----:R-:W-:-:S13]  /*05a0*/  PLOP3.LUT P0, PT, PT, PT, UP0, 0x80, 0x0 ;  /* 0x000000000000781c */ /* 0x002fda0003f0f008 */
[----:B------:R-:W-:Y:S05]  /*05b0*/  @!P0 BRA `(.L_x_235) ;  /* 0xfffffffc00f08947 */ /* 0x000fea000383ffff */
[----:B------:R-:W-:Y:S01]  /*05c0*/  LOP3.LUT R0, R0, 0x3, RZ, 0xc0, !PT ;  /* 0x0000000300007812 */ /* 0x000fe200078ec0ff */
[----:B------:R-:W1:Y:S05]  /*05d0*/  S2UR UR4, SR_CTAID.Z ;  /* 0x00000000000479c3 */ /* 0x000e6a0000002700 */
[----:B------:R-:W2:Y:S02]  /*05e0*/  SHFL.IDX PT, R0, R0, RZ, 0x1f ;  /* 0x00001fff00007589 */ /* 0x000ea400000e0000 */
[----:B--2---:R-:W-:-:S13]  /*05f0*/  ISETP.NE.AND P0, PT, R0, RZ, PT ;  /* 0x000000ff0000720c */ /* 0x004fda0003f05270 */
[----:B------:R-:W-:-:S05]  /*0600*/  @!P0 VIADD R3, R2, 0x9 ;  /* 0x0000000902038836 */ /* 0x000fca0000000000 */
[----:B------:R2:W-:Y:S06]  /*0610*/  @!P0 BAR.ARV R3, 0xa0 ;  /* 0x000280030000851d */ /* 0x0005ec0000002000 */
[----:B-1----:R-:W-:-:S13]  /*0620*/  ISETP.LE.AND P0, PT, RZ, UR4, PT ;  /* 0x00000004ff007c0c */ /* 0x002fda000bf03270 */
[----:B--2---:R-:W-:Y:S05]  /*0630*/  @!P0 BRA `(.L_x_236) ;  /* 0x0000006c00f08947 */ /* 0x004fea0003800000 */
        /* <DEDUP_REMOVED lines=21> */
.L_x_238:
        /* <DEDUP_REMOVED lines=15> */
.L_x_237:
        /* <DEDUP_REMOVED lines=22> */
.L_x_240:
        /* <DEDUP_REMOVED lines=15> */
.L_x_239:
[----:B------:R-:W-:Y:S01]  /*0ad0*/  SHF.R.S32.HI R41, RZ, 0x1f, R22 ;  /* 0x0000001fff297819 */ /* 0x000fe20000011416 */
[----:B------:R-:W-:-:S03]  /*0ae0*/  UMOV UR4, 0xffffffff ;  /* 0xffffffff00047882 */ /* 0x000fc60000000000 */
[----:B------:R-:W-:-:S04]  /*0af0*/  LEA.HI R0, R41, R22, RZ, 0x7 ;  /* 0x0000001629007211 */ /* 0x000fc800078f38ff */
[----:B------:R-:W-:Y:S01]  /*0b00*/  SHF.R.S32.HI R16, RZ, 0x7, R0 ;  /* 0x00000007ff107819 */ /* 0x000fe20000011400 */
[----:B------:R-:W-:Y:S06]  /*0b10*/  BRA.DIV UR4, `(.L_x_241) ;  /* 0x0000006a04c07947 */ /* 0x000fec000b800000 */
[----:B------:R1:W2:Y:S02]  /*0b20*/  SHFL.IDX PT, R14, R16, RZ, 0x1f ;  /* 0x00001fff100e7589 */ /* 0x0002a400000e0000 */
.L_x_311:
[----:B------:R-:W-:Y:S02]  /*0b30*/  SHF.L.U32 R5, RZ, 0x1f, RZ ;  /* 0x0000001fff057819 */ /* 0x000fe400000006ff */
[----:B------:R-:W-:Y:S02]  /*0b40*/  LOP3.LUT R3, R0, 0xffffff80, RZ, 0xc0, !PT ;  /* 0xffffff8000037812 */ /* 0x000fe400078ec0ff */
[----:B------:R-:W3:Y:S01]  /*0b50*/  SYNCS.PHASECHK.TRANS64.TRYWAIT P1, [R18+URZ+0x26800], R5 ;  /* 0x02680005120075a7 */ /* 0x000ee2000802017f */
[----:B--2---:R-:W-:Y:S02]  /*0b60*/  LEA.HI R0, R14, R14, RZ, 0x1 ;  /* 0x0000000e0e007211 */ /* 0x004fe400078f08ff */
[----:B------:R-:W-:Y:S02]  /*0b70*/  IMAD.IADD R40, R22, 0x1, -R3 ;  /* 0x0000000116287824 */ /* 0x000fe400078e0a03 */
[----:B------:R-:W-:Y:S01]  /*0b80*/  VIADD R3, R18, 0x6000 ;  /* 0x0000600012037836 */ /* 0x000fe20000000000 */
[----:B------:R-:W-:-:S02]  /*0b90*/  LOP3.LUT R209, R0, 0xfffffffe, RZ, 0xc0, !PT ;  /* 0xfffffffe00d17812 */ /* 0x000fc400078ec0ff */
[----:B------:R-:W-:Y:S02]  /*0ba0*/  SHF.R.S32.HI R43, RZ, 0x1f, R40 ;  /* 0x0000001fff2b7819 */ /* 0x000fe40000011428 */
[----:B------:R-:W-:Y:S01]  /*0bb0*/  LOP3.LUT P0, RZ, R3, 0x1bf, RZ, 0xc0, !PT ;  /* 0x000001bf03ff7812 */ /* 0x000fe2000780c0ff */
[----:B------:R-:W-:Y:S01]  /*0bc0*/  IMAD.IADD R209, R14, 0x1, -R209 ;  /* 0x000000010ed17824 */ /* 0x000fe200078e0ad1 */
[----:B------:R-:W-:-:S04]  /*0bd0*/  LEA.HI R42, R43, R40, RZ, 0x2 ;  /* 0x000000282b2a7211 */ /* 0x000fc800078f10ff */
[----:B------:R-:W-:Y:S01]  /*0be0*/  LOP3.LUT R17, R42, 0x7ffffffc, RZ, 0xc0, !PT ;  /* 0x7ffffffc2a117812 */ /* 0x000fe200078ec0ff */
[----:B---3--:R-:W-:Y:S06]  /*0bf0*/  @P1 BRA `(.L_x_242) ;  /* 0x0000000000081947 */ /* 0x008fec0003800000 */
[----:B------:R-:W2:Y:S02]  /*0c00*/  SYNCS.PHASECHK.TRANS64.TRYWAIT P1, [R18+URZ+0x26800], R5 ;  /* 0x02680005120075a7 */ /* 0x000ea4000802017f */
[----:B--2---:R-:W-:Y:S05]  /*0c10*/  @!P1 BRA `(.L_x_243) ;  /* 0x0000006800a09947 */ /* 0x004fea0003800000 */
.L_x_242:
[C---:B------:R-:W-:Y:S02]  /*0c20*/  IMAD.SHL.U32 R23, R40.reuse, 0x4, RZ ;  /* 0x0000000428177824 */ /* 0x040fe400078e00ff */
[----:B------:R-:W-:Y:S01]  /*0c30*/  IMAD.IADD R17, R40, 0x1, -R17 ;  /* 0x0000000128117824 */ /* 0x000fe200078e0a11 */
[----:B------:R-:W-:Y:S06]  /*0c40*/  @!P0 BRA `(.L_x_244) ;  /* 0x0000000000408947 */ /* 0x000fec0003800000 */
        /* <DEDUP_REMOVED lines=16> */
.L_x_244:
[----:B------:R-:W-:Y:S01]  /*0d50*/  LEA.HI R0, R41, R22, RZ, 0x4 ;  /* 0x0000001629007211 */ /* 0x000fe200078f20ff */
[----:B------:R-:W-:Y:S05]  /*0d60*/  WARPSYNC.ALL ;  /* 0x0000000000007948 */ /* 0x000fea0003800000 */
[----:B------:R-:W-:Y:S01]  /*0d70*/  LOP3.LUT R3, R0, 0xfffffff0, RZ, 0xc0, !PT ;  /* 0xfffffff000037812 */ /* 0x000fe200078ec0ff */
[----:B------:R-:W-:Y:S01]  /*0d80*/  ULDC UR6, c[0x0][0x280] ;  /* 0x0000a00000067ab9 */ /* 0x000fe20000000800 */
[----:B------:R-:W-:Y:S01]  /*0d90*/  CS2R R24, SRZ ;  /* 0x0000000000187805 */ /* 0x000fe2000001ff00 */
[----:B------:R-:W-:Y:S01]  /*0da0*/  UISETP.GE.AND UP0, UPT, UR6, 0x1, UPT ;  /* 0x000000010600788c */ /* 0x000fe2000bf06270 */
[----:B------:R-:W-:Y:S01]  /*0db0*/  CS2R R72, SRZ ;  /* 0x0000000000487805 */ /* 0x000fe2000001ff00 */
[----:B--2---:R-:W-:Y:S01]  /*0dc0*/  IMAD.IADD R5, R22, 0x1, -R3 ;  /* 0x0000000116057824 */ /* 0x004fe200078e0a03 */
[----:B------:R-:W-:-:S02]  /*0dd0*/  SHF.R.S32.HI R3, RZ, 0x4, R0 ;  /* 0x00000004ff037819 */ /* 0x000fc40000011400 */
[----:B------:R-:W-:Y:S02]  /*0de0*/  CS2R R74, SRZ ;  /* 0x00000000004a7805 */ /* 0x000fe4000001ff00 */
[----:B------:R-:W-:Y:S02]  /*0df0*/  CS2R R76, SRZ ;  /* 0x00000000004c7805 */ /* 0x000fe4000001ff00 */
[----:B------:R-:W-:Y:S02]  /*0e00*/  CS2R R78, SRZ ;  /* 0x00000000004e7805 */ /* 0x000fe4000001ff00 */
[----:B------:R-:W-:Y:S02]  /*0e10*/  LEA.HI R6, R5, R5, RZ, 0x1 ;  /* 0x0000000505067211 */ /* 0x000fe400078f08ff */
[----:B------:R-:W-:Y:S02]  /*0e20*/  CS2R R80, SRZ ;  /* 0x0000000000507805 */ /* 0x000fe4000001ff00 */
[----:B------:R-:W-:-:S02]  /*0e30*/  LEA.HI R0, R0, R3, RZ, 0x1 ;  /* 0x0000000300007211 */ /* 0x000fc400078f08ff */
[----:B------:R-:W-:Y:S02]  /*0e40*/  CS2R R82, SRZ ;  /* 0x0000000000527805 */ /* 0x000fe4000001ff00 */
[--C-:B------:R-:W-:Y:S02]  /*0e50*/  SHF.R.S32.HI R7, RZ, 0x1, R6.reuse ;  /* 0x00000001ff077819 */ /* 0x100fe40000011406 */
[----:B------:R-:W-:Y:S02]  /*0e60*/  CS2R R84, SRZ ;  /* 0x0000000000547805 */ /* 0x000fe4000001ff00 */
[----:B------:R-:W-:Y:S02]  /*0e70*/  SHF.R.S32.HI R4, RZ, 0x1f, R6 ;  /* 0x0000001fff047819 */ /* 0x000fe40000011406 */
[----:B------:R-:W-:Y:S02]  /*0e80*/  CS2R R86, SRZ ;  /* 0x0000000000567805 */ /* 0x000fe4000001ff00 */
[----:B------:R-:W-:-:S02]  /*0e90*/  SHF.R.S32.HI R10, RZ, 0x1f, R5 ;  /* 0x0000001fff0a7819 */ /* 0x000fc40000011405 */
[----:B------:R-:W-:Y:S02]  /*0ea0*/  CS2R R88, SRZ ;  /* 0x0000000000587805 */ /* 0x000fe4000001ff00 */
[----:B------:R-:W-:Y:S02]  /*0eb0*/  LEA.HI R4, R4, R7, RZ, 0x2 ;  /* 0x0000000704047211 */ /* 0x000fe400078f10ff */
[----:B------:R-:W-:Y:S02]  /*0ec0*/  CS2R R90, SRZ ;  /* 0x00000000005a7805 */ /* 0x000fe4000001ff00 */
[----:B------:R-:W-:Y:S02]  /*0ed0*/  LEA.HI R10, R10, R5, RZ, 0x3 ;  /* 0x000000050a0a7211 */ /* 0x000fe400078f18ff */
[----:B------:R-:W-:Y:S02]  /*0ee0*/  CS2R R92, SRZ ;  /* 0x00000000005c7805 */ /* 0x000fe4000001ff00 */
[----:B------:R-:W-:-:S02]  /*0ef0*/  LOP3.LUT R8, R4, 0xfffffffc, RZ, 0xc0, !PT ;  /* 0xfffffffc04087812 */ /* 0x000fc400078ec0ff */
[----:B------:R-:W-:Y:S02]  /*0f00*/  CS2R R94, SRZ ;  /* 0x00000000005e7805 */ /* 0x000fe4000001ff00 */
[----:B------:R-:W-:Y:S01]  /*0f10*/  LOP3.LUT R4, R0, 0xfffffffe, RZ, 0xc0, !PT ;  /* 0xfffffffe00047812 */ /* 0x000fe200078ec0ff */
[----:B------:R-:W-:Y:S01]  /*0f20*/  IMAD.SHL.U32 R10, R10, 0x20, RZ ;  /* 0x000000200a0a7824 */ /* 0x000fe200078e00ff */
[----:B------:R-:W-:Y:S01]  /*0f30*/  LEA.HI R0, R41, R22, RZ, 0x5 ;  /* 0x0000001629007211 */ /* 0x000fe200078f28ff */
[----:B------:R-:W-:Y:S01]  /*0f40*/  IMAD.IADD R8, R7, 0x1, -R8 ;  /* 0x0000000107087824 */ /* 0x000fe200078e0a08 */
[----:B------:R-:W-:Y:S01]  /*0f50*/  LOP3.LUT R6, R6, 0x3fffffe, RZ, 0xc0, !PT ;  /* 0x03fffffe06067812 */ /* 0x000fe200078ec0ff */
[----:B------:R-:W-:Y:S01]  /*0f60*/  IMAD.IADD R3, R3, 0x1, -R4 ;  /* 0x0000000103037824 */ /* 0x000fe200078e0a04 */
[----:B------:R-:W-:Y:S01]  /*0f70*/  SHF.R.S32.HI R0, RZ, 0x5, R0 ;  /* 0x00000005ff007819 */ /* 0x000fe20000011400 */
[----:B------:R-:W-:Y:S01]  /*0f80*/  IMAD.SHL.U32 R4, R8, 0x40, RZ ;  /* 0x0000004008047824 */ /* 0x000fe200078e00ff */
[----:B------:R-:W-:Y:S01]  /*0f90*/  LOP3.LUT R9, R10, 0x7fffff00, RZ, 0xc0, !PT ;  /* 0x7fffff000a097812 */ /* 0x000fe200078ec0ff */
[----:B------:R-:W-:Y:S01]  /*0fa0*/  IMAD.SHL.U32 R7, R3, 0x8, RZ ;  /* 0x0000000803077824 */ /* 0x000fe200078e00ff */
[----:B------:R-:W-:Y:S01]  /*0fb0*/  LOP3.LUT P0, RZ, R8, 0x2, RZ, 0xc0, !PT ;  /* 0x0000000208ff7812 */ /* 0x000fe2000780c0ff */
[----:B------:R-:W-:Y:S01]  /*0fc0*/  IMAD.IADD R6, R5, 0x1, -R6 ;  /* 0x0000000105067824 */ /* 0x000fe200078e0a06 */
[----:B------:R-:W-:Y:S01]  /*0fd0*/  LOP3.LUT R4, R4, 0xc0, RZ, 0xc0, !PT ;  /* 0x000000c004047812 */ /* 0x000fe200078ec0ff */
[----:B------:R-:W-:Y:S01]  /*0fe0*/  IMAD R9, R0, 0x200, R9 ;  /* 0x0000020000097824 */ /* 0x000fe200078e0209 */
[----:B------:R-:W-:-:S02]  /*0ff0*/  CS2R R96, SRZ ;  /* 0x0000000000607805 */ /* 0x000fc4000001ff00 */
[----:B------:R-:W-:Y:S02]  /*1000*/  CS2R R98, SRZ ;  /* 0x0000000000627805 */ /* 0x000fe4000001ff00 */
[----:B------:R-:W-:Y:S01]  /*1010*/  LOP3.LUT R7, R4, 0x8, R7, 0xf8, !PT ;  /* 0x0000000804077812 */ /* 0x000fe200078ef807 */
[----:B------:R-:W-:Y:S01]  /*1020*/  IMAD R9, R6, 0x20, R9 ;  /* 0x0000002006097824 */ /* 0x000fe200078e0209 */
[----:B------:R-:W-:Y:S02]  /*1030*/  SHF.R.U32.HI R4, RZ, 0x3, R4 ;  /* 0x00000003ff047819 */ /* 0x000fe40000011604 */
[----:B------:R-:W-:Y:S02]  /*1040*/  CS2R R100, SRZ ;  /* 0x0000000000647805 */ /* 0x000fe4000001ff00 */
[----:B------:R-:W-:Y:S02]  /*1050*/  CS2R R102, SRZ ;  /* 0x0000000000667805 */ /* 0x000fe4000001ff00 */
[----:B------:R-:W-:-:S02]  /*1060*/  CS2R R104, SRZ ;  /* 0x0000000000687805 */ /* 0x000fc4000001ff00 */
[----:B------:R-:W-:Y:S02]  /*1070*/  LOP3.LUT R4, R7, R4, RZ, 0x3c, !PT ;  /* 0x0000000407047212 */ /* 0x000fe400078e3cff */
[----:B------:R-:W-:Y:S02]  /*1080*/  CS2R R106, SRZ ;  /* 0x00000000006a7805 */ /* 0x000fe4000001ff00 */
[----:B------:R-:W-:Y:S02]  /*1090*/  CS2R R108, SRZ ;  /* 0x00000000006c7805 */ /* 0x000fe4000001ff00 */
[----:B------:R-:W-:Y:S02]  /*10a0*/  CS2R R110, SRZ ;  /* 0x00000000006e7805 */ /* 0x000fe4000001ff00 */
[----:B------:R-:W-:Y:S01]  /*10b0*/  CS2R R112, SRZ ;  /* 0x0000000000707805 */ /* 0x000fe2000001ff00 */
[----:B------:R-:W-:Y:S01]  /*10c0*/  IMAD.IADD R9, R4, 0x1, R9 ;  /* 0x0000000104097824 */ /* 0x000fe200078e0209 */
[----:B------:R-:W-:Y:S01]  /*10d0*/  CS2R R114, SRZ ;  /* 0x0000000000727805 */ /* 0x000fe2000001ff00 */
[----:B------:R-:W-:Y:S01]  /*10e0*/  IMAD.MOV.U32 R4, RZ, RZ, 0x20 ;  /* 0x00000020ff047424 */ /* 0x000fe200078e00ff */
[----:B------:R-:W-:Y:S01]  /*10f0*/  CS2R R116, SRZ ;  /* 0x0000000000747805 */ /* 0x000fe2000001ff00 */
[----:B------:R-:W-:Y:S01]  /*1100*/  IMAD R9, R9, 0x2, R18 ;  /* 0x0000000209097824 */ /* 0x000fe200078e0212 */
[----:B------:R-:W-:-:S02]  /*1110*/  CS2R R118, SRZ ;  /* 0x0000000000767805 */ /* 0x000fc4000001ff00 */
[----:B------:R-:W-:Y:S02]  /*1120*/  CS2R R26, SRZ ;  /* 0x00000000001a7805 */ /* 0x000fe4000001ff00 */
[----:B------:R-:W-:Y:S02]  /*1130*/  SEL R4, R4, 0xffffffe0, !P0 ;  /* 0xffffffe004047807 */ /* 0x000fe40004000000 */
[----:B------:R-:W-:Y:S02]  /*1140*/  CS2R R28, SRZ ;  /* 0x00000000001c7805 */ /* 0x000fe4000001ff00 */
[----:B------:R-:W-:Y:S01]  /*1150*/  PLOP3.LUT P0, PT, PT, PT, UP0, 0x80, 0x0 ;  /* 0x000000000000781c */ /* 0x000fe20003f0f008 */
[----:B------:R2:W3:Y:S01]  /*1160*/  LDSM.16.M88.4 R184, [R9+0x6000] ;  /* 0x0060000009b8783b */ /* 0x0004e20000000200 */
[----:B------:R-:W-:Y:S01]  /*1170*/  CS2R R30, SRZ ;  /* 0x00000000001e7805 */ /* 0x000fe2000001ff00 */
[----:B------:R-:W-:Y:S01]  /*1180*/  IMAD.IADD R8, R9, 0x1, R4 ;  /* 0x0000000109087824 */ /* 0x000fe200078e0204 */
[----:B------:R-:W-:Y:S01]  /*1190*/  CS2R R32, SRZ ;  /* 0x0000000000207805 */ /* 0x000fe2000001ff00 */
[----:B------:R2:W4:Y:S01]  /*11a0*/  LDSM.16.M88.4 R188, [R9+0x8000] ;  /* 0x0080000009bc783b */ /* 0x0005220000000200 */
[----:B------:R-:W-:-:S02]  /*11b0*/  CS2R R34, SRZ ;  /* 0x0000000000227805 */ /* 0x000fc4000001ff00 */
[----:B------:R-:W-:Y:S02]  /*11c0*/  CS2R R36, SRZ ;  /* 0x0000000000247805 */ /* 0x000fe4000001ff00 */
[----:B------:R-:W-:Y:S01]  /*11d0*/  CS2R R38, SRZ ;  /* 0x0000000000267805 */ /* 0x000fe2000001ff00 */
[----:B------:R2:W5:Y:S01]  /*11e0*/  LDSM.16.M88.4 R192, [R9+0xa000] ;  /* 0x00a0000009c0783b */ /* 0x0005620000000200 */
        /* <DEDUP_REMOVED lines=14> */
[----:B------:R-:W-:Y:S02]  /*12d0*/  CS2R R62, SRZ ;  /* 0x00000000003e7805 */ /* 0x000fe4000001ff00 */
[----:B------:R-:W-:Y:S02]  /*12e0*/  CS2R R64, SRZ ;  /* 0x0000000000407805 */ /* 0x000fe4000001ff00 */
[----:B------:R-:W-:Y:S02]  /*12f0*/  CS2R R66, SRZ ;  /* 0x0000000000427805 */ /* 0x000fe4000001ff00 */
        /* <DEDUP_REMOVED lines=9> */
[--C-:B------:R-:W-:Y:S01]  /*1390*/  SHF.R.S32.HI R4, RZ, 0x2, R42.reuse ;  /* 0x00000002ff047819 */ /* 0x100fe2000001142a */
[----:B------:R-:W-:Y:S01]  /*13a0*/  UIADD3 UR6, UR6, 0x3f, URZ ;  /* 0x0000003f06067890 */ /* 0x000fe2000fffe03f */
[----:B------:R-:W-:Y:S02]  /*13b0*/  SHF.R.S32.HI R5, RZ, 0x1f, R42 ;  /* 0x0000001fff057819 */ /* 0x000fe4000001142a */
[----:B------:R-:W-:-:S02]  /*13c0*/  CS2R R118, SRZ ;  /* 0x0000000000767805 */ /* 0x000fc4000001ff00 */
[----:B------:R-:W-:Y:S01]  /*13d0*/  LOP3.LUT R22, R22, 0x1c0, RZ, 0xc0, !PT ;  /* 0x000001c016167812 */ /* 0x000fe200078ec0ff */
[----:B------:R-:W-:Y:S01]  /*13e0*/  USHF.R.S32.HI UR7, URZ, 0x1f, UR6 ;  /* 0x0000001f3f077899 */ /* 0x000fe20008011406 */
[----:B------:R-:W-:Y:S02]  /*13f0*/  SHF.R.S32.HI R40, RZ, 0x5, R40 ;  /* 0x00000005ff287819 */ /* 0x000fe40000011428 */
[----:B------:R-:W-:Y:S02]  /*1400*/  CS2R R116, SRZ ;  /* 0x0000000000747805 */ /* 0x000fe4000001ff00 */
[----:B------:R-:W-:Y:S01]  /*1410*/  LEA.HI R5, R5, R4, RZ, 0x3 ;  /* 0x0000000405057211 */ /* 0x000fe200078f18ff */
[----:B------:R-:W-:Y:S01]  /*1420*/  ULEA.HI UR7, UR7, UR6, URZ, 0x6 ;  /* 0x0000000607077291 */ /* 0x000fe2000f8f303f */
[----:B------:R-:W-:Y:S02]  /*1430*/  LEA.HI R0, R16, R16, RZ, 0x1 ;  /* 0x0000001010007211 */ /* 0x000fe400078f08ff */
[----:B------:R-:W-:-:S02]  /*1440*/  CS2R R114, SRZ ;  /* 0x0000000000727805 */ /* 0x000fc4000001ff00 */
[----:B------:R-:W-:Y:S02]  /*1450*/  LOP3.LUT R9, R22, 0x30, R9, 0xf8, !PT ;  /* 0x0000003016097812 */ /* 0x000fe400078ef809 */
[----:B------:R-:W-:Y:S02]  /*1460*/  CS2R R112, SRZ ;  /* 0x0000000000707805 */ /* 0x000fe4000001ff00 */
[----:B------:R-:W-:Y:S02]  /*1470*/  LOP3.LUT R5, R5, 0xfffffff8, RZ, 0xc0, !PT ;  /* 0xfffffff805057812 */ /* 0x000fe400078ec0ff */
[----:B------:R-:W-:Y:S02]  /*1480*/  CS2R R110, SRZ ;  /* 0x00000000006e7805 */ /* 0x000fe4000001ff00 */
[----:B------:R-:W-:Y:S02]  /*1490*/  LOP3.LUT R9, R9, 0x8, R6, 0xf8, !PT ;  /* 0x0000000809097812 */ /* 0x000fe400078ef806 */
[----:B------:R-:W-:-:S02]  /*14a0*/  CS2R R108, SRZ ;  /* 0x00000000006c7805 */ /* 0x000fc4000001ff00 */
[----:B------:R-:W-:Y:S02]  /*14b0*/  SHF.R.U32.HI R22, RZ, 0x3, R22 ;  /* 0x00000003ff167819 */ /* 0x000fe40000011616 */
[----:B------:R-:W-:Y:S02]  /*14c0*/  CS2R R106, SRZ ;  /* 0x00000000006a7805 */ /* 0x000fe4000001ff00 */
[----:B------:R-:W-:Y:S02]  /*14d0*/  CS2R R104, SRZ ;  /* 0x0000000000687805 */ /* 0x000fe4000001ff00 */
[----:B------:R-:W-:Y:S02]  /*14e0*/  CS2R R102, SRZ ;  /* 0x0000000000667805 */ /* 0x000fe4000001ff00 */
[----:B------:R-:W-:Y:S02]  /*14f0*/  CS2R R100, SRZ ;  /* 0x0000000000647805 */ /* 0x000fe4000001ff00 */
[----:B------:R-:W-:-:S02]  /*1500*/  CS2R R98, SRZ ;  /* 0x0000000000627805 */ /* 0x000fc4000001ff00 */
[----:B------:R-:W-:Y:S02]  /*1510*/  CS2R R96, SRZ ;  /* 0x0000000000607805 */ /* 0x000fe4000001ff00 */
[----:B------:R-:W-:Y:S01]  /*1520*/  CS2R R94, SRZ ;  /* 0x00000000005e7805 */ /* 0x000fe2000001ff00 */
[----:B--2---:R-:W-:Y:S01]  /*1530*/  IMAD R7, R7, -0x80, R8 ;  /* 0xffffff8007077824 */ /* 0x004fe200078e0208 */
[----:B------:R-:W-:Y:S02]  /*1540*/  CS2R R92, SRZ ;  /* 0x00000000005c7805 */ /* 0x000fe4000001ff00 */
[----:B------:R-:W-:Y:S02]  /*1550*/  CS2R R90, SRZ ;  /* 0x00000000005a7805 */ /* 0x000fe4000001ff00 */
[----:B------:R-:W-:Y:S01]  /*1560*/  CS2R R88, SRZ ;  /* 0x0000000000587805 */ /* 0x000fe2000001ff00 */
[----:B------:R-:W-:Y:S01]  /*1570*/  IMAD R40, R40, -0x10, R7 ;  /* 0xfffffff028287824 */ /* 0x000fe200078e0207 */
[----:B------:R-:W-:-:S02]  /*1580*/  LOP3.LUT R7, R0, 0xfffffffe, RZ, 0xc0, !PT ;  /* 0xfffffffe00077812 */ /* 0x000fc400078ec0ff */
[----:B------:R-:W-:Y:S02]  /*1590*/  CS2R R86, SRZ ;  /* 0x0000000000567805 */ /* 0x000fe4000001ff00 */
[----:B------:R-:W-:Y:S02]  /*15a0*/  LOP3.LUT R0, R9, R22, RZ, 0x3c, !PT ;  /* 0x0000001609007212 */ /* 0x000fe400078e3cff */
[----:B------:R-:W-:Y:S02]  /*15b0*/  CS2R R84, SRZ ;  /* 0x0000000000547805 */ /* 0x000fe4000001ff00 */
[----:B------:R-:W-:Y:S01]  /*15c0*/  IADD3 R40, R40, R5, -R4 ;  /* 0x0000000528287210 */ /* 0x000fe20007ffe804 */
[C---:B------:R-:W-:Y:S01]  /*15d0*/  IMAD.IADD R7, R16.reuse, 0x1, -R7 ;  /* 0x0000000110077824 */ /* 0x040fe200078e0a07 */
[----:B------:R-:W-:Y:S01]  /*15e0*/  CS2R R82, SRZ ;  /* 0x0000000000527805 */ /* 0x000fe2000001ff00 */
[----:B------:R-:W-:Y:S01]  /*15f0*/  IMAD R5, R16, 0x8, R3 ;  /* 0x0000000810057824 */ /* 0x000fe200078e0203 */
[----:B------:R-:W-:Y:S01]  /*1600*/  CS2R R80, SRZ ;  /* 0x0000000000507805 */ /* 0x000fe2000001ff00 */
[----:B------:R-:W-:Y:S01]  /*1610*/  IMAD R3, R7, -0x40, R40 ;  /* 0xffffffc007037824 */ /* 0x000fe200078e0228 */
[----:B------:R-:W-:Y:S01]  /*1620*/  CS2R R78, SRZ ;  /* 0x00000000004e7805 */ /* 0x000fe2000001ff00 */
[----:B------:R-:W-:Y:S01]  /*1630*/  IMAD.U32 R0, R5, 0x200, R0 ;  /* 0x0000020005007824 */ /* 0x000fe200078e0000 */
[----:B------:R-:W-:-:S02]  /*1640*/  CS2R R76, SRZ ;  /* 0x00000000004c7805 */ /* 0x000fc4000001ff00 */
[----:B------:R-:W-:Y:S02]  /*1650*/  CS2R R74, SRZ ;  /* 0x00000000004a7805 */ /* 0x000fe4000001ff00 */
[----:B------:R-:W-:Y:S02]  /*1660*/  CS2R R72, SRZ ;  /* 0x0000000000487805 */ /* 0x000fe4000001ff00 */
[----:B------:R-:W-:Y:S02]  /*1670*/  CS2R R70, SRZ ;  /* 0x0000000000467805 */ /* 0x000fe4000001ff00 */
[----:B------:R-:W-:Y:S02]  /*1680*/  CS2R R68, SRZ ;  /* 0x0000000000447805 */ /* 0x000fe4000001ff00 */
[----:B------:R-:W-:Y:S02]  /*1690*/  CS2R R66, SRZ ;  /* 0x0000000000427805 */ /* 0x000fe4000001ff00 */
        /* <DEDUP_REMOVED lines=20> */
[----:B------:R-:W-:Y:S01]  /*17e0*/  CS2R R24, SRZ ;  /* 0x0000000000187805 */ /* 0x000fe2000001ff00 */
[----:B------:R-:W-:Y:S01]  /*17f0*/  ULOP3.LUT UR11, UR38, 0x1, URZ, 0xfc, !UPT ;  /* 0x00000001260b7892 */ /* 0x000fe2000f8efc3f */
[----:B------:R-:W-:Y:S01]  /*1800*/  UMOV UR4, URZ ;  /* 0x0000003f00047c82 */ /* 0x000fe20008000000 */
[----:B------:R-:W-:Y:S01]  /*1810*/  UMOV UR5, URZ ;  /* 0x0000003f00057c82 */ /* 0x000fe20008000000 */
[----:B------:R-:W-:Y:S01]  /*1820*/  USHF.R.S32.HI UR7, URZ, 0x6, UR7 ;  /* 0x000000063f077899 */ /* 0x000fe20008011407 */
[----:B------:R-:W-:Y:S01]  /*1830*/  UMOV UR6, URZ ;  /* 0x0000003f00067c82 */ /* 0x000fe20008000000 */
[----:B------:R-:W-:-:S10]  /*1840*/  ULDC UR20, c[0x0][0x744] ;  /* 0x0001d10000147ab9 */ /* 0x000fd40000000800 */
.L_x_256:
[----:B------:R-:W-:-:S06]  /*1850*/  UISETP.NE.AND UP0, UPT, UR11, 0x3, UPT ;  /* 0x000000030b00788c */ /* 0x000fcc000bf05270 */
[----:B------:R-:W-:-:S13]  /*1860*/  PLOP3.LUT P0, PT, PT, PT, UP0, 0x80, 0x0 ;  /* 0x000000000000781c */ /* 0x000fda0003f0f008 */
[----:B-1----:R-:W-:Y:S05]  /*1870*/  @!P0 BRA `(.L_x_246) ;  /* 0x0000000000048947 */ /* 0x002fea0003800000 */
[----:B------:R-:W-:Y:S01]  /*1880*/  BPT.TRAP 0x1 ;  /* 0x000000040000795c */ /* 0x000fe20000300000 */
.L_x_246:
[----:B------:R-:W-:Y:S01]  /*1890*/  R2UR UR8, R18 ;  /* 0x00000000120872ca */ /* 0x000fe200000e0000 */
[----:B------:R-:W-:-:S05]  /*18a0*/  IMAD.U32 R22, RZ, RZ, UR5 ;  /* 0x00000005ff167e24 */ /* 0x000fca000f8e00ff */
[----:B------:R-:W-:-:S07]  /*18b0*/  SHF.L.U32 R22, R22, 0x1f, RZ ;  /* 0x0000001f16167819 */ /* 0x000fce00000006ff */
[----:B------:R-:W-:-:S09]  /*18c0*/  ULEA UR8, UR6, UR8, 0x3 ;  /* 0x0000000806087291 */ /* 0x000fd2000f8e183f */
[----:B------:R2:W3:Y:S01]  /*18d0*/  SYNCS.PHASECHK.TRANS64.TRYWAIT P1, [UR8+0x26810], R22 ;  /* 0x02681016ff0075a7 */ /* 0x0004e20008020148 */
[----:B------:R-:W-:Y:S05]  /*18e0*/  @!P0 BRA `(.L_x_247) ;  /* 0x0000000000048947 */ /* 0x000fea0003800000 */
[----:B------:R-:W-:Y:S01]  /*18f0*/  BPT.TRAP 0x1 ;  /* 0x000000040000795c */ /* 0x000fe20000300000 */
.L_x_247:
[----:B---3--:R-:W-:Y:S05]  /*1900*/  @P1 BRA `(.L_x_248) ;  /* 0x0000000000081947 */ /* 0x008fea0003800000 */
[----:B------:R-:W3:Y:S02]  /*1910*/  SYNCS.PHASECHK.TRANS64.TRYWAIT P1, [UR8+0x26810], R22 ;  /* 0x02681016ff0075a7 */ /* 0x000ee40008020148 */
[----:B---3--:R-:W-:Y:S05]  /*1920*/  @!P1 BRA `(.L_x_249) ;  /* 0x0000005c00709947 */ /* 0x008fea0003800000 */
.L_x_248:
[----:B------:R-:W-:Y:S01]  /*1930*/  R2UR UR9, R18 ;  /* 0x00000000120972ca */ /* 0x000fe200000e0000 */
[----:B------:R-:W-:Y:S01]  /*1940*/  IMAD R4, R209, 0x800, R18 ;  /* 0x00000800d1047824 */ /* 0x000fe200078e0212 */
[----:B------:R-:W-:Y:S01]  /*1950*/  WARPGROUP.ARRIVE ;  /* 0x00000000000079c5 */ /* 0x000fe20000000000 */
[----:B------:R-:W-:Y:S01]  /*1960*/  UMOV UR13, 0xc0000010 ;  /* 0xc0000010000d7882 */ /* 0x000fe20000000000 */
[----:B------:R-:W-:Y:S02]  /*1970*/  UMOV UR15, 0x80000020 ;  /* 0x80000020000f7882 */ /* 0x000fe40000000000 */
[----:B------:R-:W-:Y:S01]  /*1980*/  R2UR UR10, R4 ;  /* 0x00000000040a72ca */ /* 0x000fe200000e0000 */
[----:B------:R-:W-:-:S04]  /*1990*/  IMAD.U32 R4, RZ, RZ, UR6 ;  /* 0x00000006ff047e24 */ /* 0x000fc8000f8e00ff */
[----:B---3--:R-:W-:Y:S02]  /*19a0*/  IMAD R5, R4, 0x20, R17 ;  /* 0x0000002004057824 */ /* 0x008fe400078e0211 */
        /* <DEDUP_REMOVED lines=59> */
.L_x_250:
[----:B------:R1:W1:Y:S01]  /*1d60*/  SYNCS.PHASECHK.TRANS64.TRYWAIT P1, [UR8+0x26830], R22 ;  /* 0x02683016ff0075a7 */ /* 0x0002620008020148 */
[----:B------:R-:W-:Y:S05]  /*1d70*/  @!P0 BRA `(.L_x_251) ;  /* 0x0000000000048947 */ /* 0x000fea0003800000 */
[----:B------:R-:W-:Y:S01]  /*1d80*/  BPT.TRAP 0x1 ;  /* 0x000000040000795c */ /* 0x000fe20000300000 */
.L_x_251:
[----:B-1----:R-:W-:Y:S05]  /*1d90*/  @P1 BRA `(.L_x_252) ;  /* 0x0000000000081947 */ /* 0x002fea0003800000 */
[----:B------:R-:W1:Y:S02]  /*1da0*/  SYNCS.PHASECHK.TRANS64.TRYWAIT P1, [UR8+0x26830], R22 ;  /* 0x02683016ff0075a7 */ /* 0x000e640008020148 */
[----:B-1----:R-:W-:Y:S05]  /*1db0*/  @!P1 BRA `(.L_x_253) ;  /* 0x0000005800649947 */ /* 0x002fea0003800000 */
.L_x_252:
[----:B------:R-:W-:Y:S01]  /*1dc0*/  R2UR UR10, R18 ;  /* 0x00000000120a72ca */ /* 0x000fe200000e0000 */
[----:B------:R-:W-:Y:S01]  /*1dd0*/  WARPGROUP.ARRIVE ;  /* 0x00000000000079c5 */ /* 0x000fe20000000000 */
[----:B------:R-:W-:Y:S01]  /*1de0*/  UMOV UR15, 0x80000020 ;  /* 0x80000020000f7882 */ /* 0x000fe20000000000 */
[C---:B------:R-:W-:Y:S01]  /*1df0*/  ISETP.GT.AND P2, PT, R3.reuse, RZ, PT ;  /* 0x000000ff0300720c */ /* 0x040fe20003f44270 */
[----:B------:R-:W-:Y:S01]  /*1e00*/  UMOV UR19, 0xc0000010 ;  /* 0xc000001000137882 */ /* 0x000fe20000000000 */
[----:B------:R-:W-:Y:S01]  /*1e10*/  ISETP.GT.AND P1, PT, R3, 0x8, PT ;  /* 0x000000080300780c */ /* 0x000fe20003f24270 */
[----:B------:R-:W-:Y:S01]  /*1e20*/  UMOV UR17, 0x40000040 ;  /* 0x4000004000117882 */ /* 0x000fe20000000000 */
[----:B--2---:R-:W-:Y:S02]  /*1e30*/  FSEL R22, R153, -INF , P2 ;  /* 0xff80000099167808 */ /* 0x004fe40001000000 */
[----:B------:R-:W-:Y:S02]  /*1e40*/  FSEL R213, R152, -INF , P2 ;  /* 0xff80000098d57808 */ /* 0x000fe40001000000 */
[----:B------:R-:W-:Y:S01]  /*1e50*/  FSEL R214, R181, -INF , P2 ;  /* 0xff800000b5d67808 */ /* 0x000fe20001000000 */
[----:B------:R-:W-:Y:S01]  /*1e60*/  FFMA.FTZ R153, R22, UR20, -R211 ;  /* 0x0000001416997c23 */ /* 0x000fe200080108d3 */
[----:B------:R-:W-:Y:S01]  /*1e70*/  UIADD3 UR10, UR10, 0x18000, URZ ;  /* 0x000180000a0a7890 */ /* 0x000fe2000fffe03f */
[----:B------:R-:W-:Y:S01]  /*1e80*/  FSEL R22, R157, -INF , P2 ;  /* 0xff8000009d167808 */ /* 0x000fe20001000000 */
[----:B------:R-:W-:Y:S01]  /*1e90*/  FFMA.FTZ R152, R213, UR20, -R210 ;  /* 0x00000014d5987c23 */ /* 0x000fe200080108d2 */
[----:B------:R-:W-:Y:S01]  /*1ea0*/  FSEL R157, R160, -INF , P2 ;  /* 0xff800000a09d7808 */ /* 0x000fe20001000000 */
[----:B------:R-:W-:Y:S01]  /*1eb0*/  USHF.R.U32.HI UR10, URZ, 0x4, UR10 ;  /* 0x000000043f0a7899 */ /* 0x000fe2000801160a */
[----:B------:R-:W-:Y:S01]  /*1ec0*/  FSEL R213, R156, -INF , P2 ;  /* 0xff8000009cd57808 */ /* 0x000fe20001000000 */
[----:B------:R-:W-:Y:S01]  /*1ed0*/  FFMA.FTZ R215, R22, UR20, -R21 ;  /* 0x0000001416d77c23 */ /* 0x000fe20008010815 */
[----:B------:R-:W-:Y:S01]  /*1ee0*/  FSEL R22, R161, -INF , P2 ;  /* 0xff800000a1167808 */ /* 0x000fe20001000000 */
[----:B------:R-:W-:Y:S01]  /*1ef0*/  ULOP3.LUT UR10, UR10, 0x3fff, URZ, 0xc0, !UPT ;  /* 0x00003fff0a0a7892 */ /* 0x000fe2000f8ec03f */
[----:B------:R-:W-:Y:S01]  /*1f00*/  FFMA.FTZ R160, R157, UR20, -R14 ;  /* 0x000000149da07c23 */ /* 0x000fe2000801080e */
[----:B------:R-:W-:Y:S01]  /*1f10*/  FSEL R157, R164, -INF , P2 ;  /* 0xff800000a49d7808 */ /* 0x000fe20001000000 */
[----:B------:R-:W-:Y:S01]  /*1f20*/  FFMA.FTZ R208, R213, UR20, -R20 ;  /* 0x00000014d5d07c23 */ /* 0x000fe20008010814 */
[----:B------:R-:W-:Y:S01]  /*1f30*/  ULOP3.LUT UR12, UR10, 0x10000, URZ, 0xfc, !UPT ;  /* 0x000100000a0c7892 */ /* 0x000fe2000f8efc3f */
[----:B------:R-:W-:Y:S01]  /*1f40*/  FFMA.FTZ R213, R22, UR20, -R15 ;  /* 0x0000001416d57c23 */ /* 0x000fe2000801080f */
[----:B------:R-:W-:Y:S01]  /*1f50*/  FSEL R22, R165, -INF , P2 ;  /* 0xff800000a5167808 */ /* 0x000fe20001000000 */
[----:B------:R-:W-:Y:S01]  /*1f60*/  FFMA.FTZ R161, R157, UR20, -R10 ;  /* 0x000000149da17c23 */ /* 0x000fe2000801080a */
[----:B------:R-:W-:Y:S01]  /*1f70*/  UIMAD UR12, UR6, 0x300, UR12 ;  /* 0x00000300060c78a4 */ /* 0x000fe2000f8e020c */
[----:B------:R-:W-:Y:S01]  /*1f80*/  FSEL R157, R168, -INF , P2 ;  /* 0xff800000a89d7808 */ /* 0x000fe20001000000 */
[----:B------:R-:W1:Y:S01]  /*1f90*/  MUFU.EX2 R160, R160 ;  /* 0x000000a000a07308 */ /* 0x000e620000000800 */
[----:B------:R-:W-:Y:S01]  /*1fa0*/  FFMA.FTZ R164, R22, UR20, -R11 ;  /* 0x0000001416a47c23 */ /* 0x000fe2000801080b */
[----:B------:R-:W-:Y:S01]  /*1fb0*/  FSEL R156, R169, -INF , P2 ;  /* 0xff800000a99c7808 */ /* 0x000fe20001000000 */
[----:B------:R-:W-:Y:S01]  /*1fc0*/  ULOP3.LUT UR10, UR10, 0x1000000, URZ, 0xfc, !UPT ;  /* 0x010000000a0a7892 */ /* 0x000fe2000f8efc3f */
[----:B------:R-:W-:Y:S01]  /*1fd0*/  FFMA.FTZ R22, R157, UR20, -R12 ;  /* 0x000000149d167c23 */ /* 0x000fe2000801080c */
[----:B------:R-:W-:Y:S01]  /*1fe0*/  UMOV UR14, UR12 ;  /* 0x0000000c000e7c82 */ /* 0x000fe20008000000 */
[----:B------:R-:W-:Y:S01]  /*1ff0*/  FSEL R157, R154, -INF , P1 ;  /* 0xff8000009a9d7808 */ /* 0x000fe20000800000 */
[----:B------:R-:W-:Y:S01]  /*2000*/  HGMMA.64x64x16.F32.BF16 R120, R184, gdesc[UR12], RZ, !UPT, gsb0 ;  /* 0x00e0000cb8787df0 */ /* 0x000fe2000c0018ff */
[----:B------:R-:W-:Y:S01]  /*2010*/  UIADD3 UR14, UR12, 0x2, URZ ;  /* 0x000000020c0e7890 */ /* 0x000fe2000fffe03f */
[----:B------:R-:W-:Y:S01]  /*2020*/  FSEL R154, R155, -INF , P1 ;  /* 0xff8000009b9a7808 */ /* 0x000fe20000800000 */
[----:B------:R-:W-:Y:S01]  /*2030*/  UMOV UR15, 0x80000020 ;  /* 0x80000020000f7882 */ /* 0x000fe20000000000 */
[----:B------:R-:W-:Y:S01]  /*2040*/  FSEL R155, R158, -INF , P1 ;  /* 0xff8000009e9b7808 */ /* 0x000fe20000800000 */
[----:B------:R-:W-:Y:S01]  /*2050*/  FFMA.FTZ R156, R156, UR20, -R13 ;  /* 0x000000149c9c7c23 */ /* 0x000fe2000801080d */
[----:B------:R-:W-:Y:S01]  /*2060*/  FFMA.FTZ R157, R157, UR20, -R210 ;  /* 0x000000149d9d7c23 */ /* 0x000fe200080108d2 */
[----:B------:R-:W-:Y:S01]  /*2070*/  FFMA.FTZ R169, R154, UR20, -R211 ;  /* 0x000000149aa97c23 */ /* 0x000fe200080108d3 */
[----:B------:R-:W-:Y:S01]  /*2080*/  FSEL R154, R159, -INF , P1 ;  /* 0xff8000009f9a7808 */ /* 0x000fe20000800000 */
        /* <DEDUP_REMOVED lines=11> */
[----:B------:R-:W-:Y:S01]  /*2140*/  MUFU.EX2 R168, R157 ;  /* 0x0000009d00a87308 */ /* 0x000fe20000000800 */
[----:B------:R-:W-:Y:S01]  /*2150*/  FFMA.FTZ R155, R155, UR20, -R10 ;  /* 0x000000149b9b7c23 */ /* 0x000fe2000801080a */
[----:B------:R-:W-:Y:S01]  /*2160*/  FSEL R10, R167, -INF , P1 ;  /* 0xff800000a70a7808 */ /* 0x000fe20000800000 */
[----:B------:R-:W-:Y:S01]  /*2170*/  FFMA.FTZ R216, R181, UR20, -R6 ;  /* 0x00000014b5d87c23 */ /* 0x000fe20008010806 */
[----:B------:R-:W-:Y:S01]  /*2180*/  FSEL R211, R180, -INF , P2 ;  /* 0xff800000b4d37808 */ /* 0x000fe20001000000 */
[----:B------:R-:W-:Y:S01]  /*2190*/  UIMAD UR10, UR6, 0x300, UR10 ;  /* 0x00000300060a78a4 */ /* 0x000fe2000f8e020a */
[----:B------:R-:W-:Y:S01]  /*21a0*/  FSEL R180, R179, -INF , P1 ;  /* 0xff800000b3b47808 */ /* 0x000fe20000800000 */
[----:B------:R-:W-:Y:S01]  /*21b0*/  FFMA.FTZ R163, R10, UR20, -R11 ;  /* 0x000000140aa37c23 */ /* 0x000fe2000801080b */
[----:B------:R-:W-:Y:S01]  /*21c0*/  FSEL R11, R170, -INF , P1 ;  /* 0xff800000aa0b7808 */ /* 0x000fe20000800000 */
[----:B------:R2:W-:Y:S01]  /*21d0*/  MUFU.EX2 R162, R155 ;  /* 0x0000009b00a27308 */ /* 0x0005e20000000800 */
[----:B------:R-:W-:Y:S01]  /*21e0*/  FSEL R10, R171, -INF , P1 ;  /* 0xff800000ab0a7808 */ /* 0x000fe20000800000 */
[----:B------:R-:W-:Y:S01]  /*21f0*/  FFMA.FTZ R217, R180, UR20, -R7 ;  /* 0x00000014b4d97c23 */ /* 0x000fe20008010807 */
[----:B------:R-:W-:Y:S01]  /*2200*/  FSEL R179, R182, -INF , P1 ;  /* 0xff800000b6b37808 */ /* 0x000fe20000800000 */
[----:B------:R-:W-:Y:S01]  /*2210*/  FFMA.FTZ R166, R11, UR20, -R12 ;  /* 0x000000140ba67c23 */ /* 0x000fe2000801080c */
[----:B------:R-:W-:Y:S01]  /*2220*/  FSEL R11, R172, -INF , P2 ;  /* 0xff800000ac0b7808 */ /* 0x000fe20001000000 */
[----:B------:R-:W-:Y:S01]  /*2230*/  FFMA.FTZ R167, R10, UR20, -R13 ;  /* 0x000000140aa77c23 */ /* 0x000fe2000801080d */
[----:B------:R-:W-:Y:S01]  /*2240*/  FSEL R13, R174, -INF , P1 ;  /* 0xff800000ae0d7808 */ /* 0x000fe20000800000 */
[----:B------:R-:W3:Y:S01]  /*2250*/  MUFU.EX2 R213, R213 ;  /* 0x000000d500d57308 */ /* 0x000ee20000000800 */
[----:B------:R-:W-:Y:S01]  /*2260*/  FSEL R182, R183, -INF , P1 ;  /* 0xff800000b7b67808 */ /* 0x000fe20000800000 */
[----:B------:R-:W-:Y:S01]  /*2270*/  FFMA.FTZ R170, R11, UR20, -R8 ;  /* 0x000000140baa7c23 */ /* 0x000fe20008010808 */
[----:B------:R-:W-:Y:S01]  /*2280*/  FFMA.FTZ R180, R211, UR20, -R4 ;  /* 0x00000014d3b47c23 */ /* 0x000fe20008010804 */
[----:B------:R-:W-:Y:S01]  /*2290*/  FFMA.FTZ R171, R13, UR20, -R8 ;  /* 0x000000140dab7c23 */ /* 0x000fe20008010808 */
[----:B------:R-:W-:Y:S01]  /*22a0*/  FSEL R8, R173, -INF , P2 ;  /* 0xff800000ad087808 */ /* 0x000fe20001000000 */
[----:B------:R-:W-:Y:S01]  /*22b0*/  FFMA.FTZ R179, R179, UR20, -R4 ;  /* 0x00000014b3b37c23 */ /* 0x000fe20008010804 */
[----:B------:R-:W-:Y:S01]  /*22c0*/  FSEL R173, R176, -INF , P2 ;  /* 0xff800000b0ad7808 */ /* 0x000fe20001000000 */
[----:B------:R-:W3:Y:S01]  /*22d0*/  MUFU.EX2 R153, R153 ;  /* 0x0000009900997308 */ /* 0x000ee20000000800 */
[----:B------:R-:W-:Y:S01]  /*22e0*/  FFMA.FTZ R7, R214, UR20, -R5 ;  /* 0x00000014d6077c23 */ /* 0x000fe20008010805 */
[----:B------:R-:W-:Y:S01]  /*22f0*/  FFMA.FTZ R172, R8, UR20, -R9 ;  /* 0x0000001408ac7c23 */ /* 0x000fe20008010809 */
[----:B------:R-:W-:Y:S01]  /*2300*/  FSEL R8, R175, -INF , P1 ;  /* 0xff800000af087808 */ /* 0x000fe20000800000 */
[----:B------:R-:W-:Y:S01]  /*2310*/  FFMA.FTZ R178, R173, UR20, -R6 ;  /* 0x00000014adb27c23 */ /* 0x000fe20008010806 */
[----:B------:R-:W-:-:S03]  /*2320*/  FFMA.FTZ R6, R182, UR20, -R5 ;  /* 0x00000014b6067c23 */ /* 0x000fc60008010805 */
[----:B------:R-:W-:Y:S01]  /*2330*/  FFMA.FTZ R174, R8, UR20, -R9 ;  /* 0x0000001408ae7c23 */ /* 0x000fe20008010809 */
[----:B------:R1:W-:Y:S08]  /*2340*/  MUFU.EX2 R175, R172 ;  /* 0x000000ac00af7308 */ /* 0x0003f00000000800 */
[----:B------:R-:W3:Y:S08]  /*2350*/  MUFU.EX2 R169, R169 ;  /* 0x000000a900a97308 */ /* 0x000ef00000000800 */
[----:B------:R-:W3:Y:S01]  /*2360*/  MUFU.EX2 R152, R152 ;  /* 0x0000009800987308 */ /* 0x000ee20000000800 */
[----:B------:R-:W-:-:S02]  /*2370*/  WARPGROUP.DEPBAR.LE gsb0, 0x0 ;  /* 0x00008000000079c5 */ /* 0x000fc40000010000 */
[----:B------:R-:W-:-:S05]  /*2380*/  WARPGROUP.ARRIVE ;  /* 0x00000000000079c5 */ /* 0x000fca0000000000 */
[----:B------:R-:W3:Y:S01]  /*2390*/  MUFU.EX2 R170, R170 ;  /* 0x000000aa00aa7308 */ /* 0x000ee20000000800 */
[----:B------:R-:W-:Y:S01]  /*23a0*/  HGMMA.64x64x16.F32.BF16 R120, R196, gdesc[UR12], R120, gsb0 ;  /* 0x00e0000cc4787df0 */ /* 0x000fe20008001878 */
[----:B------:R-:W-:Y:S01]  /*23b0*/  UIADD3 UR14, UR12, 0x100, URZ ;  /* 0x000001000c0e7890 */ /* 0x000fe2000fffe03f */
[----:B------:R-:W-:-:S05]  /*23c0*/  UMOV UR15, 0x80000020 ;  /* 0x80000020000f7882 */ /* 0x000fca0000000000 */
[----:B------:R-:W3:Y:S08]  /*23d0*/  MUFU.EX2 R166, R166 ;  /* 0x000000a600a67308 */ /* 0x000ef00000000800 */
[----:B------:R-:W3:Y:S08]  /*23e0*/  MUFU.EX2 R167, R167 ;  /* 0x000000a700a77308 */ /* 0x000ef00000000800 */
[----:B------:R-:W3:Y:S08]  /*23f0*/  MUFU.EX2 R208, R208 ;  /* 0x000000d000d07308 */ /* 0x000ef00000000800 */
[----:B------:R-:W3:Y:S08]  /*2400*/  MUFU.EX2 R215, R215 ;  /* 0x000000d700d77308 */ /* 0x000ef00000000800 */
[----:B------:R-:W3:Y:S08]  /*2410*/  MUFU.EX2 R20, R20 ;  /* 0x0000001400147308 */ /* 0x000ef00000000800 */
[----:B------:R-:W3:Y:S08]  /*2420*/  MUFU.EX2 R21, R21 ;  /* 0x0000001500157308 */ /* 0x000ef00000000800 */
[----:B------:R-:W-:Y:S08]  /*2430*/  MUFU.EX2 R161, R161 ;  /* 0x000000a100a17308 */ /* 0x000ff00000000800 */
[----:B------:R-:W-:Y:S08]  /*2440*/  MUFU.EX2 R164, R164 ;  /* 0x000000a400a47308 */ /* 0x000ff00000000800 */
[----:B------:R-:W3:Y:S08]  /*2450*/  MUFU.EX2 R14, R14 ;  /* 0x0000000e000e7308 */ /* 0x000ef00000000800 */
[----:B------:R-:W3:Y:S01]  /*2460*/  MUFU.EX2 R15, R15 ;  /* 0x0000000f000f7308 */ /* 0x000ee20000000800 */
[----:B------:R-:W-:-:S02]  /*2470*/  WARPGROUP.DEPBAR.LE gsb0, 0x0 ;  /* 0x00008000000079c5 */ /* 0x000fc40000010000 */
[----:B----4-:R-:W-:-:S05]  /*2480*/  WARPGROUP.ARRIVE ;  /* 0x00000000000079c5 */ /* 0x010fca0000000000 */
[----:B------:R-:W4:Y:S01]  /*2490*/  MUFU.EX2 R163, R163 ;  /* 0x000000a300a37308 */ /* 0x000f220000000800 */
[----:B------:R-:W-:Y:S01]  /*24a0*/  HGMMA.64x64x16.F32.BF16 R120, R188, gdesc[UR12], R120, gsb0 ;  /* 0x00e0000cbc787df0 */ /* 0x000fe20008001878 */
[----:B------:R-:W-:Y:S01]  /*24b0*/  UIADD3 UR14, UR12, 0x102, URZ ;  /* 0x000001020c0e7890 */ /* 0x000fe2000fffe03f */
[----:B------:R-:W-:-:S05]  /*24c0*/  UMOV UR15, 0x80000020 ;  /* 0x80000020000f7882 */ /* 0x000fca0000000000 */
[----:B------:R-:W4:Y:S08]  /*24d0*/  MUFU.EX2 R22, R22 ;  /* 0x0000001600167308 */ /* 0x000f300000000800 */
[----:B------:R-:W4:Y:S08]  /*24e0*/  MUFU.EX2 R171, R171 ;  /* 0x000000ab00ab7308 */ /* 0x000f300000000800 */
[----:B------:R-:W4:Y:S08]  /*24f0*/  MUFU.EX2 R174, R174 ;  /* 0x000000ae00ae7308 */ /* 0x000f300000000800 */
[----:B------:R-:W4:Y:S08]  /*2500*/  MUFU.EX2 R178, R178 ;  /* 0x000000b200b27308 */ /* 0x000f300000000800 */
[----:B------:R-:W-:Y:S08]  /*2510*/  MUFU.EX2 R4, R216 ;  /* 0x000000d800047308 */ /* 0x000ff00000000800 */
[----:B------:R-:W4:Y:S08]  /*2520*/  MUFU.EX2 R5, R210 ;  /* 0x000000d200057308 */ /* 0x000f300000000800 */
        /* <DEDUP_REMOVED lines=22> */
[----:B------:R-:W5:Y:S04]  /*2690*/  LDS.64 R10, [R212+0x1e200] ;  /* 0x01e20000d40a7984 */ /* 0x000f680000000a00 */
[----:B------:R-:W3:Y:S04]  /*26a0*/  LDS.64 R12, [R212+0x1e220] ;  /* 0x01e22000d40c7984 */ /* 0x000ee80000000a00 */
[----:B--2---:R-:W2:Y:S04]  /*26b0*/  LDS.64 R154, [R212+0x1e240] ;  /* 0x01e24000d49a7984 */ /* 0x004ea80000000a00 */
[----:B------:R-:W4:Y:S04]  /*26c0*/  LDS.64 R156, [R212+0x1e260] ;  /* 0x01e26000d49c7984 */ /* 0x000f280000000a00 */
[----:B------:R-:W4:Y:S04]  /*26d0*/  LDS.64 R8, [R212+0x1e280] ;  /* 0x01e28000d4087984 */ /* 0x000f280000000a00 */
[----:B------:R-:W4:Y:S04]  /*26e0*/  LDS.64 R158, [R212+0x1e2a0] ;  /* 0x01e2a000d49e7984 */ /* 0x000f280000000a00 */
[----:B------:R-:W4:Y:S04]  /*26f0*/  LDS.64 R176, [R212+0x1e2e0] ;  /* 0x01e2e000d4b07984 */ /* 0x000f280000000a00 */
[----:B-1----:R-:W1:Y:S01]  /*2700*/  LDS.64 R172, [R212+0x1e2c0] ;  /* 0x01e2c000d4ac7984 */ /* 0x002e620000000a00 */
[--C-:B-----5:R-:W-:Y:S01]  /*2710*/  FADD.FTZ R181, R120, -R10.reuse ;  /* 0x8000000a78b57221 */ /* 0x120fe20000010000 */
[----:B------:R-:W-:Y:S01]  /*2720*/  FADD.FTZ R183, R122, -R10 ;  /* 0x8000000a7ab77221 */ /* 0x000fe20000010000 */
[--C-:B------:R-:W-:Y:S01]  /*2730*/  FADD.FTZ R10, R121, -R11.reuse ;  /* 0x8000000b790a7221 */ /* 0x100fe20000010000 */
[----:B------:R-:W-:Y:S01]  /*2740*/  FADD.FTZ R120, R123, -R11 ;  /* 0x8000000b7b787221 */ /* 0x000fe20000010000 */
[--C-:B---3--:R-:W-:Y:S01]  /*2750*/  FADD.FTZ R121, R124, -R12.reuse ;  /* 0x8000000c7c797221 */ /* 0x108fe20000010000 */
[----:B------:R-:W-:Y:S01]  /*2760*/  FADD.FTZ R123, R126, -R12 ;  /* 0x8000000c7e7b7221 */ /* 0x000fe20000010000 */
[--C-:B------:R-:W-:Y:S01]  /*2770*/  FADD.FTZ R12, R125, -R13.reuse ;  /* 0x8000000d7d0c7221 */ /* 0x100fe20000010000 */
[----:B------:R-:W-:Y:S01]  /*2780*/  FADD.FTZ R124, R127, -R13 ;  /* 0x8000000d7f7c7221 */ /* 0x000fe20000010000 */
[----:B------:R-:W3:Y:S01]  /*2790*/  MUFU.EX2 R11, R217 ;  /* 0x000000d9000b7308 */ /* 0x000ee20000000800 */
[----:B--2---:R-:W-:Y:S01]  /*27a0*/  FADD.FTZ R13, R128, -R154 ;  /* 0x8000009a800d7221 */ /* 0x004fe20000010000 */
[--C-:B------:R-:W-:Y:S01]  /*27b0*/  FADD.FTZ R122, R129, -R155.reuse ;  /* 0x8000009b817a7221 */ /* 0x100fe20000010000 */
[----:B------:R-:W-:Y:S01]  /*27c0*/  FADD.FTZ R126, R131, -R155 ;  /* 0x8000009b837e7221 */ /* 0x000fe20000010000 */
[----:B----4-:R-:W-:Y:S01]  /*27d0*/  FADD.FTZ R127, R134, -R156 ;  /* 0x8000009c867f7221 */ /* 0x010fe20000010000 */
[----:B------:R-:W-:Y:S01]  /*27e0*/  FADD.FTZ R125, R130, -R154 ;  /* 0x8000009a827d7221 */ /* 0x000fe20000010000 */
[----:B------:R-:W-:Y:S01]  /*27f0*/  FMUL.FTZ R13, R160, R13 ;  /* 0x0000000da00d7220 */ /* 0x000fe20000410000 */
[----:B------:R-:W-:Y:S01]  /*2800*/  FMUL.FTZ R122, R213, R122 ;  /* 0x0000007ad57a7220 */ /* 0x000fe20000410000 */
[--C-:B------:R-:W-:Y:S01]  /*2810*/  FADD.FTZ R131, R136, -R8.reuse ;  /* 0x8000000888837221 */ /* 0x100fe20000010000 */
[----:B------:R-:W-:Y:S01]  /*2820*/  FADD.FTZ R129, R138, -R8 ;  /* 0x800000088a817221 */ /* 0x000fe20000010000 */
[--C-:B------:R-:W-:Y:S01]  /*2830*/  FADD.FTZ R134, R137, -R9.reuse ;  /* 0x8000000989867221 */ /* 0x100fe20000010000 */
[----:B------:R-:W-:Y:S01]  /*2840*/  FADD.FTZ R8, R139, -R9 ;  /* 0x800000098b087221 */ /* 0x000fe20000010000 */
[----:B------:R-:W-:Y:S01]  /*2850*/  FADD.FTZ R9, R140, -R158 ;  /* 0x8000009e8c097221 */ /* 0x000fe20000010000 */
[----:B------:R-:W-:Y:S01]  /*2860*/  FADD.FTZ R130, R141, -R159 ;  /* 0x8000009f8d827221 */ /* 0x000fe20000010000 */
[----:B------:R-:W-:Y:S01]  /*2870*/  FMUL.FTZ R141, R153, R10 ;  /* 0x0000000a998d7220 */ /* 0x000fe20000410000 */
[----:B------:R-:W-:Y:S01]  /*2880*/  FADD.FTZ R132, R132, -R156 ;  /* 0x8000009c84847221 */ /* 0x000fe20000010000 */
[----:B------:R-:W-:Y:S01]  /*2890*/  FMUL.FTZ R10, R169, R120 ;  /* 0x00000078a90a7220 */ /* 0x000fe20000410000 */
[----:B------:R-:W-:Y:S01]  /*28a0*/  FMUL.FTZ R156, R152, R181 ;  /* 0x000000b5989c7220 */ /* 0x000fe20000410000 */
[----:B------:R-:W-:Y:S01]  /*28b0*/  F2FP.BF16.F32.PACK_AB R120, R153, R152 ;  /* 0x000000989978723e */ /* 0x000fe200000010ff */
[----:B------:R-:W-:Y:S01]  /*28c0*/  FMUL.FTZ R9, R170, R9 ;  /* 0x00000009aa097220 */ /* 0x000fe20000410000 */
[----:B------:R-:W-:Y:S01]  /*28d0*/  FMUL.FTZ R130, R175, R130 ;  /* 0x00000082af827220 */ /* 0x000fe20000410000 */
[----:B------:R-:W-:Y:S01]  /*28e0*/  F2FP.BF16.F32.PACK_AB R152, R122, R13 ;  /* 0x0000000d7a98723e */ /* 0x000fe200000010ff */
[--C-:B------:R-:W-:Y:S01]  /*28f0*/  FADD.FTZ R133, R133, -R157.reuse ;  /* 0x8000009d85857221 */ /* 0x100fe20000010000 */
[----:B------:R-:W-:Y:S01]  /*2900*/  FADD.FTZ R128, R135, -R157 ;  /* 0x8000009d87807221 */ /* 0x000fe20000010000 */
[----:B------:R-:W-:Y:S01]  /*2910*/  FMUL.FTZ R129, R166, R129 ;  /* 0x00000081a6817220 */ /* 0x000fe20000410000 */
[----:B------:R-:W-:Y:S01]  /*2920*/  FMUL.FTZ R8, R167, R8 ;  /* 0x00000008a7087220 */ /* 0x000fe20000410000 */
[----:B------:R-:W-:-:S02]  /*2930*/  IMAD.U32 R13, RZ, RZ, UR6 ;  /* 0x00000006ff0d7e24 */ /* 0x000fc4000f8e00ff */
[----:B------:R-:W-:Y:S01]  /*2940*/  FADD.FTZ R142, R142, -R158 ;  /* 0x8000009e8e8e7221 */ /* 0x000fe20000010000 */
[----:B------:R-:W-:Y:S01]  /*2950*/  FADD.FTZ R143, R143, -R159 ;  /* 0x8000009f8f8f7221 */ /* 0x000fe20000010000 */
[----:B------:R-:W-:Y:S01]  /*2960*/  FADD.FTZ R139, R148, -R176 ;  /* 0x800000b0948b7221 */ /* 0x000fe20000010000 */
[----:B------:R-:W-:Y:S01]  /*2970*/  FADD.FTZ R140, R149, -R177 ;  /* 0x800000b1958c7221 */ /* 0x000fe20000010000 */
[--C-:B-1----:R-:W-:Y:S01]  /*2980*/  FADD.FTZ R137, R144, -R172.reuse ;  /* 0x800000ac90897221 */ /* 0x102fe20000010000 */
[----:B------:R-:W-:Y:S01]  /*2990*/  FADD.FTZ R135, R146, -R172 ;  /* 0x800000ac92877221 */ /* 0x000fe20000010000 */
[--C-:B------:R-:W-:Y:S01]  /*29a0*/  FADD.FTZ R138, R145, -R173.reuse ;  /* 0x800000ad918a7221 */ /* 0x100fe20000010000 */
[----:B------:R-:W-:Y:S01]  /*29b0*/  FADD.FTZ R136, R147, -R173 ;  /* 0x800000ad93887221 */ /* 0x000fe20000010000 */
[----:B------:R-:W-:Y:S01]  /*29c0*/  FADD.FTZ R176, R150, -R176 ;  /* 0x800000b096b07221 */ /* 0x000fe20000010000 */
[----:B------:R-:W-:Y:S01]  /*29d0*/  FADD.FTZ R177, R151, -R177 ;  /* 0x800000b197b17221 */ /* 0x000fe20000010000 */
[----:B------:R-:W-:Y:S01]  /*29e0*/  FMUL.FTZ R157, R168, R183 ;  /* 0x000000b7a89d7220 */ /* 0x000fe20000410000 */
[----:B------:R-:W-:Y:S01]  /*29f0*/  FMUL.FTZ R121, R208, R121 ;  /* 0x00000079d0797220 */ /* 0x000fe20000410000 */
[----:B------:R-:W-:Y:S01]  /*2a00*/  FMUL.FTZ R12, R215, R12 ;  /* 0x0000000cd70c7220 */ /* 0x000fe20000410000 */
[----:B------:R-:W-:Y:S01]  /*2a10*/  FMUL.FTZ R123, R20, R123 ;  /* 0x0000007b147b7220 */ /* 0x000fe20000410000 */
        /* <DEDUP_REMOVED lines=8> */
[----:B------:R-:W-:-:S02]  /*2aa0*/  IMAD R9, R13, 0x2000, R0 ;  /* 0x000020000d097824 */ /* 0x000fc400078e0200 */
        /* <DEDUP_REMOVED lines=8> */
[----:B---3--:R-:W-:Y:S01]  /*2b30*/  FMUL.FTZ R136, R11, R136 ;  /* 0x000000880b887220 */ /* 0x008fe20000410000 */
[----:B------:R-:W-:Y:S01]  /*2b40*/  FMUL.FTZ R139, R180, R139 ;  /* 0x0000008bb48b7220 */ /* 0x000fe20000410000 */
[----:B------:R-:W-:Y:S01]  /*2b50*/  FMUL.FTZ R140, R7, R140 ;  /* 0x0000008c078c7220 */ /* 0x000fe20000410000 */
[----:B------:R-:W-:Y:S01]  /*2b60*/  FMUL.FTZ R147, R179, R176 ;  /* 0x000000b0b3937220 */ /* 0x000fe20000410000 */
[----:B------:R-:W-:Y:S01]  /*2b70*/  FMUL.FTZ R8, R6, R177 ;  /* 0x000000b106087220 */ /* 0x000fe20000410000 */
[----:B------:R-:W-:Y:S01]  /*2b80*/  F2FP.BF16.F32.PACK_AB R156, R141, R156 ;  /* 0x0000009c8d9c723e */ /* 0x000fe200000010ff */
[----:B------:R-:W-:Y:S01]  /*2b90*/  IMAD R9, R9, 0x2, R18 ;  /* 0x0000000209097824 */ /* 0x000fe200078e0212 */
[----:B------:R-:W-:-:S02]  /*2ba0*/  F2FP.BF16.F32.PACK_AB R157, R10, R157 ;  /* 0x0000009d0a9d723e */ /* 0x000fc400000010ff */
[----:B------:R-:W-:Y:S02]  /*2bb0*/  F2FP.BF16.F32.PACK_AB R158, R12, R121 ;  /* 0x000000790c9e723e */ /* 0x000fe400000010ff */
[----:B------:R-:W-:Y:S02]  /*2bc0*/  F2FP.BF16.F32.PACK_AB R159, R124, R123 ;  /* 0x0000007b7c9f723e */ /* 0x000fe400000010ff */
[----:B------:R-:W-:Y:S02]  /*2bd0*/  F2FP.BF16.F32.PACK_AB R153, R126, R125 ;  /* 0x0000007d7e99723e */ /* 0x000fe400000010ff */
[----:B------:R-:W-:Y:S01]  /*2be0*/  F2FP.BF16.F32.PACK_AB R154, R133, R132 ;  /* 0x00000084859a723e */ /* 0x000fe200000010ff */
[----:B------:R1:W-:Y:S01]  /*2bf0*/  STSM.16.MT88.4 [R9+0x1e800], R156 ;  /* 0x01e8009c09007844 */ /* 0x0003e20000004200 */
[----:B------:R-:W-:Y:S02]  /*2c00*/  F2FP.BF16.F32.PACK_AB R155, R128, R127 ;  /* 0x0000007f809b723e */ /* 0x000fe400000010ff */
[----:B------:R-:W-:-:S02]  /*2c10*/  F2FP.BF16.F32.PACK_AB R148, R134, R131 ;  /* 0x000000838694723e */ /* 0x000fc400000010ff */
[----:B------:R-:W-:Y:S01]  /*2c20*/  F2FP.BF16.F32.PACK_AB R151, R143, R142 ;  /* 0x0000008e8f97723e */ /* 0x000fe200000010ff */
[----:B------:R1:W-:Y:S01]  /*2c30*/  STSM.16.MT88.4 [R9+0x1f000], R152 ;  /* 0x01f0009809007844 */ /* 0x0003e20000004200 */
[----:B------:R-:W-:Y:S02]  /*2c40*/  F2FP.BF16.F32.PACK_AB R144, R138, R137 ;  /* 0x000000898a90723e */ /* 0x000fe400000010ff */
[----:B------:R-:W-:Y:S01]  /*2c50*/  F2FP.BF16.F32.PACK_AB R145, R136, R135 ;  /* 0x000000878891723e */ /* 0x000fe200000010ff */
[----:B------:R1:W-:Y:S01]  /*2c60*/  STSM.16.MT88.4 [R9+0x1f800], R148 ;  /* 0x01f8009409007844 */ /* 0x0003e20000004200 */
[----:B------:R-:W-:Y:S02]  /*2c70*/  F2FP.BF16.F32.PACK_AB R146, R140, R139 ;  /* 0x0000008b8c92723e */ /* 0x000fe400000010ff */
[----:B------:R-:W-:Y:S01]  /*2c80*/  F2FP.BF16.F32.PACK_AB R147, R8, R147 ;  /* 0x000000930893723e */ /* 0x000fe200000010ff */
[----:B------:R-:W-:Y:S01]  /*2c90*/  IMAD R8, R209, 0x1000, R18 ;  /* 0x00001000d1087824 */ /* 0x000fe200078e0212 */
[----:B------:R-:W-:-:S02]  /*2ca0*/  F2FP.BF16.F32.PACK_AB R121, R169, R168 ;  /* 0x000000a8a979723e */ /* 0x000fc400000010ff */
[----:B------:R-:W-:Y:S01]  /*2cb0*/  F2FP.BF16.F32.PACK_AB R122, R215, R208 ;  /* 0x000000d0d77a723e */ /* 0x000fe200000010ff */
[----:B------:R1:W-:Y:S01]  /*2cc0*/  STSM.16.MT88.4 [R9+0x20000], R144 ;  /* 0x0200009009007844 */ /* 0x0003e20000004200 */
[----:B------:R-:W-:Y:S02]  /*2cd0*/  F2FP.BF16.F32.PACK_AB R123, R21, R20 ;  /* 0x00000014157b723e */ /* 0x000fe400000010ff */
        /* <DEDUP_REMOVED lines=11> */
[----:B------:R-:W-:Y:S02]  /*2d90*/  F2FP.BF16.F32.PACK_AB R178, R7, R180 ;  /* 0x000000b407b2723e */ /* 0x000fe400000010ff */
        /* <DEDUP_REMOVED lines=185> */
[----:B-1----:R-:W-:Y:S05]  /*3930*/  @!P0 BRA `(.L_x_254) ;  /* 0x0000000000048947 */ /* 0x002fea0003800000 */
[----:B------:R-:W-:Y:S01]  /*3940*/  BPT.TRAP 0x1 ;  /* 0x000000040000795c */ /* 0x000fe20000300000 */
.L_x_254:
[----:B------:R-:W-:Y:S01]  /*3950*/  UIADD3 UR10, UR8, 0x26840, URZ ;  /* 0x00026840080a7890 */ /* 0x000fe2000fffe03f */
[----:B------:R-:W-:Y:S01]  /*3960*/  VIADD R6, R2, 0x9 ;  /* 0x0000000902067836 */ /* 0x000fe20000000000 */
[----:B------:R-:W-:Y:S01]  /*3970*/  ULOP3.LUT UR12, UR9, 0x1000000, URZ, 0xfc, !UPT ;  /* 0x01000000090c7892 */ /* 0x000fe2000f8efc3f */
[----:B------:R-:W-:Y:S01]  /*3980*/  IMAD R5, R16, 0xc00, R23 ;  /* 0x00000c0010057824 */ /* 0x000fe200078e0217 */
[----:B------:R-:W-:Y:S01]  /*3990*/  UPRMT UR10, URZ, 0x654, UR10 ;  /* 0x000006543f0a7896 */ /* 0x000fe2000800000a */
[----:B------:R-:W-:Y:S01]  /*39a0*/  VIADD R4, R2, 0xc ;  /* 0x0000000c02047836 */ /* 0x000fe20000000000 */
[----:B------:R-:W-:Y:S01]  /*39b0*/  UIMAD UR12, UR6, 0x300, UR12 ;  /* 0x00000300060c78a4 */ /* 0x000fe2000f8e020c */
[----:B------:R-:W-:Y:S01]  /*39c0*/  IMAD R5, R5, 0x4, R18 ;  /* 0x0000000405057824 */ /* 0x000fe200078e0212 */
[----:B------:R-:W-:-:S05]  /*39d0*/  UMOV UR15, 0x80000020 ;  /* 0x80000020000f7882 */ /* 0x000fca0000000000 */
        /* <DEDUP_REMOVED lines=39> */
.L_x_255:
        /* <DEDUP_REMOVED lines=12> */
[----:B-1----:R-:W-:Y:S02]  /*3d10*/  IMAD.MOV.U32 R4, RZ, RZ, R40 ;  /* 0x000000ffff047224 */ /* 0x002fe400078e0028 */
[----:B------:R-:W-:Y:S02]  /*3d20*/  IMAD.MOV.U32 R5, RZ, RZ, R41 ;  /* 0x000000ffff057224 */ /* 0x000fe400078e0029 */
[----:B------:R-:W-:Y:S02]  /*3d30*/  IMAD.MOV.U32 R6, RZ, RZ, R42 ;  /* 0x000000ffff067224 */ /* 0x000fe400078e002a */
[----:B------:R-:W-:-:S07]  /*3d40*/  IMAD.MOV.U32 R7, RZ, RZ, R43 ;  /* 0x000000ffff077224 */ /* 0x000fce00078e002b */
.L_x_245:
[----:B------:R-:W2:Y:S01]  /*3d50*/  S2UR UR8, SR_CTAID.Y ;  /* 0x00000000000879c3 */ /* 0x000ea20000002600 */
[----:B------:R-:W-:Y:S01]  /*3d60*/  ULDC UR4, c[0x0][0x850] ;  /* 0x0002140000047ab9 */ /* 0x000fe20000000800 */
[----:B------:R-:W3:Y:S01]  /*3d70*/  S2R R0, SR_TID.X ;  /* 0x0000000000007919 */ /* 0x000ee20000002100 */
[----:B------:R-:W-:Y:S01]  /*3d80*/  UISETP.NE.AND UP0, UPT, UR4, 0x1, UPT ;  /* 0x000000010400788c */ /* 0x000fe2000bf05270 */
[----:B------:R-:W-:Y:S01]  /*3d90*/  IMAD R23, R16, 0x1800, R23 ;  /* 0x0000180010177824 */ /* 0x000fe200078e0217 */
[----:B------:R-:W-:Y:S01]  /*3da0*/  ULDC.64 UR12, c[0x0][0x818] ;  /* 0x00020600000c7ab9 */ /* 0x000fe20000000a00 */
[----:B------:R-:W-:Y:S01]  /*3db0*/  ULDC.64 UR14, c[0x0][0x848] ;  /* 0x00021200000e7ab9 */ /* 0x000fe20000000a00 */
[----:B------:R-:W-:Y:S01]  /*3dc0*/  BSSY B0, `(.L_x_257) ;  /* 0x0000078000007945 */ /* 0x000fe20003800000 */
[----:B------:R-:W4:Y:S01]  /*3dd0*/  S2UR UR6, SR_CTAID.X ;  /* 0x00000000000679c3 */ /* 0x000f220000002500 */
[----:B------:R-:W-:-:S07]  /*3de0*/  IMAD R23, R23, 0x4, R18 ;  /* 0x0000000417177824 */ /* 0x000fce00078e0212 */
[----:B------:R-:W-:Y:S06]  /*3df0*/  BAR.SYNC.DEFER_BLOCKING 0x1, 0x100 ;  /* 0x0044000000007b1d */ /* 0x000fec0000010000 */
[----:B------:R-:W-:Y:S02]  /*3e00*/  @UP0 ULDC UR4, c[0x0][0x854] ;  /* 0x0002150000040ab9 */ /* 0x000fe40000000800 */
[----:B------:R-:W5:Y:S01]  /*3e10*/  S2UR UR16, SR_CTAID.Z ;  /* 0x00000000001079c3 */ /* 0x000f620000002700 */
[----:B------:R-:W-:Y:S01]  /*3e20*/  @UP0 ULDC UR7, c[0x0][0x858] ;  /* 0x0002160000070ab9 */ /* 0x000fe20000000800 */
[----:B--2---:R-:W-:-:S04]  /*3e30*/  UIMAD.WIDE.U32 UR4, UR8, UR4, URZ ;  /* 0x00000004080472a5 */ /* 0x004fc8000f8e003f */
[----:B------:R-:W-:Y:S02]  /*3e40*/  @UP0 USHF.R.U32.HI UR8, URZ, UR7, UR5 ;  /* 0x000000073f080299 */ /* 0x000fe40008011605 */
[----:B----4-:R-:W-:Y:S02]  /*3e50*/  UIMAD UR6, UR6, 0x3000, URZ ;  /* 0x00003000060678a4 */ /* 0x010fe4000f8e023f */
[----:B------:R-:W-:Y:S01]  /*3e60*/  USHF.R.S32.HI UR9, URZ, 0x1f, UR8 ;  /* 0x0000001f3f097899 */ /* 0x000fe20008011408 */
[----:B------:R2:W-:Y:S01]  /*3e70*/  STS.128 [R23], R24 ;  /* 0x0000001817007388 */ /* 0x0005e20000000c00 */
[----:B------:R-:W-:Y:S01]  /*3e80*/  USHF.R.S32.HI UR7, URZ, 0x1f, UR6 ;  /* 0x0000001f3f077899 */ /* 0x000fe20008011406 */
[----:B---3--:R-:W-:Y:S01]  /*3e90*/  ISETP.NE.AND P1, PT, R0, 0x80, PT ;  /* 0x000000800000780c */ /* 0x008fe20003f25270 */
[----:B------:R-:W-:Y:S01]  /*3ea0*/  UIMAD UR10, UR9, UR12, URZ ;  /* 0x0000000c090a72a4 */ /* 0x000fe2000f8e023f */
[----:B------:R2:W-:Y:S01]  /*3eb0*/  STS.128 [R23+0x800], R28 ;  /* 0x0008001c17007388 */ /* 0x0005e20000000c00 */
[----:B------:R-:W-:-:S02]  /*3ec0*/  UIMAD.WIDE.U32 UR4, UR8, UR12, UR6 ;  /* 0x0000000c080472a5 */ /* 0x000fc4000f8e0006 */
[----:B------:R-:W-:Y:S01]  /*3ed0*/  UIMAD UR10, UR8, UR13, UR10 ;  /* 0x0000000d080a72a4 */ /* 0x000fe2000f8e020a */
[----:B------:R2:W-:Y:S02]  /*3ee0*/  STS.128 [R23+0x1000], R32 ;  /* 0x0010002017007388 */ /* 0x0005e40000000c00 */
[----:B------:R-:W-:Y:S01]  /*3ef0*/  ULDC.64 UR12, c[0x0][0x840] ;  /* 0x00021000000c7ab9 */ /* 0x000fe20000000a00 */
[----:B------:R-:W-:Y:S01]  /*3f00*/  UIADD3 UR5, UR5, UR10, URZ ;  /* 0x0000000a05057290 */ /* 0x000fe2000fffe03f */
[----:B------:R2:W-:Y:S01]  /*3f10*/  STS.128 [R23+0x1800], R36 ;  /* 0x0018002417007388 */ /* 0x0005e20000000c00 */
[----:B------:R-:W-:Y:S02]  /*3f20*/  UIMAD UR9, UR9, UR12, URZ ;  /* 0x0000000c090972a4 */ /* 0x000fe4000f8e023f */
[----:B------:R-:W-:Y:S01]  /*3f30*/  UIMAD.WIDE.U32 UR6, UR8, UR12, UR6 ;  /* 0x0000000c080672a5 */ /* 0x000fe2000f8e0006 */
[----:B------:R2:W-:Y:S01]  /*3f40*/  STS.128 [R23+0x2000], R4 ;  /* 0x0020000417007388 */ /* 0x0005e20000000c00 */
[----:B------:R-:W-:-:S02]  /*3f50*/  UIMAD UR11, UR8, UR13, UR9 ;  /* 0x0000000d080b72a4 */ /* 0x000fc4000f8e0209 */
[----:B-----5:R-:W-:Y:S01]  /*3f60*/  USHF.R.S32.HI UR8, URZ, 0x1f, UR16 ;  /* 0x0000001f3f087899 */ /* 0x020fe20008011410 */
[----:B------:R2:W-:Y:S01]  /*3f70*/  STS.128 [R23+0x2800], R44 ;  /* 0x0028002c17007388 */ /* 0x0005e20000000c00 */
[----:B------:R-:W-:Y:S01]  /*3f80*/  ULDC.64 UR12, c[0x0][0x820] ;  /* 0x00020800000c7ab9 */ /* 0x000fe20000000a00 */
[----:B------:R-:W-:Y:S02]  /*3f90*/  UIADD3 UR7, UR7, UR11, URZ ;  /* 0x0000000b07077290 */ /* 0x000fe4000fffe03f */
[----:B------:R2:W-:Y:S01]  /*3fa0*/  STS.128 [R23+0x3000], R48 ;  /* 0x0030003017007388 */ /* 0x0005e20000000c00 */
[----:B------:R-:W-:Y:S02]  /*3fb0*/  UIMAD UR9, UR8, UR12, URZ ;  /* 0x0000000c080972a4 */ /* 0x000fe4000f8e023f */
[----:B------:R-:W-:Y:S01]  /*3fc0*/  UIMAD UR10, UR8, UR14, URZ ;  /* 0x0000000e080a72a4 */ /* 0x000fe2000f8e023f */
[----:B------:R2:W-:Y:S01]  /*3fd0*/  STS.128 [R23+0x3800], R52 ;  /* 0x0038003417007388 */ /* 0x0005e20000000c00 */
[----:B------:R-:W-:-:S02]  /*3fe0*/  UIMAD UR8, UR16, UR13, UR9 ;  /* 0x0000000d100872a4 */ /* 0x000fc4000f8e0209 */
[----:B------:R-:W-:Y:S01]  /*3ff0*/  UIMAD.WIDE.U32 UR4, UR16, UR12, UR4 ;  /* 0x0000000c100472a5 */ /* 0x000fe2000f8e0004 */
[----:B------:R2:W-:Y:S01]  /*4000*/  STS.128 [R23+0x4000], R56 ;  /* 0x0040003817007388 */ /* 0x0005e20000000c00 */
[----:B------:R-:W-:Y:S01]  /*4010*/  UIMAD UR10, UR16, UR15, UR10 ;  /* 0x0000000f100a72a4 */ /* 0x000fe2000f8e020a */
[----:B------:R-:W-:Y:S02]  /*4020*/  ULDC.64 UR12, c[0x0][0x800] ;  /* 0x00020000000c7ab9 */ /* 0x000fe40000000a00 */
[----:B------:R2:W-:Y:S01]  /*4030*/  STS.128 [R23+0x4800], R60 ;  /* 0x0048003c17007388 */ /* 0x0005e20000000c00 */
[----:B------:R-:W-:Y:S02]  /*4040*/  UIMAD.WIDE.U32 UR6, UR16, UR14, UR6 ;  /* 0x0000000e100672a5 */ /* 0x000fe4000f8e0006 */
[----:B------:R-:W-:Y:S01]  /*4050*/  UIADD3 UR8, UR5, UR8, URZ ;  /* 0x0000000805087290 */ /* 0x000fe2000fffe03f */
[----:B------:R2:W-:Y:S01]  /*4060*/  STS.128 [R23+0x5000], R64 ;  /* 0x0050004017007388 */ /* 0x0005e20000000c00 */
[----:B------:R-:W-:Y:S01]  /*4070*/  ULEA UR12, UP0, UR4, UR12, 0x2 ;  /* 0x0000000c040c7291 */ /* 0x000fe2000f80103f */
[----:B------:R-:W-:-:S02]  /*4080*/  ULDC.64 UR14, c[0x0][0x828] ;  /* 0x00020a00000e7ab9 */ /* 0x000fc40000000a00 */
[----:B------:R2:W-:Y:S01]  /*4090*/  STS.128 [R23+0x5800], R68 ;  /* 0x0058004417007388 */ /* 0x0005e20000000c00 */
[----:B------:R-:W-:Y:S02]  /*40a0*/  UIADD3 UR5, UR7, UR10, URZ ;  /* 0x0000000a07057290 */ /* 0x000fe4000fffe03f */
[----:B------:R-:W-:Y:S01]  /*40b0*/  ULEA UR14, UP1, UR6, UR14, 0x2 ;  /* 0x0000000e060e7291 */ /* 0x000fe2000f82103f */
[----:B------:R-:W-:Y:S01]  /*40c0*/  @!PT LDS RZ, [RZ] ;  /* 0x00000000fffff984 */ /* 0x000fe20000000800 */
[----:B------:R-:W-:Y:S01]  /*40d0*/  @!PT LDS RZ, [RZ] ;  /* 0x00000000fffff984 */ /* 0x000fe20000000800 */
[----:B------:R-:W-:Y:S01]  /*40e0*/  @!PT LDS RZ, [RZ] ;  /* 0x00000000fffff984 */ /* 0x000fe20000000800 */
[----:B------:R-:W-:Y:S01]  /*40f0*/  @!PT LDS RZ, [RZ] ;  /* 0x00000000fffff984 */ /* 0x000fe20000000800 */
[----:B------:R3:W-:Y:S06]  /*4100*/  MEMBAR.ALL.CTA ;  /* 0x0000000000007992 */ /* 0x0007ec0000008000 */
[----:B---3--:R-:W3:Y:S01]  /*4110*/  FENCE.VIEW.ASYNC.S ;  /* 0x00000000000073c6 */ /* 0x008ee20000000000 */
[----:B------:R-:W-:-:S02]  /*4120*/  ULEA.HI.X UR13, UR4, UR13, UR8, 0x2, UP0 ;  /* 0x0000000d040d7291 */ /* 0x000fc400080f1408 */
[----:B------:R-:W-:Y:S01]  /*4130*/  ULEA.HI.X UR5, UR6, UR15, UR5, 0x2, UP1 ;  /* 0x0000000f06057291 */ /* 0x000fe200088f1405 */
        /* <DEDUP_REMOVED lines=49> */
[----:B---3--:R-:W-:Y:S06]  /*4450*/  BAR.SYNC.DEFER_BLOCKING 0x1, 0x100 ;  /* 0x0044000000007b1d */ /* 0x008fec0000010000 */
[----:B--2---:R-:W-:Y:S05]  /*4460*/  @P1 BRA `(.L_x_258) ;  /* 0x0000000000341947 */ /* 0x004fea0003800000 */
[----:B------:R-:W-:Y:S01]  /*4470*/  R2UR UR6, R18 ;  /* 0x00000000120672ca */ /* 0x000fe200000e0000 */
[----:B------:R-:W-:Y:S01]  /*4480*/  UMOV UR7, 0xc00 ;  /* 0x00000c0000077882 */ /* 0x000fe20000000000 */
[----:B------:R-:W-:Y:S01]  /*4490*/  PLOP3.LUT P0, PT, PT, PT, PT, 0x80, 0x0 ;  /* 0x000000000000781c */ /* 0x000fe20003f0f070 */
[----:B------:R-:W-:Y:S01]  /*44a0*/  UMOV UR8, 0x0 ;  /* 0x0000000000087882 */ /* 0x000fe20000000000 */
[----:B------:R-:W-:Y:S01]  /*44b0*/  UMOV UR9, 0x14f00000 ;  /* 0x14f0000000097882 */ /* 0x000fe20000000000 */
[----:B------:R-:W-:-:S10]  /*44c0*/  UMOV UR4, UR14 ;  /* 0x0000000e00047c82 */ /* 0x000fd40008000000 */
.L_x_259:
[----:B------:R-:W-:Y:S01]  /*44d0*/  @P0 ELECT P2, URZ, PT ;  /* 0x00000000003f082f */ /* 0x000fe20003840000 */
[----:B------:R2:W-:-:S12]  /*44e0*/  UBLKRED.G.S.ADD.F32.RN [UR4], [UR6], UR7, desc[UR8] ;  /* 0x00000804060073bb */ /* 0x0005d800080a1407 */
[----:B------:R-:W-:Y:S02]  /*44f0*/  @P2 PLOP3.LUT P0, PT, P2, PT, PT, 0x8, 0x0 ;  /* 0x000000000000281c */ /* 0x000fe4000170e170 */
[----:B------:R-:W-:-:S11]  /*4500*/  PLOP3.LUT P2, PT, PT, PT, PT, 0x8, 0x0 ;  /* 0x000000000000781c */ /* 0x000fd60003f4e170 */
[----:B--2---:R-:W-:Y:S05]  /*4510*/  @P0 BRA.U.ANY `(.L_x_259) ;  /* 0xfffffffd00ec0947 */ /* 0x004fea000393ffff */
[----:B------:R0:W-:Y:S01]  /*4520*/  UTMACMDFLUSH ;  /* 0x00000000000079b7 */ /* 0x0001e20000000000 */
[----:B------:R-:W-:-:S04]  /*4530*/  DEPBAR.LE SB0, 0x0 ;  /* 0x000080000000791a */ /* 0x000fc80000000000 */
.L_x_258:
[----:B------:R-:W-:Y:S05]  /*4540*/  BSYNC B0 ;  /* 0x0000000000007941 */ /* 0x000fea0003800000 */
.L_x_257:
[----:B------:R-:W-:Y:S06]  /*4550*/  BAR.SYNC.DEFER_BLOCKING 0x1, 0x100 ;  /* 0x0044000000007b1d */ /* 0x000fec0000010000 */
[----:B------:R2:W-:Y:S04]  /*4560*/  STS.128 [R23], R72 ;  /* 0x0000004817007388 */ /* 0x0005e80000000c00 */
[----:B------:R2:W-:Y:S04]  /*4570*/  STS.128 [R23+0x800], R76 ;  /* 0x0008004c17007388 */ /* 0x0005e80000000c00 */
        /* <DEDUP_REMOVED lines=15> */
[----:B---3--:R-:W3:Y:S02]  /*4670*/  FENCE.VIEW.ASYNC.S ;  /* 0x00000000000073c6 */ /* 0x008ee40000000000 */
[----:B---3--:R-:W-:Y:S06]  /*4680*/  BAR.SYNC.DEFER_BLOCKING 0x1, 0x100 ;  /* 0x0044000000007b1d */ /* 0x008fec0000010000 */
[----:B------:R-:W-:Y:S05]  /*4690*/  @P1 BRA `(.L_x_236) ;  /* 0x0000002c00d81947 */ /* 0x000fea0003800000 */
[----:B------:R-:W-:Y:S01]  /*46a0*/  R2UR UR6, R18 ;  /* 0x00000000120672ca */ /* 0x000fe200000e0000 */
[----:B------:R-:W-:Y:S01]  /*46b0*/  UMOV UR7, 0xc00 ;  /* 0x00000c0000077882 */ /* 0x000fe20000000000 */
[----:B------:R-:W-:Y:S01]  /*46c0*/  PLOP3.LUT P0, PT, PT, PT, PT, 0x80, 0x0 ;  /* 0x000000000000781c */ /* 0x000fe20003f0f070 */
[----:B------:R-:W-:Y:S01]  /*46d0*/  UMOV UR8, 0x0 ;  /* 0x0000000000087882 */ /* 0x000fe20000000000 */
[----:B------:R-:W-:Y:S01]  /*46e0*/  UMOV UR9, 0x14f00000 ;  /* 0x14f0000000097882 */ /* 0x000fe20000000000 */
[----:B------:R-:W-:Y:S01]  /*46f0*/  UMOV UR4, UR12 ;  /* 0x0000000c00047c82 */ /* 0x000fe20008000000 */
[----:B------:R-:W-:-:S09]  /*4700*/  UMOV UR5, UR13 ;  /* 0x0000000d00057c82 */ /* 0x000fd20008000000 */
.L_x_260:
[----:B------:R-:W-:Y:S01]  /*4710*/  @P0 ELECT P1, URZ, PT ;  /* 0x00000000003f082f */ /* 0x000fe20003820000 */
[----:B------:R3:W-:-:S12]  /*4720*/  UBLKRED.G.S.ADD.F32.RN [UR4], [UR6], UR7, desc[UR8] ;  /* 0x00000804060073bb */ /* 0x0007d800080a1407 */
[----:B------:R-:W-:Y:S02]  /*4730*/  @P1 PLOP3.LUT P0, PT, P1, PT, PT, 0x8, 0x0 ;  /* 0x000000000000181c */ /* 0x000fe40000f0e170 */
[----:B------:R-:W-:-:S11]  /*4740*/  PLOP3.LUT P1, PT, PT, PT, PT, 0x8, 0x0 ;  /* 0x000000000000781c */ /* 0x000fd60003f2e170 */
[----:B---3--:R-:W-:Y:S05]  /*4750*/  @P0 BRA.U.ANY `(.L_x_260) ;  /* 0xfffffffd00ec0947 */ /* 0x008fea000393ffff */
[----:B------:R0:W-:Y:S01]  /*4760*/  UTMACMDFLUSH ;  /* 0x00000000000079b7 */ /* 0x0001e20000000000 */
[----:B------:R-:W-:-:S04]  /*4770*/  DEPBAR.LE SB0, 0x0 ;  /* 0x000080000000791a */ /* 0x000fc80000000000 */
[----:B------:R-:W-:Y:S05]  /*4780*/  BRA `(.L_x_236) ;  /* 0x0000002c009c7947 */ /* 0x000fea0003800000 */
.L_x_234:
        /* <DEDUP_REMOVED lines=8> */
[----:B------:R-:W-:Y:S05]  /*4810*/  @P0 BRA `(.L_x_236) ;  /* 0x0000002c00780947 */ /* 0x000fea0003800000 */
[----:B------:R-:W1:Y:S02]  /*4820*/  S2UR UR11, SR_CTAID.Z ;  /* 0x00000000000b79c3 */ /* 0x000e640000002700 */
[----:B-1----:R-:W-:-:S13]  /*4830*/  ISETP.LE.AND P0, PT, RZ, UR11, PT ;  /* 0x0000000bff007c0c */ /* 0x002fda000bf03270 */
[----:B------:R-:W-:Y:S05]  /*4840*/  @!P0 BRA `(.L_x_236) ;  /* 0x0000002c006c8947 */ /* 0x000fea0003800000 */
        /* <DEDUP_REMOVED lines=16> */
[----:B------:R-:W-:Y:S11]  /*4950*/  @!P1 BRA `(.L_x_236) ;  /* 0x0000002c00289947 */ /* 0x000ff60003800000 */
        /* <DEDUP_REMOVED lines=25> */
.L_x_275:
        /* <DEDUP_REMOVED lines=21> */
.L_x_264:
[----:B------:R-:W-:Y:S05]  /*4c40*/  BSYNC B0 ;  /* 0x0000000000007941 */ /* 0x000fea0003800000 */
.L_x_263:
        /* <DEDUP_REMOVED lines=13> */
.L_x_266:
[----:B------:R-:W-:Y:S05]  /*4d20*/  BSYNC B0 ;  /* 0x0000000000007941 */ /* 0x000fea0003800000 */
.L_x_265:
[----:B------:R-:W-:Y:S06]  /*4d30*/  BAR.ARV 0xa, 0xa0 ;  /* 0x0282800000007b1d */ /* 0x000fec0000002000 */
[----:B------:R-:W-:Y:S04]  /*4d40*/  BSSY B0, `(.L_x_267) ;  /* 0x0000003000007945 */ /* 0x000fe80003800000 */
[----:B------:R-:W-:Y:S05]  /*4d50*/  @!P0 BRA `(.L_x_268) ;  /* 0x0000000000048947 */ /* 0x000fea0003800000 */
[----:B------:R-:W-:-:S04]  /*4d60*/  DEPBAR.LE SB0, 0x0 ;  /* 0x000080000000791a */ /* 0x000fc80000000000 */
.L_x_268:
[----:B------:R-:W-:Y:S05]  /*4d70*/  BSYNC B0 ;  /* 0x0000000000007941 */ /* 0x000fea0003800000 */
.L_x_267:
        /* <DEDUP_REMOVED lines=13> */
.L_x_270:
[----:B------:R-:W-:Y:S05]  /*4e50*/  BSYNC B0 ;  /* 0x0000000000007941 */ /* 0x000fea0003800000 */
.L_x_269:
        /* <DEDUP_REMOVED lines=13> */
.L_x_272:
[----:B------:R-:W-:Y:S05]  /*4f30*/  BSYNC B0 ;  /* 0x0000000000007941 */ /* 0x000fea0003800000 */
.L_x_271:
[----:B------:R-:W-:Y:S01]  /*4f40*/  UIADD3 UR11, UR11, -0x2, URZ ;  /* 0xfffffffe0b0b7890 */ /* 0x000fe2000fffe03f */
[----:B------:R-:W-:Y:S06]  /*4f50*/  BAR.ARV 0xa, 0xa0 ;  /* 0x0282800000007b1d */ /* 0x000fec0000002000 */
[----:B------:R-:W-:Y:S01]  /*4f60*/  BSSY B0, `(.L_x_273) ;  /* 0x0000004000007945 */ /* 0x000fe20003800000 */
[----:B------:R-:W-:-:S03]  /*4f70*/  ISETP.NE.AND P1, PT, RZ, UR11, PT ;  /* 0x0000000bff007c0c */ /* 0x000fc6000bf25270 */
[----:B------:R-:W-:Y:S10]  /*4f80*/  @!P0 BRA `(.L_x_274) ;  /* 0x0000000000048947 */ /* 0x000ff40003800000 */
[----:B------:R-:W-:-:S04]  /*4f90*/  DEPBAR.LE SB0, 0x0 ;  /* 0x000080000000791a */ /* 0x000fc80000000000 */
.L_x_274:
[----:B------:R-:W-:Y:S05]  /*4fa0*/  BSYNC B0 ;  /* 0x0000000000007941 */ /* 0x000fea0003800000 */
.L_x_273:
[----:B------:R-:W-:Y:S06]  /*4fb0*/  BAR.ARV 0xb, 0xa0 ;  /* 0x02c2800000007b1d */ /* 0x000fec0000002000 */
[----:B------:R-:W-:Y:S02]  /*4fc0*/  UIADD3 UR5, UR5, 0x2, URZ ;  /* 0x0000000205057890 */ /* 0x000fe4000fffe03f */
[----:B------:R-:W-:Y:S01]  /*4fd0*/  UIADD3 UR4, UR4, 0x1, URZ ;  /* 0x0000000104047890 */ /* 0x000fe2000fffe03f */
[----:B------:R-:W-:Y:S11]  /*4fe0*/  @P1 BRA `(.L_x_275) ;  /* 0xfffffff800c01947 */ /* 0x000ff6000383ffff */
[----:B------:R-:W-:-:S12]  /*4ff0*/  UIADD3 UR4, UR18, 0x3000, URZ ;  /* 0x0000300012047890 */ /* 0x000fd8000fffe03f */
.L_x_262:
[----:B------:R-:W-:-:S13]  /*5000*/  ISETP.NE.AND P1, PT, RZ, UR21, PT ;  /* 0x00000015ff007c0c */ /* 0x000fda000bf25270 */
[----:B------:R-:W-:Y:S05]  /*5010*/  @!P1 BRA `(.L_x_236) ;  /* 0x0000002400789947 */ /* 0x000fea0003800000 */
        /* <DEDUP_REMOVED lines=17> */
.L_x_277:
[----:B------:R-:W-:Y:S05]  /*5130*/  BSYNC B0 ;  /* 0x0000000000007941 */ /* 0x000fea0003800000 */
.L_x_276:
        /* <DEDUP_REMOVED lines=19> */
.L_x_279:
[----:B------:R-:W-:Y:S05]  /*5270*/  BSYNC B0 ;  /* 0x0000000000007941 */ /* 0x000fea0003800000 */
.L_x_278:
[----:B------:R-:W-:Y:S06]  /*5280*/  BAR.ARV 0xa, 0xa0 ;  /* 0x0282800000007b1d */ /* 0x000fec0000002000 */
[----:B------:R-:W-:Y:S04]  /*5290*/  BSSY B0, `(.L_x_280) ;  /* 0x0000003000007945 */ /* 0x000fe80003800000 */
[----:B------:R-:W-:Y:S05]  /*52a0*/  @!P0 BRA `(.L_x_281) ;  /* 0x0000000000048947 */ /* 0x000fea0003800000 */
[----:B------:R-:W-:-:S04]  /*52b0*/  DEPBAR.LE SB0, 0x0 ;  /* 0x000080000000791a */ /* 0x000fc80000000000 */
.L_x_281:
[----:B------:R-:W-:Y:S05]  /*52c0*/  BSYNC B0 ;  /* 0x0000000000007941 */ /* 0x000fea0003800000 */
.L_x_280:
[----:B------:R-:W-:Y:S06]  /*52d0*/  BAR.ARV 0xb, 0xa0 ;  /* 0x02c2800000007b1d */ /* 0x000fec0000002000 */
[----:B------:R-:W-:Y:S05]  /*52e0*/  BRA `(.L_x_236) ;  /* 0x0000002000c47947 */ /* 0x000fea0003800000 */
.L_x_261:
        /* <DEDUP_REMOVED lines=48> */
.L_x_312:
        /* <DEDUP_REMOVED lines=14> */
.L_x_285:
        /* <DEDUP_REMOVED lines=38> */
[--C-:B------:R-:W-:Y:S01]  /*5930*/  IMAD.X R2, RZ, RZ, R11.reuse, P1 ;  /* 0x000000ffff027224 */ /* 0x100fe200008e060b */
[----:B------:R-:W-:Y:S01]  /*5940*/  UMOV UR46, 0x0 ;  /* 0x00000000002e7882 */ /* 0x000fe20000000000 */
[----:B------:R-:W-:Y:S01]  /*5950*/  UMOV UR47, 0x10000000 ;  /* 0x10000000002f7882 */ /* 0x000fe20000000000 */
[----:B------:R-:W-:Y:S01]  /*5960*/  UIADD3 UR48, UR8, 0x2000, URZ ;  /* 0x0000200008307890 */ /* 0x000fe2000fffe03f */
[----:B------:R-:W-:Y:S01]  /*5970*/  MOV R14, UR53 ;  /* 0x00000035000e7c02 */ /* 0x000fe20008000f00 */
[----:B------:R-:W-:Y:S01]  /*5980*/  UMOV UR50, 0x40 ;  /* 0x0000004000327882 */ /* 0x000fe20000000000 */
[----:B------:R-:W-:Y:S01]  /*5990*/  R2UR UR31, R2 ;  /* 0x00000000021f72ca */ /* 0x000fe200000e0000 */
[----:B------:R-:W-:Y:S01]  /*59a0*/  IMAD.X R2, RZ, RZ, R11, P2 ;  /* 0x000000ffff027224 */ /* 0x000fe200010e060b */
[----:B------:R-:W-:Y:S01]  /*59b0*/  UMOV UR52, UR12 ;  /* 0x0000000c00347c82 */ /* 0x000fe20008000000 */
[----:B------:R-:W-:Y:S01]  /*59c0*/  MOV R16, UR50 ;  /* 0x0000003200107c02 */ /* 0x000fe20008000f00 */
[----:B------:R-:W-:Y:S01]  /*59d0*/  UMOV UR50, 0x20 ;  /* 0x0000002000327882 */ /* 0x000fe20000000000 */
[----:B------:R-:W-:Y:S01]  /*59e0*/  MOV R15, UR52 ;  /* 0x00000034000f7c02 */ /* 0x000fe20008000f00 */
[----:B------:R-:W-:Y:S01]  /*59f0*/  UMOV UR51, UR11 ;  /* 0x0000000b00337c82 */ /* 0x000fe20008000000 */
[----:B------:R-:W-:Y:S01]  /*5a00*/  R2UR UR23, R2 ;  /* 0x00000000021772ca */ /* 0x000fe200000e0000 */
[----:B------:R-:W-:Y:S01]  /*5a10*/  UMOV UR49, UR9 ;  /* 0x0000000900317c82 */ /* 0x000fe20008000000 */
[----:B------:R-:W-:Y:S01]  /*5a20*/  IADD3 R2, P1, R10, 0xf0, RZ ;  /* 0x000000f00a027810 */ /* 0x000fe20007f3e0ff */
[----:B------:R-:W-:Y:S01]  /*5a30*/  UIADD3 UR56, UR8, 0x3000, URZ ;  /* 0x0000300008387890 */ /* 0x000fe2000fffe03f */
[----:B------:R-:W-:-:S02]  /*5a40*/  UMOV UR58, 0x30 ;  /* 0x00000030003a7882 */ /* 0x000fc40000000000 */
[----:B------:R-:W-:Y:S01]  /*5a50*/  R2UR UR40, R2 ;  /* 0x00000000022872ca */ /* 0x000fe200000e0000 */
[----:B-1----:R-:W-:Y:S01]  /*5a60*/  IMAD.X R3, RZ, RZ, R11, P1 ;  /* 0x000000ffff037224 */ /* 0x002fe200008e060b */
[----:B------:R-:W-:Y:S01]  /*5a70*/  UMOV UR60, UR12 ;  /* 0x0000000c003c7c82 */ /* 0x000fe20008000000 */
[----:B------:R-:W-:Y:S01]  /*5a80*/  UMOV UR59, UR11 ;  /* 0x0000000b003b7c82 */ /* 0x000fe20008000000 */
[----:B------:R-:W-:Y:S02]  /*5a90*/  UMOV UR57, UR9 ;  /* 0x0000000900397c82 */ /* 0x000fe40008000000 */
        /* <DEDUP_REMOVED lines=35> */
[----:B------:R4:W-:Y:S01]  /*5cd0*/  UTMALDG.4D [UR56], [UR30], desc[UR46] ;  /* 0x00002e381e0075b4 */ /* 0x0009e20008019000 */
[----:B-1----:R-:W-:Y:S01]  /*5ce0*/  UMOV UR10, 0x40 ;  /* 0x00000040000a7882 */ /* 0x002fe20000000000 */
[----:B--2---:R-:W-:-:S02]  /*5cf0*/  R2UR UR20, R13 ;  /* 0x000000000d1472ca */ /* 0x004fc400000e0000 */
[----:B------:R-:W1:Y:S01]  /*5d00*/  LDC R13, c[0x0][0x280] ;  /* 0x0000a000ff0d7b82 */ /* 0x000e620000000800 */
[----:B------:R-:W-:Y:S01]  /*5d10*/  R2UR UR21, R12 ;  /* 0x000000000c1572ca */ /* 0x000fe200000e0000 */
[----:B------:R-:W-:Y:S01]  /*5d20*/  IMAD.MOV.U32 R12, RZ, RZ, RZ ;  /* 0x000000ffff0c7224 */ /* 0x000fe200078e00ff */
[----:B---3--:R-:W-:Y:S01]  /*5d30*/  R2UR UR53, R14 ;  /* 0x000000000e3572ca */ /* 0x008fe200000e0000 */
[----:B------:R-:W-:Y:S01]  /*5d40*/  UIADD3 UR48, UR8, 0x4000, URZ ;  /* 0x0000400008307890 */ /* 0x000fe2000fffe03f */
[----:B------:R-:W-:Y:S01]  /*5d50*/  R2UR UR52, R15 ;  /* 0x000000000f3472ca */ /* 0x000fe200000e0000 */
[----:B------:R-:W-:Y:S01]  /*5d60*/  UIADD3 UR8, UR8, 0xa000, URZ ;  /* 0x0000a00008087890 */ /* 0x000fe2000fffe03f */
[----:B------:R-:W-:-:S07]  /*5d70*/  R2UR UR50, R16 ;  /* 0x00000000103272ca */ /* 0x000fce00000e0000 */
[----:B------:R-:W-:Y:S01]  /*5d80*/  UMOV UR37, UR21 ;  /* 0x0000001500257c82 */ /* 0x000fe20008000000 */
[----:B------:R-:W-:-:S05]  /*5d90*/  UMOV UR13, UR21 ;  /* 0x00000015000d7c82 */ /* 0x000fca0008000000 */
[----:B------:R4:W-:Y:S01]  /*5da0*/  UTMALDG.4D [UR48], [UR30], desc[UR46] ;  /* 0x00002e301e0075b4 */ /* 0x0009e20008019000 */
[----:B-1----:R-:W-:Y:S01]  /*5db0*/  ISETP.GE.AND P1, PT, R13, 0x41, PT ;  /* 0x000000410d00780c */ /* 0x002fe20003f26270 */
[----:B------:R4:W-:Y:S01]  /*5dc0*/  UTMALDG.4D [UR40], [UR30], desc[UR46] ;  /* 0x00002e281e0075b4 */ /* 0x0009e20008019000 */
[----:B------:R4:W-:Y:S01]  /*5dd0*/  UTMALDG.4D [UR24], [UR22], desc[UR46] ;  /* 0x00002e18160075b4 */ /* 0x0009e20008019000 */
[----:B------:R4:W-:Y:S01]  /*5de0*/  UTMALDG.4D [UR32], [UR22], desc[UR46] ;  /* 0x00002e20160075b4 */ /* 0x0009e20008019000 */
[----:B------:R4:W-:Y:S09]  /*5df0*/  UTMALDG.4D [UR8], [UR22], desc[UR46] ;  /* 0x00002e08160075b4 */ /* 0x0009f20008019000 */
[----:B----4-:R-:W-:Y:S05]  /*5e00*/  @!P1 BRA `(.L_x_286) ;  /* 0x0000001000709947 */ /* 0x010fea0003800000 */
        /* <DEDUP_REMOVED lines=9> */
[----:B------:R-:W-:Y:S02]  /*5ea0*/  VIMNMX R4, R4, 0x1, !PT ;  /* 0x0000000104047848 */ /* 0x000fe40007fe0100 */
[----:B-1----:R-:W-:Y:S02]  /*5eb0*/  LOP3.LUT R13, R17, 0x1f, RZ, 0xc0, !PT ;  /* 0x0000001f110d7812 */ /* 0x002fe400078ec0ff */
[----:B------:R-:W-:Y:S01]  /*5ec0*/  LOP3.LUT R17, R4, 0x1, RZ, 0xc0, !PT ;  /* 0x0000000104117812 */ /* 0x000fe200078ec0ff */
[----:B------:R-:W-:Y:S06]  /*5ed0*/  @!P1 BRA `(.L_x_287) ;  /* 0x0000000800d49947 */ /* 0x000fec0003800000 */
[----:B------:R-:W-:Y:S02]  /*5ee0*/  IMAD.IADD R18, R4, 0x1, -R17 ;  /* 0x0000000104127824 */ /* 0x000fe400078e0a11 */
[----:B------:R-:W-:Y:S02]  /*5ef0*/  IMAD.MOV.U32 R9, RZ, RZ, 0x1 ;  /* 0x00000001ff097424 */ /* 0x000fe400078e00ff */
[----:B------:R-:W-:-:S07]  /*5f00*/  IMAD.MOV.U32 R16, RZ, RZ, RZ ;  /* 0x000000ffff107224 */ /* 0x000fce00078e00ff */
.L_x_296:
[----:B------:R-:W-:-:S04]  /*5f10*/  SHF.L.U32 R20, R9, 0x1f, RZ ;  /* 0x0000001f09147819 */ /* 0x000fc800000006ff */
[----:B-1----:R-:W1:Y:S02]  /*5f20*/  SYNCS.PHASECHK.TRANS64.TRYWAIT P1, [R0+URZ+0x26840], R20 ;  /* 0x02684014000075a7 */ /* 0x002e64000802017f */
[----:B-123--:R-:W-:Y:S05]  /*5f30*/  @!P1 BRA `(.L_x_288) ;  /* 0x0000001800309947 */ /* 0x00efea0003800000 */
.L_x_313:
[----:B------:R-:W-:Y:S05]  /*5f40*/  @P0 BRA `(.L_x_289) ;  /* 0x0000000000140947 */ /* 0x000fea0003800000 */
[----:B------:R-:W-:Y:S01]  /*5f50*/  ISETP.NE.AND P1, PT, R13, RZ, PT ;  /* 0x000000ff0d00720c */ /* 0x000fe20003f25270 */
[----:B------:R-:W-:-:S04]  /*5f60*/  IMAD.MOV.U32 R3, RZ, RZ, 0x3100 ;  /* 0x00003100ff037424 */ /* 0x000fc800078e00ff */
[----:B------:R2:W-:Y:S08]  /*5f70*/  SYNCS.ARRIVE.TRANS64 RZ, [R0+URZ+0x26830], R3 ;  /* 0x0268300300ff79a7 */ /* 0x0005f0000800003f */
[----:B------:R-:W-:Y:S05]  /*5f80*/  @!P1 BRA `(.L_x_289) ;  /* 0x0000000000049947 */ /* 0x000fea0003800000 */
[----:B------:R-:W-:Y:S01]  /*5f90*/  BPT.TRAP 0x1 ;  /* 0x000000040000795c */ /* 0x000fe20000300000 */
.L_x_289:
        /* <DEDUP_REMOVED lines=42> */
.L_x_314:
[----:B------:R-:W-:Y:S05]  /*6240*/  @P0 BRA `(.L_x_291) ;  /* 0x0000000000140947 */ /* 0x000fea0003800000 */
[----:B------:R-:W-:Y:S01]  /*6250*/  ISETP.NE.AND P1, PT, R13, RZ, PT ;  /* 0x000000ff0d00720c */ /* 0x000fe20003f25270 */
[----:B------:R-:W-:-:S04]  /*6260*/  IMAD.MOV.U32 R3, RZ, RZ, 0x3100 ;  /* 0x00003100ff037424 */ /* 0x000fc800078e00ff */
[----:B------:R3:W-:Y:S08]  /*6270*/  SYNCS.ARRIVE.TRANS64 RZ, [R0+URZ+0x26818], R3 ;  /* 0x0268180300ff79a7 */ /* 0x0007f0000800003f */
[----:B------:R-:W-:Y:S05]  /*6280*/  @!P1 BRA `(.L_x_291) ;  /* 0x0000000000049947 */ /* 0x000fea0003800000 */
[----:B------:R-:W-:Y:S01]  /*6290*/  BPT.TRAP 0x1 ;  /* 0x000000040000795c */ /* 0x000fe20000300000 */
.L_x_291:
        /* <DEDUP_REMOVED lines=34> */
.L_x_315:
[----:B-123--:R-:W-:Y:S01]  /*64c0*/  SHF.R.S32.HI R20, RZ, 0x1f, R19 ;  /* 0x0000001fff147819 */ /* 0x00efe20000011413 */
[----:B------:R-:W-:Y:S06]  /*64d0*/  @P0 BRA `(.L_x_293) ;  /* 0x0000000000140947 */ /* 0x000fec0003800000 */
[----:B------:R-:W-:Y:S01]  /*64e0*/  ISETP.NE.AND P1, PT, R13, RZ, PT ;  /* 0x000000ff0d00720c */ /* 0x000fe20003f25270 */
[----:B------:R-:W-:-:S04]  /*64f0*/  IMAD.MOV.U32 R21, RZ, RZ, 0x3100 ;  /* 0x00003100ff157424 */ /* 0x000fc800078e00ff */
[----:B------:R1:W-:Y:S08]  /*6500*/  SYNCS.ARRIVE.TRANS64 RZ, [R0+URZ+0x26838], R21 ;  /* 0x0268381500ff79a7 */ /* 0x0003f0000800003f */
[----:B------:R-:W-:Y:S05]  /*6510*/  @!P1 BRA `(.L_x_293) ;  /* 0x0000000000049947 */ /* 0x000fea0003800000 */
[----:B------:R-:W-:Y:S01]  /*6520*/  BPT.TRAP 0x1 ;  /* 0x000000040000795c */ /* 0x000fe20000300000 */
.L_x_293:
        /* <DEDUP_REMOVED lines=38> */
.L_x_317:
[----:B------:R-:W-:Y:S05]  /*6790*/  @P0 BRA `(.L_x_295) ;  /* 0x0000000000140947 */ /* 0x000fea0003800000 */
[----:B------:R-:W-:Y:S01]  /*67a0*/  ISETP.NE.AND P1, PT, R13, RZ, PT ;  /* 0x000000ff0d00720c */ /* 0x000fe20003f25270 */
[----:B--2---:R-:W-:-:S04]  /*67b0*/  IMAD.MOV.U32 R5, RZ, RZ, 0x3100 ;  /* 0x00003100ff057424 */ /* 0x004fc800078e00ff */
[----:B------:R3:W-:Y:S08]  /*67c0*/  SYNCS.ARRIVE.TRANS64 RZ, [R0+URZ+0x26810], R5 ;  /* 0x0268100500ff79a7 */ /* 0x0007f0000800003f */
[----:B------:R-:W-:Y:S05]  /*67d0*/  @!P1 BRA `(.L_x_295) ;  /* 0x0000000000049947 */ /* 0x000fea0003800000 */
[----:B------:R-:W-:Y:S01]  /*67e0*/  BPT.TRAP 0x1 ;  /* 0x000000040000795c */ /* 0x000fe20000300000 */
.L_x_295:
        /* <DEDUP_REMOVED lines=36> */
.L_x_287:
[----:B------:R-:W-:-:S13]  /*6a30*/  ISETP.NE.AND P1, PT, R17, RZ, PT ;  /* 0x000000ff1100720c */ /* 0x000fda0003f25270 */
[----:B------:R-:W-:Y:S05]  /*6a40*/  @!P1 BRA `(.L_x_286) ;  /* 0x0000000400609947 */ /* 0x000fea0003800000 */
[----:B------:R-:W-:-:S04]  /*6a50*/  SHF.L.U32 R7, R9, 0x1f, RZ ;  /* 0x0000001f09077819 */ /* 0x000fc800000006ff */
[----:B------:R-:W2:Y:S02]  /*6a60*/  SYNCS.PHASECHK.TRANS64.TRYWAIT P1, [R0+URZ+0x26840], R7 ;  /* 0x02684007000075a7 */ /* 0x000ea4000802017f */
[----:B--2---:R-:W-:Y:S05]  /*6a70*/  @!P1 BRA `(.L_x_297) ;  /* 0x0000000c00b49947 */ /* 0x004fea0003800000 */
.L_x_318:
[----:B------:R-:W-:Y:S05]  /*6a80*/  @P0 BRA `(.L_x_298) ;  /* 0x0000000000140947 */ /* 0x000fea0003800000 */
[----:B------:R-:W-:Y:S01]  /*6a90*/  ISETP.NE.AND P1, PT, R13, RZ, PT ;  /* 0x000000ff0d00720c */ /* 0x000fe20003f25270 */
[----:B------:R-:W-:-:S04]  /*6aa0*/  IMAD.MOV.U32 R5, RZ, RZ, 0x3100 ;  /* 0x00003100ff057424 */ /* 0x000fc800078e00ff */
[----:B------:R3:W-:Y:S08]  /*6ab0*/  SYNCS.ARRIVE.TRANS64 RZ, [R0+URZ+0x26830], R5 ;  /* 0x0268300500ff79a7 */ /* 0x0007f0000800003f */
[----:B------:R-:W-:Y:S05]  /*6ac0*/  @!P1 BRA `(.L_x_298) ;  /* 0x0000000000049947 */ /* 0x000fea0003800000 */
[----:B------:R-:W-:Y:S01]  /*6ad0*/  BPT.TRAP 0x1 ;  /* 0x000000040000795c */ /* 0x000fe20000300000 */
.L_x_298:
        /* <DEDUP_REMOVED lines=40> */
.L_x_319:
[----:B------:R-:W-:Y:S05]  /*6d60*/  @P0 BRA `(.L_x_300) ;  /* 0x0000000000140947 */ /* 0x000fea0003800000 */
[----:B------:R-:W-:Y:S01]  /*6d70*/  ISETP.NE.AND P0, PT, R13, RZ, PT ;  /* 0x000000ff0d00720c */ /* 0x000fe20003f05270 */
[----:B------:R-:W-:-:S04]  /*6d80*/  IMAD.MOV.U32 R5, RZ, RZ, 0x3100 ;  /* 0x00003100ff057424 */ /* 0x000fc800078e00ff */
[----:B------:R4:W-:Y:S08]  /*6d90*/  SYNCS.ARRIVE.TRANS64 RZ, [R0+URZ+0x26818], R5 ;  /* 0x0268180500ff79a7 */ /* 0x0009f0000800003f */
[----:B------:R-:W-:Y:S05]  /*6da0*/  @!P0 BRA `(.L_x_300) ;  /* 0x0000000000048947 */ /* 0x000fea0003800000 */
[----:B------:R-:W-:Y:S01]  /*6db0*/  BPT.TRAP 0x1 ;  /* 0x000000040000795c */ /* 0x000fe20000300000 */
.L_x_300:
        /* <DEDUP_REMOVED lines=33> */
.L_x_286:
[----:B------:R-:W4:Y:S01]  /*6fd0*/  S2R R2, SR_TID.X ;  /* 0x0000000000027919 */ /* 0x000f220000002100 */
[----:B------:R-:W-:Y:S01]  /*6fe0*/  IMAD R3, R12, 0x8, R0 ;  /* 0x000000080c037824 */ /* 0x000fe200078e0200 */
[----:B----4-:R-:W-:Y:S02]  /*6ff0*/  LOP3.LUT R4, R2, 0x7f, RZ, 0xc0, !PT ;  /* 0x0000007f02047812 */ /* 0x010fe400078ec0ff */
[----:B------:R-:W-:Y:S02]  /*7000*/  SHF.L.U32 R2, R9, 0x1f, RZ ;  /* 0x0000001f09027819 */ /* 0x000fe400000006ff */
[----:B------:R-:W-:Y:S02]  /*7010*/  ISETP.NE.AND P1, PT, R4, RZ, PT ;  /* 0x000000ff0400720c */ /* 0x000fe40003f25270 */
[----:B------:R-:W4:Y:S02]  /*7020*/  SYNCS.PHASECHK.TRANS64.TRYWAIT P0, [R3+URZ+0x26840], R2 ;  /* 0x02684002030075a7 */ /* 0x000f24000800017f */
[----:B----4-:R-:W-:Y:S09]  /*7030*/  @!P0 BRA `(.L_x_301) ;  /* 0x00000008006c8947 */ /* 0x010ff20003800000 */
.L_x_320:
[----:B------:R-:W-:Y:S05]  /*7040*/  @P1 BRA `(.L_x_302) ;  /* 0x0000000000181947 */ /* 0x000fea0003800000 */
[----:B------:R-:W5:Y:S01]  /*7050*/  S2R R4, SR_TID.X ;  /* 0x0000000000047919 */ /* 0x000f620000002100 */
[----:B----4-:R-:W-:-:S04]  /*7060*/  IMAD.MOV.U32 R2, RZ, RZ, 0x3100 ;  /* 0x00003100ff027424 */ /* 0x010fc800078e00ff */
[----:B------:R4:W-:Y:S01]  /*7070*/  SYNCS.ARRIVE.TRANS64 RZ, [R3+URZ+0x26830], R2 ;  /* 0x0268300203ff79a7 */ /* 0x0009e2000800003f */
[----:B-----5:R-:W-:-:S13]  /*7080*/  LOP3.LUT P0, RZ, R4, 0x1f, RZ, 0xc0, !PT ;  /* 0x0000001f04ff7812 */ /* 0x020fda000780c0ff */
[----:B----4-:R-:W-:Y:S05]  /*7090*/  @!P0 BRA `(.L_x_302) ;  /* 0x0000000000048947 */ /* 0x010fea0003800000 */
[----:B------:R-:W-:Y:S01]  /*70a0*/  BPT.TRAP 0x1 ;  /* 0x000000040000795c */ /* 0x000fe20000300000 */
.L_x_302:
        /* <DEDUP_REMOVED lines=47> */
.L_x_283:
[----:B------:R-:W-:Y:S05]  /*73a0*/  BSYNC B0 ;  /* 0x0000000000007941 */ /* 0x000fea0003800000 */
.L_x_282:
[----:B------:R-:W-:-:S03]  /*73b0*/  UMOV UR5, 0xffffffff ;  /* 0xffffffff00057882 */ /* 0x000fc60000000000 */
[----:B------:R-:W-:Y:S05]  /*73c0*/  BRA.DIV UR5, `(.L_x_303) ;  /* 0x00000006059c7947 */ /* 0x000fea000b800000 */
[----:B------:R-:W-:-:S13]  /*73d0*/  ELECT P0, URZ, PT ;  /* 0x00000000003f782f */ /* 0x000fda0003800000 */
.L_x_323:
[----:B------:R-:W-:Y:S05]  /*73e0*/  @!P0 BRA `(.L_x_236) ;  /* 0x0000000000848947 */ /* 0x000fea0003800000 */
[----:B------:R-:W-:-:S06]  /*73f0*/  ULOP3.LUT UR5, UR38, 0x2, URZ, 0xfc, !UPT ;  /* 0x0000000226057892 */ /* 0x000fcc000f8efc3f */
[----:B------:R-:W-:-:S05]  /*7400*/  IMAD.U32 R2, RZ, RZ, UR5 ;  /* 0x00000005ff027e24 */ /* 0x000fca000f8e00ff */
[----:B------:R-:W-:-:S13]  /*7410*/  ISETP.NE.AND P0, PT, R2, 0x3, PT ;  /* 0x000000030200780c */ /* 0x000fda0003f05270 */
[----:B------:R-:W-:Y:S05]  /*7420*/  @!P0 BRA `(.L_x_304) ;  /* 0x0000000000048947 */ /* 0x000fea0003800000 */
[----:B------:R-:W-:Y:S01]  /*7430*/  BPT.TRAP 0x1 ;  /* 0x000000040000795c */ /* 0x000fe20000300000 */
.L_x_304:
        /* <DEDUP_REMOVED lines=15> */
.L_x_324:
[----:B------:R-:W2:Y:S02]  /*7530*/  SYNCS.PHASECHK.TRANS64.TRYWAIT P1, [R3+URZ], R2 ;  /* 0x00000002030075a7 */ /* 0x000ea4000802017f */
[----:B--2---:R-:W-:Y:S05]  /*7540*/  @!P1 BRA `(.L_x_306) ;  /* 0x0000000400749947 */ /* 0x004fea0003800000 */
.L_x_325:
[----:B------:R-:W-:Y:S05]  /*7550*/  @!P0 BRA `(.L_x_307) ;  /* 0x0000000000048947 */ /* 0x000fea0003800000 */
[----:B------:R-:W-:Y:S01]  /*7560*/  BPT.TRAP 0x1 ;  /* 0x000000040000795c */ /* 0x000fe20000300000 */
.L_x_307:
[----:B--2---:R-:W-:-:S04]  /*7570*/  VIADD R3, R7, 0x26840 ;  /* 0x0002684007037836 */ /* 0x004fc80000000000 */
[----:B------:R-:W-:-:S04]  /*7580*/  IMAD R0, R0, 0x8, R3 ;  /* 0x0000000800007824 */ /* 0x000fc800078e0203 */
[----:B------:R-:W2:Y:S02]  /*7590*/  SYNCS.PHASECHK.TRANS64.TRYWAIT P0, [R0+URZ], R5 ;  /* 0x00000005000075a7 */ /* 0x000ea4000800017f */
[----:B--2---:R-:W-:Y:S05]  /*75a0*/  @!P0 BRA `(.L_x_308) ;  /* 0x0000000400708947 */ /* 0x004fea0003800000 */
.L_x_326:
[----:B------:R-:W-:-:S07]  /*75b0*/  IMAD R3, R4, 0x8, R3 ;  /* 0x0000000804037824 */ /* 0x000fce00078e0203 */
.L_x_309:
[----:B---3--:R3:W4:Y:S02]  /*75c0*/  SYNCS.PHASECHK.TRANS64.TRYWAIT P0, [R3+URZ], R2 ;  /* 0x00000002030075a7 */ /* 0x008724000800017f */
[----:B----4-:R-:W-:Y:S05]  /*75d0*/  @!P0 NANOSLEEP.SYNCS 0x989680 ;  /* 0x009896800000895d */ /* 0x010fea0003900000 */
[----:B------:R-:W4:Y:S02]  /*75e0*/  @!P0 SYNCS.PHASECHK.TRANS64 P0, [R3+URZ], R2 ;  /* 0x00000002030085a7 */ /* 0x000f24000800007f */
[----:B----4-:R-:W-:Y:S05]  /*75f0*/  @!P0 BRA `(.L_x_309) ;  /* 0xfffffffc00f08947 */ /* 0x010fea000383ffff */
.L_x_236:
[----:B------:R-:W-:Y:S05]  /*7600*/  BSYNC B6 ;  /* 0x0000000000067941 */ /* 0x000fea0003800000 */
.L_x_233:
[----:B------:R-:W-:Y:S05]  /*7610*/  EXIT ;  /* 0x000000000000794d */ /* 0x000fea0003800000 */
.L_x_241:
[----:B------:R-:W-:Y:S02]  /*7620*/  IMAD.MOV.U32 R13, RZ, RZ, R16 ;  /* 0x000000ffff0d7224 */ /* 0x000fe400078e0010 */
[----:B------:R-:W-:Y:S02]  /*7630*/  IMAD.MOV.U32 R12, RZ, RZ, RZ ;  /* 0x000000ffff0c7224 */ /* 0x000fe400078e00ff */
[----:B------:R-:W-:Y:S02]  /*7640*/  IMAD.MOV.U32 R11, RZ, RZ, 0x1f ;  /* 0x0000001fff0b7424 */ /* 0x000fe400078e00ff */
[----:B------:R-:W-:-:S07]  /*7650*/  IMAD.MOV.U32 R15, RZ, RZ, -0x1 ;  /* 0xffffffffff0f7424 */ /* 0x000fce00078e00ff */
[----:B------:R-:W-:Y:S05]  /*7660*/  WARPSYNC.COLLECTIVE R15, `(.L_x_310) ;  /* 0x000000000f087348 */ /* 0x000fea0003c00000 */
[----:B------:R1:W2:Y:S02]  /*7670*/  SHFL.IDX P6, R14, R13, R12, R11 ;  /* 0x0000000c0d0e7389 */ /* 0x0002a400000c000b */
[----:B-12---:R-:W-:Y:S01]  /*7680*/  ENDCOLLECTIVE ;  /* 0x000000000000791b */ /* 0x006fe20003800000 */
.L_x_310:
[----:B------:R-:W-:Y:S05]  /*7690*/  BRA `(.L_x_311) ;  /* 0xffffff9400247947 */ /* 0x000fea000383ffff */
.L_x_243:
[----:B--2---:R2:W3:Y:S02]  /*76a0*/  SYNCS.PHASECHK.TRANS64.TRYWAIT P1, [R18+URZ+0x26800], R5 ;  /* 0x02680005120075a7 */ /* 0x0044e4000802017f */
[----:B---3--:R-:W-:Y:S05]  /*76b0*/  @!P1 NANOSLEEP.SYNCS 0x989680 ;  /* 0x009896800000995d */ /* 0x008fea0003900000 */
[----:B------:R-:W3:Y:S02]  /*76c0*/  @!P1 SYNCS.PHASECHK.TRANS64 P1, [R18+URZ+0x26800], R5 ;  /* 0x02680005120095a7 */ /* 0x000ee4000802007f */
[----:B---3--:R-:W-:Y:S05]  /*76d0*/  @!P1 BRA `(.L_x_243) ;  /* 0xfffffffc00f09947 */ /* 0x008fea000383ffff */
[----:B------:R-:W-:Y:S05]  /*76e0*/  BRA `(.L_x_242) ;  /* 0xffffff94004c7947 */ /* 0x000fea000383ffff */
.L_x_249:
[----:B---3--:R-:W-:-:S04]  /*76f0*/  IMAD.U32 R5, RZ, RZ, UR8 ;  /* 0x00000008ff057e24 */ /* 0x008fc8000f8e00ff */
[----:B------:R3:W1:Y:S03]  /*7700*/  SYNCS.PHASECHK.TRANS64.TRYWAIT P1, [R5+URZ+0x26810], R22 ;  /* 0x02681016050075a7 */ /* 0x000666000802017f */
[----:B-1----:R-:W-:Y:S05]  /*7710*/  @!P1 NANOSLEEP.SYNCS 0x989680 ;  /* 0x009896800000995d */ /* 0x002fea0003900000 */
[----:B------:R-:W1:Y:S02]  /*7720*/  @!P1 SYNCS.PHASECHK.TRANS64 P1, [R5+URZ+0x26810], R22 ;  /* 0x02681016050095a7 */ /* 0x000e64000802007f */
[----:B-1----:R-:W-:Y:S05]  /*7730*/  @!P1 BRA `(.L_x_249) ;  /* 0xfffffffc00ec9947 */ /* 0x002fea000383ffff */
[----:B------:R-:W-:Y:S05]  /*7740*/  BRA `(.L_x_248) ;  /* 0xffffffa000787947 */ /* 0x000fea000383ffff */
.L_x_253:
[----:B------:R-:W-:-:S04]  /*7750*/  IMAD.U32 R121, RZ, RZ, UR8 ;  /* 0x00000008ff797e24 */ /* 0x000fc8000f8e00ff */
[----:B------:R1:W1:Y:S03]  /*7760*/  SYNCS.PHASECHK.TRANS64.TRYWAIT P1, [R121+URZ+0x26830], R22 ;  /* 0x02683016790075a7 */ /* 0x000266000802017f */
[----:B-1----:R-:W-:Y:S05]  /*7770*/  @!P1 NANOSLEEP.SYNCS 0x989680 ;  /* 0x009896800000995d */ /* 0x002fea0003900000 */
[----:B------:R-:W1:Y:S02]  /*7780*/  @!P1 SYNCS.PHASECHK.TRANS64 P1, [R121+URZ+0x26830], R22 ;  /* 0x02683016790095a7 */ /* 0x000e64000802007f */
[----:B-1----:R-:W-:Y:S05]  /*7790*/  @!P1 BRA `(.L_x_253) ;  /* 0xfffffffc00ec9947 */ /* 0x002fea000383ffff */
[----:B------:R-:W-:Y:S05]  /*77a0*/  BRA `(.L_x_252) ;  /* 0xffffffa400847947 */ /* 0x000fea000383ffff */
.L_x_284:
[----:B-1----:R1:W2:Y:S02]  /*77b0*/  SYNCS.PHASECHK.TRANS64.TRYWAIT P0, [R0+URZ+0x26820], R3 ;  /* 0x02682003000075a7 */ /* 0x0022a4000800017f */
[----:B--2---:R-:W-:Y:S05]  /*77c0*/  @!P0 NANOSLEEP.SYNCS 0x989680 ;  /* 0x009896800000895d */ /* 0x004fea0003900000 */
[----:B------:R-:W2:Y:S02]  /*77d0*/  @!P0 SYNCS.PHASECHK.TRANS64 P0, [R0+URZ+0x26820], R3 ;  /* 0x02682003000085a7 */ /* 0x000ea4000800007f */
[----:B--2---:R-:W-:Y:S05]  /*77e0*/  @!P0 BRA `(.L_x_284) ;  /* 0xfffffffc00f08947 */ /* 0x004fea000383ffff */
[----:B------:R-:W-:Y:S05]  /*77f0*/  BRA `(.L_x_312) ;  /* 0xffffffdc007c7947 */ /* 0x000fea000383ffff */
.L_x_288:
[----:B-1----:R1:W2:Y:S02]  /*7800*/  SYNCS.PHASECHK.TRANS64.TRYWAIT P1, [R0+URZ+0x26840], R20 ;  /* 0x02684014000075a7 */ /* 0x0022a4000802017f */
[----:B--2---:R-:W-:Y:S05]  /*7810*/  @!P1 NANOSLEEP.SYNCS 0x989680 ;  /* 0x009896800000995d */ /* 0x004fea0003900000 */
[----:B------:R-:W2:Y:S02]  /*7820*/  @!P1 SYNCS.PHASECHK.TRANS64 P1, [R0+URZ+0x26840], R20 ;  /* 0x02684014000095a7 */ /* 0x000ea4000802007f */
[----:B--2---:R-:W-:Y:S05]  /*7830*/  @!P1 BRA `(.L_x_288) ;  /* 0xfffffffc00f09947 */ /* 0x004fea000383ffff */
[----:B------:R-:W-:Y:S05]  /*7840*/  BRA `(.L_x_313) ;  /* 0xffffffe400bc7947 */ /* 0x000fea000383ffff */
.L_x_290:
[----:B--2---:R2:W3:Y:S02]  /*7850*/  SYNCS.PHASECHK.TRANS64.TRYWAIT P1, [R0+URZ+0x26828], R20 ;  /* 0x02682814000075a7 */ /* 0x0044e4000802017f */
[----:B---3--:R-:W-:Y:S05]  /*7860*/  @!P1 NANOSLEEP.SYNCS 0x989680 ;  /* 0x009896800000995d */ /* 0x008fea0003900000 */
[----:B------:R-:W3:Y:S02]  /*7870*/  @!P1 SYNCS.PHASECHK.TRANS64 P1, [R0+URZ+0x26828], R20 ;  /* 0x02682814000095a7 */ /* 0x000ee4000802007f */
[----:B---3--:R-:W-:Y:S05]  /*7880*/  @!P1 BRA `(.L_x_290) ;  /* 0xfffffffc00f09947 */ /* 0x008fea000383ffff */
[----:B------:R-:W-:Y:S05]  /*7890*/  BRA `(.L_x_314) ;  /* 0xffffffe800687947 */ /* 0x000fea000383ffff */
.L_x_292:
[----:B---3--:R3:W4:Y:S02]  /*78a0*/  SYNCS.PHASECHK.TRANS64.TRYWAIT P1, [R0+URZ+0x26848], R20 ;  /* 0x02684814000075a7 */ /* 0x008724000802017f */
[----:B----4-:R-:W-:Y:S05]  /*78b0*/  @!P1 NANOSLEEP.SYNCS 0x989680 ;  /* 0x009896800000995d */ /* 0x010fea0003900000 */
[----:B------:R-:W4:Y:S02]  /*78c0*/  @!P1 SYNCS.PHASECHK.TRANS64 P1, [R0+URZ+0x26848], R20 ;  /* 0x02684814000095a7 */ /* 0x000f24000802007f */
[----:B----4-:R-:W-:Y:S05]  /*78d0*/  @!P1 BRA `(.L_x_292) ;  /* 0xfffffffc00f09947 */ /* 0x010fea000383ffff */
[----:B------:R-:W-:Y:S05]  /*78e0*/  BRA `(.L_x_315) ;  /* 0xffffffe800f47947 */ /* 0x000fea000383ffff */
.L_x_294:
[----:B------:R-:W-:-:S07]  /*78f0*/  SHF.L.U32 R5, R9, 0x1f, RZ ;  /* 0x0000001f09057819 */ /* 0x000fce00000006ff */
.L_x_316:
[----:B--2---:R2:W3:Y:S02]  /*7900*/  SYNCS.PHASECHK.TRANS64.TRYWAIT P1, [R0+URZ+0x26820], R5 ;  /* 0x02682005000075a7 */ /* 0x0044e4000802017f */
[----:B---3--:R-:W-:Y:S05]  /*7910*/  @!P1 NANOSLEEP.SYNCS 0x989680 ;  /* 0x009896800000995d */ /* 0x008fea0003900000 */
[----:B------:R-:W3:Y:S02]  /*7920*/  @!P1 SYNCS.PHASECHK.TRANS64 P1, [R0+URZ+0x26820], R5 ;  /* 0x02682005000095a7 */ /* 0x000ee4000802007f */
[----:B---3--:R-:W-:Y:S05]  /*7930*/  @!P1 BRA `(.L_x_316) ;  /* 0xfffffffc00f09947 */ /* 0x008fea000383ffff */
[----:B------:R-:W-:Y:S05]  /*7940*/  BRA `(.L_x_317) ;  /* 0xffffffec00907947 */ /* 0x000fea000383ffff */
.L_x_297:
[----:B--2---:R2:W3:Y:S02]  /*7950*/  SYNCS.PHASECHK.TRANS64.TRYWAIT P1, [R0+URZ+0x26840], R7 ;  /* 0x02684007000075a7 */ /* 0x0044e4000802017f */
[----:B---3--:R-:W-:Y:S05]  /*7960*/  @!P1 NANOSLEEP.SYNCS 0x989680 ;  /* 0x009896800000995d */ /* 0x008fea0003900000 */
[----:B------:R-:W3:Y:S02]  /*7970*/  @!P1 SYNCS.PHASECHK.TRANS64 P1, [R0+URZ+0x26840], R7 ;  /* 0x02684007000095a7 */ /* 0x000ee4000802007f */
[----:B---3--:R-:W-:Y:S05]  /*7980*/  @!P1 BRA `(.L_x_297) ;  /* 0xfffffffc00f09947 */ /* 0x008fea000383ffff */
[----:B------:R-:W-:Y:S05]  /*7990*/  BRA `(.L_x_318) ;  /* 0xfffffff000387947 */ /* 0x000fea000383ffff */
.L_x_299:
[----:B---3--:R3:W4:Y:S02]  /*79a0*/  SYNCS.PHASECHK.TRANS64.TRYWAIT P1, [R0+URZ+0x26828], R7 ;  /* 0x02682807000075a7 */ /* 0x008724000802017f */
[----:B----4-:R-:W-:Y:S05]  /*79b0*/  @!P1 NANOSLEEP.SYNCS 0x989680 ;  /* 0x009896800000995d */ /* 0x010fea0003900000 */
[----:B------:R-:W4:Y:S02]  /*79c0*/  @!P1 SYNCS.PHASECHK.TRANS64 P1, [R0+URZ+0x26828], R7 ;  /* 0x02682807000095a7 */ /* 0x000f24000802007f */
[----:B----4-:R-:W-:Y:S05]  /*79d0*/  @!P1 BRA `(.L_x_299) ;  /* 0xfffffffc00f09947 */ /* 0x010fea000383ffff */
[----:B------:R-:W-:Y:S05]  /*79e0*/  BRA `(.L_x_319) ;  /* 0xfffffff000dc7947 */ /* 0x000fea000383ffff */
.L_x_301:
[----:B----4-:R4:W5:Y:S02]  /*79f0*/  SYNCS.PHASECHK.TRANS64.TRYWAIT P0, [R3+URZ+0x26840], R2 ;  /* 0x02684002030075a7 */ /* 0x010964000800017f */
[----:B-----5:R-:W-:Y:S05]  /*7a00*/  @!P0 NANOSLEEP.SYNCS 0x989680 ;  /* 0x009896800000895d */ /* 0x020fea0003900000 */
[----:B------:R-:W5:Y:S02]  /*7a10*/  @!P0 SYNCS.PHASECHK.TRANS64 P0, [R3+URZ+0x26840], R2 ;  /* 0x02684002030085a7 */ /* 0x000f64000800007f */
[----:B-----5:R-:W-:Y:S05]  /*7a20*/  @!P0 BRA `(.L_x_301) ;  /* 0xfffffffc00f08947 */ /* 0x020fea000383ffff */
[----:B------:R-:W-:Y:S05]  /*7a30*/  BRA `(.L_x_320) ;  /* 0xfffffff400807947 */ /* 0x000fea000383ffff */
.L_x_303:
[----:B------:R-:W-:Y:S01]  /*7a40*/  BSSY B0, `(.L_x_321) ;  /* 0x0000006000007945 */ /* 0x000fe20003800000 */
[----:B------:R-:W-:-:S07]  /*7a50*/  IMAD.MOV.U32 R15, RZ, RZ, -0x1 ;  /* 0xffffffffff0f7424 */ /* 0x000fce00078e00ff */
[----:B------:R-:W-:Y:S05]  /*7a60*/  WARPSYNC.COLLECTIVE R15, `(.L_x_322) ;  /* 0x000000000f0c7348 */ /* 0x000fea0003c00000 */
[----:B------:R-:W-:Y:S02]  /*7a70*/  ELECT P6, UR62, PT ;  /* 0x00000000003e782f */ /* 0x000fe400038c0000 */
[----:B------:R-:W-:Y:S01]  /*7a80*/  MOV R14, UR62 ;  /* 0x0000003e000e7c02 */ /* 0x000fe20008000f00 */
[----:B------:R-:W-:Y:S10]  /*7a90*/  ENDCOLLECTIVE ;  /* 0x000000000000791b */ /* 0x000ff40003800000 */
.L_x_322:
[----:B------:R-:W-:Y:S05]  /*7aa0*/  BSYNC B0 ;  /* 0x0000000000007941 */ /* 0x000fea0003800000 */
.L_x_321:
[----:B------:R-:W-:Y:S01]  /*7ab0*/  PLOP3.LUT P0, PT, P6, PT, PT, 0x80, 0x0 ;  /* 0x000000000000781c */ /* 0x000fe2000370f070 */
[----:B------:R-:W-:-:S12]  /*7ac0*/  BRA `(.L_x_323) ;  /* 0xfffffff800447947 */ /* 0x000fd8000383ffff */
.L_x_305:
[----:B-1----:R1:W2:Y:S02]  /*7ad0*/  SYNCS.PHASECHK.TRANS64.TRYWAIT P1, [R6+URZ], R5 ;  /* 0x00000005060075a7 */ /* 0x0022a4000802017f */
[----:B--2---:R-:W-:Y:S05]  /*7ae0*/  @!P1 NANOSLEEP.SYNCS 0x989680 ;  /* 0x009896800000995d */ /* 0x004fea0003900000 */
[----:B------:R-:W2:Y:S02]  /*7af0*/  @!P1 SYNCS.PHASECHK.TRANS64 P1, [R6+URZ], R5 ;  /* 0x00000005060095a7 */ /* 0x000ea4000802007f */
[----:B--2---:R-:W-:Y:S05]  /*7b00*/  @!P1 BRA `(.L_x_305) ;  /* 0xfffffffc00f09947 */ /* 0x004fea000383ffff */
[----:B------:R-:W-:Y:S05]  /*7b10*/  BRA `(.L_x_324) ;  /* 0xfffffff800847947 */ /* 0x000fea000383ffff */
.L_x_306:
[----:B--2---:R2:W3:Y:S02]  /*7b20*/  SYNCS.PHASECHK.TRANS64.TRYWAIT P1, [R3+URZ], R2 ;  /* 0x00000002030075a7 */ /* 0x0044e4000802017f */
[----:B---3--:R-:W-:Y:S05]  /*7b30*/  @!P1 NANOSLEEP.SYNCS 0x989680 ;  /* 0x009896800000995d */ /* 0x008fea0003900000 */
[----:B------:R-:W3:Y:S02]  /*7b40*/  @!P1 SYNCS.PHASECHK.TRANS64 P1, [R3+URZ], R2 ;  /* 0x00000002030095a7 */ /* 0x000ee4000802007f */
[----:B---3--:R-:W-:Y:S05]  /*7b50*/  @!P1 BRA `(.L_x_306) ;  /* 0xfffffffc00f09947 */ /* 0x008fea000383ffff */
[----:B------:R-:W-:Y:S05]  /*7b60*/  BRA `(.L_x_325) ;  /* 0xfffffff800787947 */ /* 0x000fea000383ffff */
.L_x_308:
[----:B--2---:R2:W3:Y:S02]  /*7b70*/  SYNCS.PHASECHK.TRANS64.TRYWAIT P0, [R0+URZ], R5 ;  /* 0x00000005000075a7 */ /* 0x0044e4000800017f */
[----:B---3--:R-:W-:Y:S05]  /*7b80*/  @!P0 NANOSLEEP.SYNCS 0x989680 ;  /* 0x009896800000895d */ /* 0x008fea0003900000 */
[----:B------:R-:W3:Y:S02]  /*7b90*/  @!P0 SYNCS.PHASECHK.TRANS64 P0, [R0+URZ], R5 ;  /* 0x00000005000085a7 */ /* 0x000ee4000800007f */
[----:B---3--:R-:W-:Y:S05]  /*7ba0*/  @!P0 BRA `(.L_x_308) ;  /* 0xfffffffc00f08947 */ /* 0x008fea000383ffff */
[----:B------:R-:W-:Y:S05]  /*7bb0*/  BRA `(.L_x_326) ;  /* 0xfffffff8007c7947 */ /* 0x000fea000383ffff */
.L_x_327:
        /* <DEDUP_REMOVED lines=12> */
.L_x_3295:


//--------------------- .text._ZN7cutlass13device_kernelIN5flash11enable_sm90INS1_16FlashAttnBwdSm90INS1_25CollectiveMainloopBwdSm90ILi2ELi2ELi2EN4cute5tupleIJNS5_1CILi1EEES8_S8_EEENS6_IJNS7_ILi64EEENS7_ILi128EEENS7_ILi96EEEEEENS_10bfloat16_tEfNS_4arch4Sm90ELb0ELb0ELb0ELb0ELb1ELb1ELb0ELb0ELi2ELi1ELi2ELi1ELb1EEENS1_24CollectiveEpilogueBwdGQAISD_fSG_Li256ELb0ELb1EEENS1_19SingleTileSchedulerILb0ELb0ELb0ELi128EEEEEEEEEvNT_6ParamsE --------------------------
	.section	.text._ZN7cutlass13device_kernelIN5flash11enable_sm90INS1_16FlashAttnBwdSm90INS1_25CollectiveMainloopBwdSm90ILi2ELi2ELi2EN4cute5tupleIJNS5_1CILi1EEES8_S8_EEENS6_IJNS7_ILi64EEENS7_ILi128EEENS7_ILi96EEEEEENS_10bfloat16_tEfNS_4arch4Sm90ELb0ELb0ELb0ELb0ELb1ELb1ELb0ELb0ELi2ELi1ELi2ELi1ELb1EEENS1_24CollectiveEpilogueBwdGQAISD_fSG_Li256ELb0ELb1EEENS1_19SingleTileSchedulerILb0ELb0ELb0ELi128EEEEEEEEEvNT_6ParamsE,"ax",@progbits
	.align	128
.text._ZN7cutlass13device_kernelIN5flash11enable_sm90INS1_16FlashAttnBwdSm90INS1_25CollectiveMainloopBwdSm90ILi2ELi2ELi2EN4cute5tupleIJNS5_1CILi1EEES8_S8_EEENS6_IJNS7_ILi64EEENS7_ILi128EEENS7_ILi96EEEEEENS_10bfloat16_tEfNS_4arch4Sm90ELb0ELb0ELb0ELb0ELb1ELb1ELb0ELb0ELi2ELi1ELi2ELi1ELb1EEENS1_24CollectiveEpilogueBwdGQAISD_fSG_Li256ELb0ELb1EEENS1_19SingleTileSchedulerILb0ELb0ELb0ELi128EEEEEEEEEvNT_6ParamsE:
        .type           _ZN7cutlass13device_kernelIN5flash11enable_sm90INS1_16FlashAttnBwdSm90INS1_25CollectiveMainloopBwdSm90ILi2ELi2ELi2EN4cute5tupleIJNS5_1CILi1EEES8_S8_EEENS6_IJNS7_ILi64EEENS7_ILi128EEENS7_ILi96EEEEEENS_10bfloat16_tEfNS_4arch4Sm90ELb0ELb0ELb0ELb0ELb1ELb1ELb0ELb0ELi2ELi1ELi2ELi1ELb1EEENS1_24CollectiveEpilogueBwdGQAISD_fSG_Li256ELb0ELb1EEENS1_19SingleTileSchedulerILb0ELb0ELb0ELi128EEEEEEEEEvNT_6ParamsE,@function
        .size           _ZN7cutlass13device_kernelIN5flash11enable_sm90INS1_16FlashAttnBwdSm90INS1_25CollectiveMainloopBwdSm90ILi2ELi2ELi2EN4cute5tupleIJNS5_1CILi1EEES8_S8_EEENS6_IJNS7_ILi64EEENS7_ILi128EEENS7_ILi96EEEEEENS_10bfloat16_tEfNS_4arch4Sm90ELb0ELb0ELb0ELb0ELb1ELb1ELb0ELb0ELi2ELi1ELi2ELi1ELb1EEENS1_24CollectiveEpilogueBwdGQAISD_fSG_Li256ELb0ELb1EEENS1_19SingleTileSchedulerILb0ELb0ELb0ELi128EEEEEEEEEvNT_6ParamsE,(.L_x_3296 - _ZN7cutlass13device_kernelIN5flash11enable_sm90INS1_16FlashAttnBwdSm90INS1_25CollectiveMainloopBwdSm90ILi2ELi2ELi2EN4cute5tupleIJNS5_1CILi1EEES8_S8_EEENS6_IJNS7_ILi64EEENS7_ILi128EEENS7_ILi96EEEEEENS_10bfloat16_tEfNS_4arch4Sm90ELb0ELb0ELb0ELb0ELb1ELb1ELb0ELb0ELi2ELi1ELi2ELi1ELb1EEENS1_24CollectiveEpilogueBwdGQAISD_fSG_Li256ELb0ELb1EEENS1_19SingleTileSchedulerILb0ELb0ELb0ELi128EEEEEEEEEvNT_6ParamsE)
        .other          _ZN7cutlass13device_kernelIN5flash11enable_sm90INS1_16FlashAttnBwdSm90INS1_25CollectiveMainloopBwdSm90ILi2ELi2ELi2EN4cute5tupleIJNS5_1CILi1EEES8_S8_EEENS6_IJNS7_ILi64EEENS7_ILi128EEENS7_ILi96EEEEEENS_10bfloat16_tEfNS_4arch4Sm90ELb0ELb0ELb0ELb0ELb1ELb1ELb0ELb0ELi2ELi1ELi2ELi1ELb1EEENS1_24CollectiveEpilogueBwdGQAISD_fSG_Li256ELb0ELb1EEENS1_19SingleTileSchedulerILb0ELb0ELb0ELi128EEEEEEEEEvNT_6ParamsE,@"STO_CUDA_ENTRY STV_DEFAULT"
_ZN7cutlass13device_kernelIN5flash11enable_sm90INS1_16FlashAttnBwdSm90INS1_25CollectiveMainloopBwdSm90ILi2ELi2ELi2EN4cute5tupleIJNS5_1CILi1EEES8_S8_EEENS6_IJNS7_ILi64EEENS7_ILi128EEENS7_ILi96EEEEEENS_10bfloat16_tEfNS_4arch4Sm90ELb0ELb0ELb0ELb0ELb1ELb1ELb0ELb0ELi2ELi1ELi2ELi1ELb1EEENS1_24CollectiveEpilogueBwdGQAISD_fSG_Li256ELb0ELb1EEENS1_19SingleTileSchedulerILb0ELb0ELb0ELi128EEEEEEEEEvNT_6ParamsE:
        /* <DEDUP_REMOVED lines=23> */
.L_x_329:
[----:B------:R-:W-:Y:S05]  /*0170*/  BSYNC B0 ;  /* 0x0000000000007941 */ /* 0x000fea0003800000 */
.L_x_328:
        /* <DEDUP_REMOVED lines=37> */
.L_x_330:
        /* <DEDUP_REMOVED lines=22> */
.L_x_331:
[----:B------:R-:W-:Y:S01]  /*0530*/  PLOP3.LUT P0, PT, PT, PT, UP0, 0x80, 0x0 ;  /* 0x000000000000781c */ /* 0x000fe20003f0f008 */
[----:B------:R-:W-:Y:S01]  /*0540*/  NOP ;  /* 0x0000000000007918 */ /* 0x000fe20000000000 */
[----:B------:R-:W-:Y:S01]  /*0550*/  ULDC.64 UR46, c[0x0][0x208] ;  /* 0x00008200002e7ab9 */ /* 0x000fe20000000a00 */
[----:B------:R-:W-:Y:S01]  /*0560*/  BSSY B6, `(.L_x_332) ;  /* 0x00007de000067945 */ /* 0x000fe20003800000 */
[----:B-12-4-:R-:W-:Y:S09]  /*0570*/  BAR.SYNC.DEFER_BLOCKING 0x0 ;  /* 0x0000000000007b1d */ /* 0x016ff20000010000 */
[----:B------:R-:W-:Y:S05]  /*0580*/  @!P0 BRA `(.L_x_333) ;  /* 0x0000004400bc8947 */ /* 0x000fea0003800000 */
.L_x_334:
        /* <DEDUP_REMOVED lines=33> */
.L_x_337:
        /* <DEDUP_REMOVED lines=15> */
.L_x_336:
        /* <DEDUP_REMOVED lines=22> */
.L_x_339:
        /* <DEDUP_REMOVED lines=15> */
.L_x_338:
[----:B------:R-:W-:Y:S01]  /*0ae0*/  SHF.R.S32.HI R41, RZ, 0x1f, R22 ;  /* 0x0000001fff297819 */ /* 0x000fe20000011416 */
[----:B------:R-:W-:-:S03]  /*0af0*/  UMOV UR4, 0xffffffff ;  /* 0xffffffff00047882 */ /* 0x000fc60000000000 */
[----:B------:R-:W-:-:S04]  /*0b00*/  LEA.HI R0, R41, R22, RZ, 0x7 ;  /* 0x0000001629007211 */ /* 0x000fc800078f38ff */
[----:B------:R-:W-:Y:S01]  /*0b10*/  SHF.R.S32.HI R16, RZ, 0x7, R0 ;  /* 0x00000007ff107819 */ /* 0x000fe20000011400 */
[----:B------:R-:W-:Y:S06]  /*0b20*/  BRA.DIV UR4, `(.L_x_340) ;  /* 0x0000007a040c7947 */ /* 0x000fec000b800000 */
[----:B------:R1:W2:Y:S02]  /*0b30*/  SHFL.IDX PT, R14, R16, RZ, 0x1f ;  /* 0x00001fff100e7589 */ /* 0x0002a400000e0000 */
.L_x_438:
        /* <DEDUP_REMOVED lines=15> */
.L_x_341:
        /* <DEDUP_REMOVED lines=19> */
.L_x_343:
        /* <DEDUP_REMOVED lines=176> */
.L_x_355:
[----:B------:R-:W-:-:S06]  /*1860*/  UISETP.NE.AND UP0, UPT, UR11, 0x3, UPT ;  /* 0x000000030b00788c */ /* 0x000fcc000bf05270 */
[----:B------:R-:W-:-:S13]  /*1870*/  PLOP3.LUT P0, PT, PT, PT, UP0, 0x80, 0x0 ;  /* 0x000000000000781c */ /* 0x000fda0003f0f008 */
[----:B-1----:R-:W-:Y:S05]  /*1880*/  @!P0 BRA `(.L_x_345) ;  /* 0x0000000000048947 */ /* 0x002fea0003800000 */
[----:B------:R-:W-:Y:S01]  /*1890*/  BPT.TRAP 0x1 ;  /* 0x000000040000795c */ /* 0x000fe20000300000 */
.L_x_345:
[----:B------:R-:W-:Y:S01]  /*18a0*/  R2UR UR8, R18 ;  /* 0x00000000120872ca */ /* 0x000fe200000e0000 */
[----:B------:R-:W-:-:S05]  /*18b0*/  IMAD.U32 R22, RZ, RZ, UR5 ;  /* 0x00000005ff167e24 */ /* 0x000fca000f8e00ff */
[----:B------:R-:W-:-:S07]  /*18c0*/  SHF.L.U32 R22, R22, 0x1f, RZ ;  /* 0x0000001f16167819 */ /* 0x000fce00000006ff */
[----:B------:R-:W-:-:S09]  /*18d0*/  ULEA UR8, UR6, UR8, 0x3 ;  /* 0x0000000806087291 */ /* 0x000fd2000f8e183f */
[----:B------:R2:W3:Y:S01]  /*18e0*/  SYNCS.PHASECHK.TRANS64.TRYWAIT P1, [UR8+0x26810], R22 ;  /* 0x02681016ff0075a7 */ /* 0x0004e20008020148 */
[----:B------:R-:W-:Y:S05]  /*18f0*/  @!P0 BRA `(.L_x_346) ;  /* 0x0000000000048947 */ /* 0x000fea0003800000 */
[----:B------:R-:W-:Y:S01]  /*1900*/  BPT.TRAP 0x1 ;  /* 0x000000040000795c */ /* 0x000fe20000300000 */
.L_x_346:
[----:B---3--:R-:W-:Y:S05]  /*1910*/  @P1 BRA `(.L_x_347) ;  /* 0x0000000000081947 */ /* 0x008fea0003800000 */
[----:B------:R-:W3:Y:S02]  /*1920*/  SYNCS.PHASECHK.TRANS64.TRYWAIT P1, [UR8+0x26810], R22 ;  /* 0x02681016ff0075a7 */ /* 0x000ee40008020148 */
[----:B---3--:R-:W-:Y:S05]  /*1930*/  @!P1 BRA `(.L_x_348) ;  /* 0x0000006800bc9947 */ /* 0x008fea0003800000 */
.L_x_347:
        /* <DEDUP_REMOVED lines=67> */
.L_x_349:
[----:B------:R1:W1:Y:S01]  /*1d70*/  SYNCS.PHASECHK.TRANS64.TRYWAIT P1, [UR8+0x26830], R22 ;  /* 0x02683016ff0075a7 */ /* 0x0002620008020148 */
[----:B------:R-:W-:Y:S05]  /*1d80*/  @!P0 BRA `(.L_x_350) ;  /* 0x0000000000048947 */ /* 0x000fea0003800000 */
[----:B------:R-:W-:Y:S01]  /*1d90*/  BPT.TRAP 0x1 ;  /* 0x000000040000795c */ /* 0x000fe20000300000 */
.L_x_350:
[----:B-1----:R-:W-:Y:S05]  /*1da0*/  @P1 BRA `(.L_x_351) ;  /* 0x0000000000081947 */ /* 0x002fea0003800000 */
[----:B------:R-:W1:Y:S02]  /*1db0*/  SYNCS.PHASECHK.TRANS64.TRYWAIT P1, [UR8+0x26830], R22 ;  /* 0x02683016ff0075a7 */ /* 0x000e640008020148 */
[----:B-1----:R-:W-:Y:S05]  /*1dc0*/  @!P1 BRA `(.L_x_352) ;  /* 0x0000006400b09947 */ /* 0x002fea0003800000 */
.L_x_351:
        /* <DEDUP_REMOVED lines=8> */
[----:B--2---:R-:W-:Y:S02]  /*1e50*/  FSEL R22, R153, -INF , P2 ;  /* 0xff80000099167808 */ /* 0x004fe40001000000 */
        /* <DEDUP_REMOVED lines=12> */
[----:B------:R-:W-:Y:S01]  /*1f20*/  FFMA.FTZ R160, R157, UR13, -R14 ;  /* 0x0000000d9da07c23 */ /* 0x000fe2000801080e */
[----:B------:R-:W-:Y:S01]  /*1f30*/  FSEL R157, R164, -INF , P2 ;  /* 0xff800000a49d7808 */ /* 0x000fe20001000000 */
[----:B------:R-:W-:Y:S01]  /*1f40*/  ULOP3.LUT UR12, UR10, 0x10000, URZ, 0xfc, !UPT ;  /* 0x000100000a0c7892 */ /* 0x000fe2000f8efc3f */
[----:B------:R-:W-:Y:S01]  /*1f50*/  FSEL R156, R161, -INF , P2 ;  /* 0xff800000a19c7808 */ /* 0x000fe20001000000 */
[----:B------:R-:W1:Y:S01]  /*1f60*/  MUFU.EX2 R152, R152 ;  /* 0x0000009800987308 */ /* 0x000e620000000800 */
[----:B------:R-:W-:Y:S01]  /*1f70*/  ULOP3.LUT UR10, UR10, 0x1000000, URZ, 0xfc, !UPT ;  /* 0x010000000a0a7892 */ /* 0x000fe2000f8efc3f */
[----:B------:R-:W-:Y:S01]  /*1f80*/  FFMA.FTZ R164, R157, UR13, -R12 ;  /* 0x0000000d9da47c23 */ /* 0x000fe2000801080c */
[----:B------:R-:W-:Y:S01]  /*1f90*/  UIMAD UR12, UR6, 0x300, UR12 ;  /* 0x00000300060c78a4 */ /* 0x000fe2000f8e020c */
[----:B------:R-:W-:Y:S01]  /*1fa0*/  FSEL R157, R168, -INF , P2 ;  /* 0xff800000a89d7808 */ /* 0x000fe20001000000 */
[----:B------:R-:W-:Y:S01]  /*1fb0*/  FFMA.FTZ R208, R156, UR13, -R15 ;  /* 0x0000000d9cd07c23 */ /* 0x000fe2000801080f */
[----:B------:R-:W-:Y:S01]  /*1fc0*/  FSEL R156, R165, -INF , P2 ;  /* 0xff800000a59c7808 */ /* 0x000fe20001000000 */
[----:B------:R-:W-:Y:S01]  /*1fd0*/  UIMAD UR10, UR6, 0x300, UR10 ;  /* 0x00000300060a78a4 */ /* 0x000fe2000f8e020a */
[----:B------:R2:W-:Y:S02]  /*1fe0*/  MUFU.EX2 R161, R160 ;  /* 0x000000a000a17308 */ /* 0x0005e40000000800 */
[----:B------:R-:W-:Y:S01]  /*1ff0*/  UMOV UR14, UR12 ;  /* 0x0000000c000e7c82 */ /* 0x000fe20008000000 */
[----:B------:R-:W-:Y:S01]  /*2000*/  FFMA.FTZ R213, R156, UR13, -R13 ;  /* 0x0000000d9cd57c23 */ /* 0x000fe2000801080d */
[----:B------:R-:W-:Y:S01]  /*2010*/  HGMMA.64x64x16.F32.BF16 R120, R184, gdesc[UR12], RZ, !UPT, gsb0 ;  /* 0x00e0000cb8787df0 */ /* 0x000fe2000c0018ff */
[----:B------:R-:W-:Y:S01]  /*2020*/  UIADD3 UR14, UR12, 0x2, URZ ;  /* 0x000000020c0e7890 */ /* 0x000fe2000fffe03f */
[----:B------:R-:W-:Y:S01]  /*2030*/  FSEL R156, R169, -INF , P2 ;  /* 0xff800000a99c7808 */ /* 0x000fe20001000000 */
[----:B------:R-:W-:Y:S01]  /*2040*/  UMOV UR15, 0x80000020 ;  /* 0x80000020000f7882 */ /* 0x000fe20000000000 */
[----:B------:R-:W-:Y:S01]  /*2050*/  MUFU.EX2 R153, R153 ;  /* 0x0000009900997308 */ /* 0x000fe20000000800 */
[----:B--2---:R-:W-:Y:S01]  /*2060*/  FFMA.FTZ R160, R157, UR13, -R10 ;  /* 0x0000000d9da07c23 */ /* 0x004fe2000801080a */
[----:B------:R-:W-:Y:S01]  /*2070*/  FSEL R157, R172, -INF , P2 ;  /* 0xff800000ac9d7808 */ /* 0x000fe20001000000 */
[----:B------:R-:W-:Y:S01]  /*2080*/  FFMA.FTZ R165, R156, UR13, -R11 ;  /* 0x0000000d9ca57c23 */ /* 0x000fe2000801080b */
[----:B------:R-:W-:-:S03]  /*2090*/  FSEL R156, R173, -INF , P2 ;  /* 0xff800000ad9c7808 */ /* 0x000fc60001000000 */
[----:B------:R-:W-:Y:S01]  /*20a0*/  FFMA.FTZ R168, R157, UR13, -R4 ;  /* 0x0000000d9da87c23 */ /* 0x000fe20008010804 */
[----:B------:R-:W-:Y:S01]  /*20b0*/  FSEL R157, R154, -INF , P1 ;  /* 0xff8000009a9d7808 */ /* 0x000fe20000800000 */
[----:B------:R-:W-:Y:S01]  /*20c0*/  FFMA.FTZ R156, R156, UR13, -R5 ;  /* 0x0000000d9c9c7c23 */ /* 0x000fe20008010805 */
[----:B------:R-:W-:Y:S01]  /*20d0*/  FSEL R154, R155, -INF , P1 ;  /* 0xff8000009b9a7808 */ /* 0x000fe20000800000 */
[----:B------:R-:W2:Y:S01]  /*20e0*/  MUFU.EX2 R22, R22 ;  /* 0x0000001600167308 */ /* 0x000ea20000000800 */
[----:B------:R-:W-:Y:S01]  /*20f0*/  FSEL R155, R158, -INF , P1 ;  /* 0xff8000009e9b7808 */ /* 0x000fe20000800000 */
[----:B------:R-:W-:Y:S01]  /*2100*/  FFMA.FTZ R157, R157, UR13, -R210 ;  /* 0x0000000d9d9d7c23 */ /* 0x000fe200080108d2 */
[----:B------:R-:W-:Y:S01]  /*2110*/  FSEL R210, R177, -INF , P2 ;  /* 0xff800000b1d27808 */ /* 0x000fe20001000000 */
        /* <DEDUP_REMOVED lines=12> */
[----:B------:R5:W-:Y:S01]  /*21e0*/  MUFU.EX2 R172, R157 ;  /* 0x0000009d00ac7308 */ /* 0x000be20000000800 */
[----:B------:R-:W-:Y:S01]  /*21f0*/  FFMA.FTZ R15, R154, UR13, -R15 ;  /* 0x0000000d9a0f7c23 */ /* 0x000fe2000801080f */
        /* <DEDUP_REMOVED lines=17> */
[----:B------:R-:W-:Y:S01]  /*2310*/  FFMA.FTZ R8, R214, UR13, -R9 ;  /* 0x0000000dd6087c23 */ /* 0x000fe20008010809 */
[----:B------:R-:W-:Y:S01]  /*2320*/  FFMA.FTZ R167, R10, UR13, -R11 ;  /* 0x0000000d0aa77c23 */ /* 0x000fe2000801080b */
[----:B------:R-:W-:Y:S01]  /*2330*/  MUFU.EX2 R15, R15 ;  /* 0x0000000f000f7308 */ /* 0x000fe20000000800 */
[--C-:B------:R-:W-:Y:S01]  /*2340*/  FFMA.FTZ R178, R171, UR13, -R6.reuse ;  /* 0x0000000dabb27c23 */ /* 0x100fe20008010806 */
[----:B------:R-:W-:Y:S01]  /*2350*/  FFMA.FTZ R6, R181, UR13, -R6 ;  /* 0x0000000db5067c23 */ /* 0x000fe20008010806 */
[----:B------:R-:W-:-:S05]  /*2360*/  FFMA.FTZ R9, R182, UR13, -R9 ;  /* 0x0000000db6097c23 */ /* 0x000fca0008010809 */
[----:B------:R-:W3:Y:S08]  /*2370*/  MUFU.EX2 R173, R173 ;  /* 0x000000ad00ad7308 */ /* 0x000ef00000000800 */
        /* <DEDUP_REMOVED lines=14> */
[----:B------:R-:W3:Y:S08]  /*2460*/  MUFU.EX2 R162, R162 ;  /* 0x000000a200a27308 */ /* 0x000ef00000000800 */
        /* <DEDUP_REMOVED lines=11> */
[----:B------:R-:W-:Y:S08]  /*2520*/  MUFU.EX2 R6, R6 ;  /* 0x0000000600067308 */ /* 0x000ff00000000800 */
[----:B------:R-:W4:Y:S08]  /*2530*/  MUFU.EX2 R7, R210 ;  /* 0x000000d200077308 */ /* 0x000f300000000800 */
[----:B------:R-:W-:Y:S08]  /*2540*/  MUFU.EX2 R180, R180 ;  /* 0x000000b400b47308 */ /* 0x000ff00000000800 */
[----:B------:R-:W-:Y:S01]  /*2550*/  MUFU.EX2 R179, R179 ;  /* 0x000000b300b37308 */ /* 0x000fe20000000800 */
[----:B------:R-:W-:-:S02]  /*2560*/  WARPGROUP.DEPBAR.LE gsb0, 0x0 ;  /* 0x00008000000079c5 */ /* 0x000fc40000010000 */
        /* <DEDUP_REMOVED lines=18> */
[----:B------:R-:W2:Y:S04]  /*2690*/  LDS.64 R12, [R212+0x1e220] ;  /* 0x01e22000d40c7984 */ /* 0x000ea80000000a00 */
[----:B-----5:R-:W5:Y:S04]  /*26a0*/  LDS.64 R156, [R212+0x1e260] ;  /* 0x01e26000d49c7984 */ /* 0x020f680000000a00 */
[----:B------:R-:W3:Y:S04]  /*26b0*/  LDS.64 R4, [R212+0x1e280] ;  /* 0x01e28000d4047984 */ /* 0x000ee80000000a00 */
[----:B------:R-:W4:Y:S04]  /*26c0*/  LDS.64 R158, [R212+0x1e2a0] ;  /* 0x01e2a000d49e7984 */ /* 0x000f280000000a00 */
[----:B------:R-:W4:Y:S04]  /*26d0*/  LDS.64 R154, [R212+0x1e240] ;  /* 0x01e24000d49a7984 */ /* 0x000f280000000a00 */
[----:B------:R-:W4:Y:S04]  /*26e0*/  LDS.64 R176, [R212+0x1e2e0] ;  /* 0x01e2e000d4b07984 */ /* 0x000f280000000a00 */
[----:B------:R-:W4:Y:S01]  /*26f0*/  LDS.64 R170, [R212+0x1e2c0] ;  /* 0x01e2c000d4aa7984 */ /* 0x000f220000000a00 */
[--C-:B-1----:R-:W-:Y:S01]  /*2700*/  FADD.FTZ R181, R120, -R10.reuse ;  /* 0x8000000a78b57221 */ /* 0x102fe20000010000 */
[----:B------:R-:W-:Y:S01]  /*2710*/  FADD.FTZ R183, R122, -R10 ;  /* 0x8000000a7ab77221 */ /* 0x000fe20000010000 */
[--C-:B------:R-:W-:Y:S01]  /*2720*/  FADD.FTZ R120, R123, -R11.reuse ;  /* 0x8000000b7b787221 */ /* 0x100fe20000010000 */
[----:B------:R-:W-:Y:S01]  /*2730*/  FADD.FTZ R10, R121, -R11 ;  /* 0x8000000b790a7221 */ /* 0x000fe20000010000 */
[--C-:B--2---:R-:W-:Y:S01]  /*2740*/  FADD.FTZ R123, R126, -R12.reuse ;  /* 0x8000000c7e7b7221 */ /* 0x104fe20000010000 */
[----:B------:R-:W-:Y:S01]  /*2750*/  FADD.FTZ R121, R124, -R12 ;  /* 0x8000000c7c797221 */ /* 0x000fe20000010000 */
[--C-:B------:R-:W-:Y:S01]  /*2760*/  FADD.FTZ R12, R125, -R13.reuse ;  /* 0x8000000d7d0c7221 */ /* 0x100fe20000010000 */
[----:B------:R-:W-:Y:S01]  /*2770*/  FADD.FTZ R122, R127, -R13 ;  /* 0x8000000d7f7a7221 */ /* 0x000fe20000010000 */
[----:B-----5:R-:W-:Y:S01]  /*2780*/  FADD.FTZ R126, R133, -R157 ;  /* 0x8000009d857e7221 */ /* 0x020fe20000010000 */
[--C-:B------:R-:W-:Y:S01]  /*2790*/  FADD.FTZ R125, R132, -R156.reuse ;  /* 0x8000009c847d7221 */ /* 0x100fe20000010000 */
[----:B------:R-:W-:Y:S01]  /*27a0*/  FADD.FTZ R127, R134, -R156 ;  /* 0x8000009c867f7221 */ /* 0x000fe20000010000 */
[----:B------:R-:W-:Y:S01]  /*27b0*/  FMUL.FTZ R156, R152, R181 ;  /* 0x000000b5989c7220 */ /* 0x000fe20000410000 */
[----:B---3--:R-:W-:Y:S01]  /*27c0*/  FADD.FTZ R133, R136, -R4 ;  /* 0x8000000488857221 */ /* 0x008fe20000010000 */
[----:B------:R-:W1:Y:S01]  /*27d0*/  MUFU.EX2 R11, R216 ;  /* 0x000000d8000b7308 */ /* 0x000e620000000800 */
[----:B------:R-:W-:Y:S01]  /*27e0*/  FADD.FTZ R134, R137, -R5 ;  /* 0x8000000589867221 */ /* 0x000fe20000010000 */
[----:B------:R-:W-:Y:S01]  /*27f0*/  FMUL.FTZ R121, R22, R121 ;  /* 0x0000007916797220 */ /* 0x000fe20000410000 */
[--C-:B----4-:R-:W-:Y:S01]  /*2800*/  FADD.FTZ R136, R143, -R159.reuse ;  /* 0x8000009f8f887221 */ /* 0x110fe20000010000 */
[----:B------:R-:W-:Y:S01]  /*2810*/  FMUL.FTZ R143, R153, R10 ;  /* 0x0000000a998f7220 */ /* 0x000fe20000410000 */
[----:B------:R-:W-:Y:S01]  /*2820*/  FADD.FTZ R132, R141, -R159 ;  /* 0x8000009f8d847221 */ /* 0x000fe20000010000 */
[----:B------:R-:W-:Y:S01]  /*2830*/  FMUL.FTZ R10, R173, R120 ;  /* 0x00000078ad0a7220 */ /* 0x000fe20000410000 */
[----:B------:R-:W-:Y:S01]  /*2840*/  FADD.FTZ R13, R130, -R154 ;  /* 0x8000009a820d7221 */ /* 0x000fe20000010000 */
[----:B------:R-:W-:Y:S01]  /*2850*/  FADD.FTZ R124, R131, -R155 ;  /* 0x8000009b837c7221 */ /* 0x000fe20000010000 */
[----:B------:R-:W-:Y:S01]  /*2860*/  F2FP.BF16.F32.PACK_AB R156, R143, R156 ;  /* 0x0000009c8f9c723e */ /* 0x000fe200000010ff */
[----:B------:R-:W-:Y:S01]  /*2870*/  FADD.FTZ R131, R138, -R4 ;  /* 0x800000048a837221 */ /* 0x000fe20000010000 */
[----:B------:R-:W2:Y:S01]  /*2880*/  MUFU.EX2 R143, R8 ;  /* 0x00000008008f7308 */ /* 0x000ea20000000800 */
[----:B------:R-:W-:Y:S01]  /*2890*/  FADD.FTZ R4, R139, -R5 ;  /* 0x800000058b047221 */ /* 0x000fe20000010000 */
[----:B------:R-:W-:Y:S01]  /*28a0*/  FADD.FTZ R5, R140, -R158 ;  /* 0x8000009e8c057221 */ /* 0x000fe20000010000 */
[----:B------:R-:W-:Y:S01]  /*28b0*/  FMUL.FTZ R13, R14, R13 ;  /* 0x0000000d0e0d7220 */ /* 0x000fe20000410000 */
[----:B------:R-:W-:Y:S01]  /*28c0*/  FMUL.FTZ R124, R15, R124 ;  /* 0x0000007c0f7c7220 */ /* 0x000fe20000410000 */
[----:B------:R-:W-:Y:S01]  /*28d0*/  F2FP.BF16.F32.PACK_AB R120, R153, R152 ;  /* 0x000000989978723e */ /* 0x000fe200000010ff */
[----:B------:R-:W-:Y:S01]  /*28e0*/  FMUL.FTZ R5, R168, R5 ;  /* 0x00000005a8057220 */ /* 0x000fe20000410000 */
[----:B------:R-:W-:Y:S01]  /*28f0*/  FMUL.FTZ R132, R169, R132 ;  /* 0x00000084a9847220 */ /* 0x000fe20000410000 */
[----:B------:R-:W3:Y:S01]  /*2900*/  MUFU.EX2 R8, R9 ;  /* 0x0000000900087308 */ /* 0x000ee20000000800 */
[----:B------:R-:W-:Y:S01]  /*2910*/  FADD.FTZ R130, R135, -R157 ;  /* 0x8000009d87827221 */ /* 0x000fe20000010000 */
[----:B------:R-:W-:Y:S01]  /*2920*/  F2FP.BF16.F32.PACK_AB R153, R124, R13 ;  /* 0x0000000d7c99723e */ /* 0x000fe200000010ff */
[----:B------:R-:W-:Y:S01]  /*2930*/  FADD.FTZ R128, R128, -R154 ;  /* 0x8000009a80807221 */ /* 0x000fe20000010000 */
[----:B------:R-:W-:Y:S01]  /*2940*/  FADD.FTZ R129, R129, -R155 ;  /* 0x8000009b81817221 */ /* 0x000fe20000010000 */
[----:B------:R-:W-:Y:S01]  /*2950*/  FADD.FTZ R135, R142, -R158 ;  /* 0x8000009e8e877221 */ /* 0x000fe20000010000 */
[----:B------:R-:W-:Y:S01]  /*2960*/  FMUL.FTZ R131, R166, R131 ;  /* 0x00000083a6837220 */ /* 0x000fe20000410000 */
[----:B------:R-:W-:Y:S01]  /*2970*/  FMUL.FTZ R4, R167, R4 ;  /* 0x00000004a7047220 */ /* 0x000fe20000410000 */
[----:B------:R-:W-:-:S02]  /*2980*/  IMAD.U32 R13, RZ, RZ, UR6 ;  /* 0x00000006ff0d7e24 */ /* 0x000fc4000f8e00ff */
[----:B------:R-:W-:Y:S01]  /*2990*/  FADD.FTZ R141, R148, -R176 ;  /* 0x800000b0948d7221 */ /* 0x000fe20000010000 */
[----:B------:R-:W-:Y:S01]  /*29a0*/  FADD.FTZ R142, R149, -R177 ;  /* 0x800000b1958e7221 */ /* 0x000fe20000010000 */
[--C-:B------:R-:W-:Y:S01]  /*29b0*/  FADD.FTZ R139, R144, -R170.reuse ;  /* 0x800000aa908b7221 */ /* 0x100fe20000010000 */
        /* <DEDUP_REMOVED lines=25> */
[----:B-1----:R-:W-:Y:S01]  /*2b50*/  FMUL.FTZ R138, R11, R138 ;  /* 0x0000008a0b8a7220 */ /* 0x002fe20000410000 */
[----:B------:R-:W-:Y:S01]  /*2b60*/  FMUL.FTZ R141, R180, R141 ;  /* 0x0000008db48d7220 */ /* 0x000fe20000410000 */
[----:B--2---:R-:W-:Y:S01]  /*2b70*/  FMUL.FTZ R142, R143, R142 ;  /* 0x0000008e8f8e7220 */ /* 0x004fe20000410000 */
[----:B------:R-:W-:Y:S01]  /*2b80*/  FMUL.FTZ R147, R179, R176 ;  /* 0x000000b0b3937220 */ /* 0x000fe20000410000 */
[----:B---3--:R-:W-:Y:S01]  /*2b90*/  FMUL.FTZ R4, R8, R177 ;  /* 0x000000b108047220 */ /* 0x008fe20000410000 */
[----:B------:R-:W-:Y:S01]  /*2ba0*/  F2FP.BF16.F32.PACK_AB R157, R10, R157 ;  /* 0x0000009d0a9d723e */ /* 0x000fe200000010ff */
[----:B------:R-:W-:Y:S01]  /*2bb0*/  IMAD R5, R5, 0x2, R18 ;  /* 0x0000000205057824 */ /* 0x000fe200078e0212 */
[----:B------:R-:W-:-:S02]  /*2bc0*/  F2FP.BF16.F32.PACK_AB R158, R12, R121 ;  /* 0x000000790c9e723e */ /* 0x000fc400000010ff */
[----:B------:R-:W-:Y:S02]  /*2bd0*/  F2FP.BF16.F32.PACK_AB R159, R122, R123 ;  /* 0x0000007b7a9f723e */ /* 0x000fe400000010ff */
[----:B------:R-:W-:Y:S02]  /*2be0*/  F2FP.BF16.F32.PACK_AB R152, R129, R128 ;  /* 0x000000808198723e */ /* 0x000fe400000010ff */
[----:B------:R-:W-:Y:S01]  /*2bf0*/  F2FP.BF16.F32.PACK_AB R154, R126, R125 ;  /* 0x0000007d7e9a723e */ /* 0x000fe200000010ff */
[----:B------:R1:W-:Y:S01]  /*2c00*/  STSM.16.MT88.4 [R5+0x1e800], R156 ;  /* 0x01e8009c05007844 */ /* 0x0003e20000004200 */
[----:B------:R-:W-:Y:S02]  /*2c10*/  F2FP.BF16.F32.PACK_AB R155, R130, R127 ;  /* 0x0000007f829b723e */ /* 0x000fe400000010ff */
[----:B------:R-:W-:Y:S02]  /*2c20*/  F2FP.BF16.F32.PACK_AB R148, R134, R133 ;  /* 0x000000858694723e */ /* 0x000fe400000010ff */
[----:B------:R-:W-:Y:S01]  /*2c30*/  F2FP.BF16.F32.PACK_AB R151, R136, R135 ;  /* 0x000000878897723e */ /* 0x000fe200000010ff */
[----:B------:R1:W-:Y:S01]  /*2c40*/  STSM.16.MT88.4 [R5+0x1f000], R152 ;  /* 0x01f0009805007844 */ /* 0x0003e20000004200 */
[----:B------:R-:W-:-:S02]  /*2c50*/  F2FP.BF16.F32.PACK_AB R144, R140, R139 ;  /* 0x0000008b8c90723e */ /* 0x000fc400000010ff */
[----:B------:R-:W-:Y:S01]  /*2c60*/  F2FP.BF16.F32.PACK_AB R145, R138, R137 ;  /* 0x000000898a91723e */ /* 0x000fe200000010ff */
[----:B------:R1:W-:Y:S01]  /*2c70*/  STSM.16.MT88.4 [R5+0x1f800], R148 ;  /* 0x01f8009405007844 */ /* 0x0003e20000004200 */
[----:B------:R-:W-:Y:S02]  /*2c80*/  F2FP.BF16.F32.PACK_AB R146, R142, R141 ;  /* 0x0000008d8e92723e */ /* 0x000fe400000010ff */
[----:B------:R-:W-:Y:S01]  /*2c90*/  F2FP.BF16.F32.PACK_AB R147, R4, R147 ;  /* 0x000000930493723e */ /* 0x000fe200000010ff */
[----:B------:R-:W-:Y:S01]  /*2ca0*/  IMAD R4, R209, 0x1000, R18 ;  /* 0x00001000d1047824 */ /* 0x000fe200078e0212 */
[----:B------:R-:W-:Y:S02]  /*2cb0*/  F2FP.BF16.F32.PACK_AB R121, R173, R172 ;  /* 0x000000acad79723e */ /* 0x000fe400000010ff */
[----:B------:R-:W-:Y:S01]  /*2cc0*/  F2FP.BF16.F32.PACK_AB R122, R215, R22 ;  /* 0x00000016d77a723e */ /* 0x000fe200000010ff */
[----:B------:R1:W-:Y:S01]  /*2cd0*/  STSM.16.MT88.4 [R5+0x20000], R144 ;  /* 0x0200009005007844 */ /* 0x0003e20000004200 */
[----:B------:R-:W-:-:S02]  /*2ce0*/  F2FP.BF16.F32.PACK_AB R123, R21, R20 ;  /* 0x00000014157b723e */ /* 0x000fc400000010ff */
        /* <DEDUP_REMOVED lines=9> */
[----:B------:R-:W-:Y:S01]  /*2d80*/  F2FP.BF16.F32.PACK_AB R179, R8, R179 ;  /* 0x000000b308b3723e */ /* 0x000fe200000010ff */
[----:B------:R-:W-:-:S02]  /*2d90*/  WARPGROUP.DEPBAR.LE gsb0, 0x0 ;  /* 0x00008000000079c5 */ /* 0x000fc40000010000 */
[----:B------:R-:W-:Y:S02]  /*2da0*/  F2FP.BF16.F32.PACK_AB R120, R208, R161 ;  /* 0x000000a1d078723e */ /* 0x000fe400000010ff */
[----:B------:R-:W-:Y:S02]  /*2db0*/  F2FP.BF16.F32.PACK_AB R121, R15, R14 ;  /* 0x0000000e0f79723e */ /* 0x000fe400000010ff */
[----:B------:R-:W-:Y:S02]  /*2dc0*/  F2FP.BF16.F32.PACK_AB R122, R213, R164 ;  /* 0x000000a4d57a723e */ /* 0x000fe400000010ff */
[----:B------:R-:W-:Y:S02]  /*2dd0*/  F2FP.BF16.F32.PACK_AB R123, R163, R162 ;  /* 0x000000a2a37b723e */ /* 0x000fe400000010ff */
[----:B------:R-:W-:Y:S02]  /*2de0*/  F2FP.BF16.F32.PACK_AB R161, R167, R166 ;  /* 0x000000a6a7a1723e */ /* 0x000fe400000010ff */
[----:B------:R-:W-:Y:S01]  /*2df0*/  WARPGROUP.ARRIVE ;  /* 0x00000000000079c5 */ /* 0x000fe20000000000 */
[----:B------:R-:W-:-:S02]  /*2e00*/  F2FP.BF16.F32.PACK_AB R162, R169, R168 ;  /* 0x000000a8a9a2723e */ /* 0x000fc400000010ff */
[----:B------:R-:W-:-:S03]  /*2e10*/  F2FP.BF16.F32.PACK_AB R163, R175, R174 ;  /* 0x000000aeafa3723e */ /* 0x000fc600000010ff */
[----:B------:R-:W-:Y:S01]  /*2e20*/  HGMMA.64x96x16.F32.BF16 R24, R120, gdesc[UR12].tnspB, R24, gsb0 ;  /* 0x4160000c78187df0 */ /* 0x000fe20008001818 */
[----:B------:R-:W-:Y:S01]  /*2e30*/  UMOV UR14, UR12 ;  /* 0x0000000c000e7c82 */ /* 0x000fe20008000000 */
[----:B------:R-:W-:Y:S01]  /*2e40*/  UMOV UR15, 0x80000020 ;  /* 0x80000020000f7882 */ /* 0x000fe20000000000 */
[----:B------:R-:W-:-:S13]  /*2e50*/  R2UR UR12, R19 ;  /* 0x00000000130c72ca */ /* 0x000fda00000e0000 */
[----:B------:R-:W-:-:S04]  /*2e60*/  USHF.R.U32.HI UR12, URZ, 0x4, UR12 ;  /* 0x000000043f0c7899 */ /* 0x000fc8000801160c */
[----:B------:R-:W-:-:S04]  /*2e70*/  ULOP3.LUT UR12, UR12, 0x3fff, URZ, 0xc0, !UPT ;  /* 0x00003fff0c0c7892 */ /* 0x000fc8000f8ec03f */
[----:B------:R-:W-:Y:S01]  /*2e80*/  ULOP3.LUT UR16, UR12, 0x10000, URZ, 0xfc, !UPT ;  /* 0x000100000c107892 */ /* 0x000fe2000f8efc3f */
[----:B------:R-:W-:Y:S02]  /*2e90*/  WARPGROUP.DEPBAR.LE gsb0, 0x0 ;  /* 0x00008000000079c5 */ /* 0x000fe40000010000 */
[----:B------:R-:W-:-:S06]  /*2ea0*/  WARPGROUP.ARRIVE ;  /* 0x00000000000079c5 */ /* 0x000fcc0000000000 */
[----:B------:R-:W-:Y:S01]  /*2eb0*/  HGMMA.64x96x16.F32.BF16 R24, R160, gdesc[UR12].tnspB, R24, gsb0 ;  /* 0x4160000ca0187df0 */ /* 0x000fe20008001818 */
[----:B------:R-:W-:-:S13]  /*2ec0*/  R2UR UR14, R4 ;  /* 0x00000000040e72ca */ /* 0x000fda00000e0000 */
[----:B------:R-:W-:Y:S02]  /*2ed0*/  USHF.R.U32.HI UR15, URZ, 0x4, UR14 ;  /* 0x000000043f0f7899 */ /* 0x000fe4000801160e */
[----:B------:R-:W-:Y:S02]  /*2ee0*/  UIADD3 UR14, UR10, 0xc0, URZ ;  /* 0x000000c00a0e7890 */ /* 0x000fe4000fffe03f */
[----:B------:R-:W-:Y:S02]  /*2ef0*/  ULOP3.LUT UR12, UR15, 0x3fff, URZ, 0xc0, !UPT ;  /* 0x00003fff0f0c7892 */ /* 0x000fe4000f8ec03f */
[----:B------:R-:W-:Y:S02]  /*2f00*/  ULEA UR10, UR6, UR16, 0xa ;  /* 0x00000010060a7291 */ /* 0x000fe4000f8e503f */
[----:B------:R-:W-:Y:S01]  /*2f10*/  UIADD3 UR15, UR12, 0x200, URZ ;  /* 0x000002000c0f7890 */ /* 0x000fe2000fffe03f */
[----:B------:R-:W-:Y:S01]  /*2f20*/  UMOV UR18, UR14 ;  /* 0x0000000e00127c82 */ /* 0x000fe20008000000 */
[----:B------:R-:W-:-:S03]  /*2f30*/  UIADD3 UR14, UR12, 0x400, URZ ;  /* 0x000004000c0e7890 */ /* 0x000fc6000fffe03f */
[----:B------:R-:W-:Y:S01]  /*2f40*/  UMOV UR16, UR10 ;  /* 0x0000000a00107c82 */ /* 0x000fe20008000000 */
[----:B------:R-:W-:Y:S02]  /*2f50*/  WARPGROUP.DEPBAR.LE gsb0, 0x0 ;  /* 0x00008000000079c5 */ /* 0x000fe40000010000 */
[----:B------:R-:W-:-:S06]  /*2f60*/  WARPGROUP.ARRIVE ;  /* 0x00000000000079c5 */ /* 0x000fcc0000000000 */
[----:B------:R-:W-:Y:S01]  /*2f70*/  HGMMA.64x96x16.F32.BF16 R24, R176, gdesc[UR16].tnspB, R24, gsb0 ;  /* 0x41600010b0187df0 */ /* 0x000fe20008001818 */
[----:B------:R-:W-:Y:S01]  /*2f80*/  UMOV UR18, UR12 ;  /* 0x0000000c00127c82 */ /* 0x000fe20008000000 */
        /* <DEDUP_REMOVED lines=135> */
[----:B------:R-:W-:Y:S02]  /*3800*/  UIADD3 UR18, UR12, 0xe0, URZ ;  /* 0x000000e00c127890 */ /* 0x000fe4000fffe03f */
[----:B------:R-:W-:Y:S01]  /*3810*/  UIADD3 UR16, UR10, 0x206, URZ ;  /* 0x000002060a107890 */ /* 0x000fe2000fffe03f */
[----:B------:R-:W-:Y:S01]  /*3820*/  UMOV UR19, 0xc0000010 ;  /* 0xc000001000137882 */ /* 0x000fe20000000000 */
[----:B------:R-:W-:Y:S01]  /*3830*/  UMOV UR17, 0x40000040 ;  /* 0x4000004000117882 */ /* 0x000fe20000000000 */
[----:B------:R-:W-:Y:S02]  /*3840*/  UIADD3 UR10, UR12, 0x2e0, URZ ;  /* 0x000002e00c0a7890 */ /* 0x000fe4000fffe03f */
[----:B------:R-:W-:Y:S01]  /*3850*/  UIADD3 UR12, UR12, 0x4e0, URZ ;  /* 0x000004e00c0c7890 */ /* 0x000fe2000fffe03f */
        /* <DEDUP_REMOVED lines=16> */
.L_x_353:
        /* <DEDUP_REMOVED lines=48> */
.L_x_354:
        /* <DEDUP_REMOVED lines=16> */
.L_x_344:
[----:B------:R-:W2:Y:S01]  /*3d60*/  S2UR UR7, SR_CTAID.Y ;  /* 0x00000000000779c3 */ /* 0x000ea20000002600 */
[----:B------:R-:W-:Y:S01]  /*3d70*/  ULDC UR6, c[0x0][0x850] ;  /* 0x0002140000067ab9 */ /* 0x000fe20000000800 */
[----:B------:R-:W3:Y:S01]  /*3d80*/  S2R R0, SR_TID.X ;  /* 0x0000000000007919 */ /* 0x000ee20000002100 */
[----:B------:R-:W-:Y:S01]  /*3d90*/  UISETP.NE.AND UP0, UPT, UR6, 0x1, UPT ;  /* 0x000000010600788c */ /* 0x000fe2000bf05270 */
[----:B------:R-:W-:Y:S01]  /*3da0*/  IMAD R23, R16, 0x1800, R23 ;  /* 0x0000180010177824 */ /* 0x000fe200078e0217 */
[----:B------:R-:W-:Y:S01]  /*3db0*/  ULDC.64 UR14, c[0x0][0x818] ;  /* 0x00020600000e7ab9 */ /* 0x000fe20000000a00 */
[----:B------:R-:W-:Y:S01]  /*3dc0*/  ULDC UR12, c[0x0][0x870] ;  /* 0x00021c00000c7ab9 */ /* 0x000fe20000000800 */
[----:B------:R-:W-:Y:S01]  /*3dd0*/  ULDC.64 UR18, c[0x0][0x840] ;  /* 0x0002100000127ab9 */ /* 0x000fe20000000a00 */
[----:B------:R-:W5:Y:S01]  /*3de0*/  S2UR UR17, SR_CTAID.X ;  /* 0x00000000001179c3 */ /* 0x000f620000002500 */
[----:B------:R-:W-:Y:S01]  /*3df0*/  ULDC.64 UR20, c[0x0][0x868] ;  /* 0x00021a0000147ab9 */ /* 0x000fe20000000a00 */
[----:B------:R-:W-:-:S06]  /*3e00*/  IMAD R23, R23, 0x4, R18 ;  /* 0x0000000417177824 */ /* 0x000fcc00078e0212 */
[----:B------:R-:W-:Y:S08]  /*3e10*/  BAR.SYNC.DEFER_BLOCKING 0x1, 0x100 ;  /* 0x0044000000007b1d */ /* 0x000ff00000010000 */
[----:B------:R-:W4:Y:S01]  /*3e20*/  S2UR UR24, SR_CTAID.Z ;  /* 0x00000000001879c3 */ /* 0x000f220000002700 */
[----:B------:R-:W-:Y:S01]  /*3e30*/  @UP0 ULDC UR4, c[0x0][0x854] ;  /* 0x0002150000040ab9 */ /* 0x000fe20000000800 */
[----:B------:R-:W-:Y:S01]  /*3e40*/  @UP0 ULDC UR9, c[0x0][0x858] ;  /* 0x0002160000090ab9 */ /* 0x000fe20000000800 */
[----:B------:R-:W-:Y:S01]  /*3e50*/  ULDC.64 UR22, c[0x0][0x848] ;  /* 0x0002120000167ab9 */ /* 0x000fe20000000a00 */
[----:B------:R-:W-:Y:S01]  /*3e60*/  BSSY B0, `(.L_x_356) ;  /* 0x0000073000007945 */ /* 0x000fe20003800000 */
[----:B--2---:R-:W-:-:S02]  /*3e70*/  UIMAD.WIDE.U32 UR4, UR7, UR4, URZ ;  /* 0x00000004070472a5 */ /* 0x004fc4000f8e003f */
[----:B------:R-:W-:Y:S02]  /*3e80*/  UMOV UR8, UR7 ;  /* 0x0000000700087c82 */ /* 0x000fe40008000000 */
[----:B------:R-:W-:Y:S02]  /*3e90*/  @UP0 USHF.R.U32.HI UR8, URZ, UR9, UR5 ;  /* 0x000000093f080299 */ /* 0x000fe40008011605 */
[----:B-----5:R-:W-:Y:S02]  /*3ea0*/  UIMAD UR10, UR17, 0x3000, URZ ;  /* 0x00003000110a78a4 */ /* 0x020fe4000f8e023f */
[----:B------:R-:W-:Y:S01]  /*3eb0*/  USHF.R.S32.HI UR13, URZ, 0x1f, UR8 ;  /* 0x0000001f3f0d7899 */ /* 0x000fe20008011408 */
[----:B------:R2:W-:Y:S01]  /*3ec0*/  STS.128 [R23], R24 ;  /* 0x0000001817007388 */ /* 0x0005e20000000c00 */
[----:B------:R-:W-:Y:S01]  /*3ed0*/  USHF.R.S32.HI UR11, URZ, 0x1f, UR10 ;  /* 0x0000001f3f0b7899 */ /* 0x000fe2000801140a */
[----:B---3--:R-:W-:Y:S01]  /*3ee0*/  ISETP.NE.AND P1, PT, R0, 0x80, PT ;  /* 0x000000800000780c */ /* 0x008fe20003f25270 */
[----:B------:R-:W-:Y:S01]  /*3ef0*/  UIMAD UR9, UR13, UR14, URZ ;  /* 0x0000000e0d0972a4 */ /* 0x000fe2000f8e023f */
[----:B------:R2:W-:Y:S01]  /*3f00*/  STS.128 [R23+0x800], R28 ;  /* 0x0008001c17007388 */ /* 0x0005e20000000c00 */
[----:B------:R-:W-:-:S02]  /*3f10*/  UIMAD UR12, UR17, UR12, URZ ;  /* 0x0000000c110c72a4 */ /* 0x000fc4000f8e023f */
[----:B------:R-:W-:Y:S01]  /*3f20*/  UIMAD.WIDE.U32 UR4, UR8, UR14, UR10 ;  /* 0x0000000e080472a5 */ /* 0x000fe2000f8e000a */
[----:B------:R2:W-:Y:S01]  /*3f30*/  STS.128 [R23+0x1000], R32 ;  /* 0x0010002017007388 */ /* 0x0005e20000000c00 */
[----:B------:R-:W-:Y:S01]  /*3f40*/  UIMAD UR16, UR8, UR15, UR9 ;  /* 0x0000000f081072a4 */ /* 0x000fe2000f8e0209 */
[----:B------:R-:W-:Y:S01]  /*3f50*/  ULDC UR14, c[0x0][0x80c] ;  /* 0x00020300000e7ab9 */ /* 0x000fe20000000800 */
[----:B------:R-:W-:Y:S01]  /*3f60*/  UIMAD.WIDE.U32 UR10, UR8, UR18, UR10 ;  /* 0x00000012080a72a5 */ /* 0x000fe2000f8e000a */
[----:B------:R2:W-:Y:S01]  /*3f70*/  STS.128 [R23+0x1800], R36 ;  /* 0x0018002417007388 */ /* 0x0005e20000000c00 */
[----:B------:R-:W-:Y:S02]  /*3f80*/  UIMAD UR12, UR12, UR14, URZ ;  /* 0x0000000e0c0c72a4 */ /* 0x000fe4000f8e023f */
[----:B----4-:R-:W-:Y:S01]  /*3f90*/  UIMAD UR9, UR24, UR14, URZ ;  /* 0x0000000e180972a4 */ /* 0x010fe2000f8e023f */
[----:B------:R2:W-:Y:S01]  /*3fa0*/  STS.128 [R23+0x2000], R4 ;  /* 0x0020000417007388 */ /* 0x0005e20000000c00 */
[----:B------:R-:W-:-:S02]  /*3fb0*/  USHF.R.S32.HI UR15, URZ, 0x1f, UR12 ;  /* 0x0000001f3f0f7899 */ /* 0x000fc4000801140c */
[----:B------:R-:W-:Y:S01]  /*3fc0*/  USHF.R.S32.HI UR14, URZ, 0x1f, UR9 ;  /* 0x0000001f3f0e7899 */ /* 0x000fe20008011409 */
[----:B------:R2:W-:Y:S01]  /*3fd0*/  STS.128 [R23+0x2800], R44 ;  /* 0x0028002c17007388 */ /* 0x0005e20000000c00 */
[----:B------:R-:W-:Y:S02]  /*3fe0*/  UIADD3 UR12, UP0, UP1, UR12, UR9, UR8 ;  /* 0x000000090c0c7290 */ /* 0x000fe4000f91e008 */
[----:B------:R-:W-:Y:S01]  /*3ff0*/  UIMAD UR17, UR13, UR18, URZ ;  /* 0x000000120d1172a4 */ /* 0x000fe2000f8e023f */
[----:B------:R2:W-:Y:S01]  /*4000*/  STS.128 [R23+0x3000], R48 ;  /* 0x0030003017007388 */ /* 0x0005e20000000c00 */
[----:B------:R-:W-:Y:S02]  /*4010*/  UIADD3.X UR14, UR15, UR14, UR13, UP0, UP1 ;  /* 0x0000000e0f0e7290 */ /* 0x000fe400087e240d */
[----:B------:R-:W-:Y:S01]  /*4020*/  USHF.L.U32 UR9, UR12, 0x2, URZ ;  /* 0x000000020c097899 */ /* 0x000fe2000800063f */
[----:B------:R2:W-:Y:S01]  /*4030*/  STS.128 [R23+0x3800], R52 ;  /* 0x0038003417007388 */ /* 0x0005e20000000c00 */
[----:B------:R-:W-:-:S02]  /*4040*/  USHF.L.U64.HI UR12, UR12, 0x2, UR14 ;  /* 0x000000020c0c7899 */ /* 0x000fc4000801020e */
[----:B------:R-:W-:Y:S01]  /*4050*/  UIADD3 UR18, UP0, UR9, UR20, URZ ;  /* 0x0000001409127290 */ /* 0x000fe2000ff1e03f */
[----:B------:R2:W-:Y:S01]  /*4060*/  STS.128 [R23+0x4000], R56 ;  /* 0x0040003817007388 */ /* 0x0005e20000000c00 */
[----:B------:R-:W-:Y:S02]  /*4070*/  UIMAD UR17, UR8, UR19, UR17 ;  /* 0x00000013081172a4 */ /* 0x000fe4000f8e0211 */
[----:B------:R-:W-:Y:S01]  /*4080*/  USHF.R.S32.HI UR13, URZ, 0x1f, UR24 ;  /* 0x0000001f3f0d7899 */ /* 0x000fe20008011418 */
[----:B------:R2:W-:Y:S01]  /*4090*/  STS.128 [R23+0x4800], R60 ;  /* 0x0048003c17007388 */ /* 0x0005e20000000c00 */
[----:B------:R-:W-:Y:S01]  /*40a0*/  UIADD3.X UR19, UR12, UR21, URZ, UP0, !UPT ;  /* 0x000000150c137290 */ /* 0x000fe200087fe43f */
[----:B------:R-:W-:Y:S01]  /*40b0*/  IMAD.U32 R2, RZ, RZ, UR18 ;  /* 0x00000012ff027e24 */ /* 0x000fe2000f8e00ff */
[----:B------:R-:W-:Y:S01]  /*40c0*/  UIADD3 UR5, UR5, UR16, URZ ;  /* 0x0000001005057290 */ /* 0x000fe2000fffe03f */
[----:B------:R2:W-:Y:S01]  /*40d0*/  STS.128 [R23+0x5000], R64 ;  /* 0x0050004017007388 */ /* 0x0005e20000000c00 */
[----:B------:R-:W-:Y:S01]  /*40e0*/  ULDC.64 UR20, c[0x0][0x820] ;  /* 0x0002080000147ab9 */ /* 0x000fe20000000a00 */
[----:B------:R-:W-:Y:S01]  /*40f0*/  UIMAD UR15, UR13, UR22, URZ ;  /* 0x000000160d0f72a4 */ /* 0x000fe2000f8e023f */
[----:B------:R-:W-:Y:S01]  /*4100*/  IMAD.U32 R3, RZ, RZ, UR19 ;  /* 0x00000013ff037e24 */ /* 0x000fe2000f8e00ff */
[----:B------:R-:W-:Y:S01]  /*4110*/  UIMAD UR14, UR13, UR20, URZ ;  /* 0x000000140d0e72a4 */ /* 0x000fe2000f8e023f */
[----:B------:R2:W-:Y:S01]  /*4120*/  STS.128 [R23+0x5800], R68 ;  /* 0x0058004417007388 */ /* 0x0005e20000000c00 */
[----:B------:R-:W-:-:S02]  /*4130*/  UIADD3 UR11, UR11, UR17, URZ ;  /* 0x000000110b0b7290 */ /* 0x000fc4000fffe03f */
[----:B------:R-:W-:Y:S02]  /*4140*/  UIMAD UR13, UR24, UR21, UR14 ;  /* 0x00000015180d72a4 */ /* 0x000fe4000f8e020e */
[----:B------:R-:W-:Y:S01]  /*4150*/  UIMAD.WIDE.U32 UR4, UR24, UR20, UR4 ;  /* 0x00000014180472a5 */ /* 0x000fe2000f8e0004 */
[----:B------:R-:W-:Y:S01]  /*4160*/  ULDC.64 UR16, c[0x0][0x800] ;  /* 0x0002000000107ab9 */ /* 0x000fe20000000a00 */
[----:B------:R-:W-:Y:S02]  /*4170*/  UIMAD.WIDE.U32 UR10, UR24, UR22, UR10 ;  /* 0x00000016180a72a5 */ /* 0x000fe4000f8e000a */
[----:B------:R-:W-:Y:S02]  /*4180*/  UIADD3 UR13, UR5, UR13, URZ ;  /* 0x0000000d050d7290 */ /* 0x000fe4000fffe03f */
[----:B------:R-:W-:Y:S02]  /*4190*/  ULEA UR16, UP0, UR4, UR16, 0x2 ;  /* 0x0000001004107291 */ /* 0x000fe4000f80103f */
[----:B------:R-:W-:Y:S01]  /*41a0*/  UIMAD UR15, UR24, UR23, UR15 ;  /* 0x00000017180f72a4 */ /* 0x000fe2000f8e020f */
[----:B------:R-:W-:Y:S01]  /*41b0*/  ULDC.64 UR20, c[0x0][0x828] ;  /* 0x00020a0000147ab9 */ /* 0x000fe20000000a00 */
[----:B------:R-:W-:-:S02]  /*41c0*/  ULEA.HI.X UR17, UR4, UR17, UR13, 0x2, UP0 ;  /* 0x0000001104117291 */ /* 0x000fc400080f140d */
[----:B------:R-:W-:Y:S02]  /*41d0*/  UIADD3 UR5, UR11, UR15, URZ ;  /* 0x0000000f0b057290 */ /* 0x000fe4000fffe03f */
[----:B------:R-:W-:Y:S02]  /*41e0*/  ULEA UR20, UP1, UR10, UR20, 0x2 ;  /* 0x000000140a147291 */ /* 0x000fe4000f82103f */
[----:B------:R-:W-:Y:S01]  /*41f0*/  UIADD3 UR4, -UR8, URZ, URZ ;  /* 0x0000003f08047290 */ /* 0x000fe2000fffe13f */
[----:B------:R-:W-:Y:S01]  /*4200*/  ULDC UR11, c[0x0][0x740] ;  /* 0x0001d000000b7ab9 */ /* 0x000fe20000000800 */
[----:B------:R-:W-:Y:S01]  /*4210*/  ULEA.HI.X UR5, UR10, UR21, UR5, 0x2, UP1 ;  /* 0x000000150a057291 */ /* 0x000fe200088f1405 */
        /* <DEDUP_REMOVED lines=48> */
[----:B------:R-:W-:Y:S01]  /*4520*/  UIMAD UR6, UR6, UR4, UR7 ;  /* 0x00000004060672a4 */ /* 0x000fe2000f8e0207 */
[----:B--2---:R-:W-:Y:S11]  /*4530*/  @P1 BRA `(.L_x_357) ;  /* 0x0000000000141947 */ /* 0x004ff60003800000 */
.L_x_358:
[----:B------:R-:W2:Y:S04]  /*4540*/  LDG.E.STRONG.GPU R0, desc[UR46][R2.64] ;  /* 0x0000002e02007981 */ /* 0x000ea8000c1ef900 */
[----:B--2---:R-:W-:Y:S01]  /*4550*/  CCTL.IVALL ;  /* 0x00000000ff00798f */ /* 0x004fe20002000000 */
[----:B------:R-:W-:Y:S05]  /*4560*/  YIELD ;  /* 0x0000000000007946 */ /* 0x000fea0003800000 */
[----:B------:R-:W-:-:S13]  /*4570*/  ISETP.NE.AND P0, PT, R0, UR6, PT ;  /* 0x0000000600007c0c */ /* 0x000fda000bf05270 */
[----:B------:R-:W-:Y:S05]  /*4580*/  @P0 BRA `(.L_x_358) ;  /* 0xfffffffc00ec0947 */ /* 0x000fea000383ffff */
.L_x_357:
[----:B------:R-:W-:Y:S05]  /*4590*/  BSYNC B0 ;  /* 0x0000000000007941 */ /* 0x000fea0003800000 */
.L_x_356:
[----:B------:R-:W-:-:S03]  /*45a0*/  UMOV UR4, 0xffffffff ;  /* 0xffffffff00047882 */ /* 0x000fc60000000000 */
[----:B------:R-:W-:Y:S05]  /*45b0*/  BRA.DIV UR4, `(.L_x_359) ;  /* 0x0000003e04cc7947 */ /* 0x000fea000b800000 */
[----:B------:R-:W-:Y:S01]  /*45c0*/  NOP ;  /* 0x0000000000007918 */ /* 0x000fe20000000000 */
.L_x_441:
[----:B------:R-:W-:Y:S01]  /*45d0*/  @!PT LDS RZ, [RZ] ;  /* 0x00000000fffff984 */ /* 0x000fe20000000800 */
[----:B------:R-:W-:Y:S01]  /*45e0*/  @!PT LDS RZ, [RZ] ;  /* 0x00000000fffff984 */ /* 0x000fe20000000800 */
[----:B------:R-:W-:Y:S01]  /*45f0*/  @!PT LDS RZ, [RZ] ;  /* 0x00000000fffff984 */ /* 0x000fe20000000800 */
[----:B------:R-:W-:Y:S01]  /*4600*/  @!PT LDS RZ, [RZ] ;  /* 0x00000000fffff984 */ /* 0x000fe20000000800 */
[----:B------:R2:W-:Y:S06]  /*4610*/  MEMBAR.ALL.CTA ;  /* 0x0000000000007992 */ /* 0x0005ec0000008000 */
[----:B--2---:R-:W2:Y:S01]  /*4620*/  FENCE.VIEW.ASYNC.S ;  /* 0x00000000000073c6 */ /* 0x004ea20000000000 */
[----:B------:R-:W-:Y:S05]  /*4630*/  WARPSYNC.ALL ;  /* 0x0000000000007948 */ /* 0x000fea0003800000 */
[----:B------:R-:W-:Y:S01]  /*4640*/  BSSY B0, `(.L_x_360) ;  /* 0x0000010000007945 */ /* 0x000fe20003800000 */
[----:B--2---:R-:W-:Y:S06]  /*4650*/  BAR.SYNC.DEFER_BLOCKING 0x1, 0x100 ;  /* 0x0044000000007b1d */ /* 0x004fec0000010000 */
[----:B------:R-:W-:Y:S05]  /*4660*/  @P1 BRA `(.L_x_361) ;  /* 0x0000000000341947 */ /* 0x000fea0003800000 */
[----:B------:R-:W-:Y:S01]  /*4670*/  R2UR UR7, R18 ;  /* 0x00000000120772ca */ /* 0x000fe200000e0000 */
[----:B------:R-:W-:Y:S01]  /*4680*/  UMOV UR8, 0xc00 ;  /* 0x00000c0000087882 */ /* 0x000fe20000000000 */
[----:B------:R-:W-:Y:S01]  /*4690*/  PLOP3.LUT P0, PT, PT, PT, PT, 0x80, 0x0 ;  /* 0x000000000000781c */ /* 0x000fe20003f0f070 */
[----:B------:R-:W-:Y:S01]  /*46a0*/  UMOV UR10, 0x0 ;  /* 0x00000000000a7882 */ /* 0x000fe20000000000 */
[----:B------:R-:W-:Y:S01]  /*46b0*/  UMOV UR11, 0x14f00000 ;  /* 0x14f00000000b7882 */ /* 0x000fe20000000000 */
[----:B------:R-:W-:-:S10]  /*46c0*/  UMOV UR4, UR20 ;  /* 0x0000001400047c82 */ /* 0x000fd40008000000 */
.L_x_362:
[----:B------:R-:W-:Y:S01]  /*46d0*/  @P0 ELECT P2, URZ, PT ;  /* 0x00000000003f082f */ /* 0x000fe20003840000 */
[----:B------:R2:W-:-:S12]  /*46e0*/  UBLKRED.G.S.ADD.F32.RN [UR4], [UR7], UR8, desc[UR10] ;  /* 0x00000a04070073bb */ /* 0x0005d800080a1408 */
[----:B------:R-:W-:Y:S02]  /*46f0*/  @P2 PLOP3.LUT P0, PT, P2, PT, PT, 0x8, 0x0 ;  /* 0x000000000000281c */ /* 0x000fe4000170e170 */
[----:B------:R-:W-:-:S11]  /*4700*/  PLOP3.LUT P2, PT, PT, PT, PT, 0x8, 0x0 ;  /* 0x000000000000781c */ /* 0x000fd60003f4e170 */
[----:B--2---:R-:W-:Y:S05]  /*4710*/  @P0 BRA.U.ANY `(.L_x_362) ;  /* 0xfffffffd00ec0947 */ /* 0x004fea000393ffff */
[----:B------:R0:W-:Y:S01]  /*4720*/  UTMACMDFLUSH ;  /* 0x00000000000079b7 */ /* 0x0001e20000000000 */
[----:B------:R-:W-:-:S04]  /*4730*/  DEPBAR.LE SB0, 0x0 ;  /* 0x000080000000791a */ /* 0x000fc80000000000 */
.L_x_361:
[----:B------:R-:W-:Y:S05]  /*4740*/  BSYNC B0 ;  /* 0x0000000000007941 */ /* 0x000fea0003800000 */
.L_x_360:
        /* <DEDUP_REMOVED lines=12> */
[----:B------:R-:W-:-:S05]  /*4810*/  IMAD.MOV.U32 R5, RZ, RZ, 0x1 ;  /* 0x00000001ff057424 */ /* 0x000fca00078e00ff */
[----:B------:R2:W-:Y:S02]  /*4820*/  REDG.E.ADD.S32.STRONG.GPU desc[UR46][R2.64], R5 ;  /* 0x000000050200798e */ /* 0x0005e4000c10e3ae */
.L_x_364:
[----:B------:R-:W-:Y:S05]  /*4830*/  BSYNC B0 ;  /* 0x0000000000007941 */ /* 0x000fea0003800000 */
.L_x_363:
[----:B------:R-:W-:Y:S06]  /*4840*/  BAR.SYNC.DEFER_BLOCKING 0x1, 0x100 ;  /* 0x0044000000007b1d */ /* 0x000fec0000010000 */
[----:B------:R-:W-:Y:S01]  /*4850*/  ULDC.64 UR4, c[0x0][0x860] ;  /* 0x0002180000047ab9 */ /* 0x000fe20000000a00 */
[----:B------:R-:W-:Y:S01]  /*4860*/  BSSY B0, `(.L_x_365) ;  /* 0x0000017000007945 */ /* 0x000fe20003800000 */
[----:B------:R-:W-:-:S04]  /*4870*/  UIADD3 UR9, UP0, UR9, UR4, URZ ;  /* 0x0000000409097290 */ /* 0x000fc8000ff1e03f */
[----:B------:R-:W-:Y:S02]  /*4880*/  UIADD3.X UR12, UR12, UR5, URZ, UP0, !UPT ;  /* 0x000000050c0c7290 */ /* 0x000fe400087fe43f */
[----:B--2---:R-:W-:-:S04]  /*4890*/  IMAD.U32 R2, RZ, RZ, UR9 ;  /* 0x00000009ff027e24 */ /* 0x004fc8000f8e00ff */
[----:B------:R-:W-:Y:S01]  /*48a0*/  IMAD.U32 R3, RZ, RZ, UR12 ;  /* 0x0000000cff037e24 */ /* 0x000fe2000f8e00ff */
        /* <DEDUP_REMOVED lines=12> */
[----:B------:R-:W-:Y:S05]  /*4970*/  @P1 BRA `(.L_x_366) ;  /* 0x0000000000141947 */ /* 0x000fea0003800000 */
.L_x_367:
[----:B------:R-:W3:Y:S04]  /*4980*/  LDG.E.STRONG.GPU R0, desc[UR46][R2.64] ;  /* 0x0000002e02007981 */ /* 0x000ee8000c1ef900 */
[----:B---3--:R-:W-:Y:S01]  /*4990*/  CCTL.IVALL ;  /* 0x00000000ff00798f */ /* 0x008fe20002000000 */
[----:B------:R-:W-:Y:S05]  /*49a0*/  YIELD ;  /* 0x0000000000007946 */ /* 0x000fea0003800000 */
[----:B------:R-:W-:-:S13]  /*49b0*/  ISETP.NE.AND P0, PT, R0, UR6, PT ;  /* 0x0000000600007c0c */ /* 0x000fda000bf05270 */
[----:B------:R-:W-:Y:S05]  /*49c0*/  @P0 BRA `(.L_x_367) ;  /* 0xfffffffc00ec0947 */ /* 0x000fea000383ffff */
.L_x_366:
[----:B------:R-:W-:Y:S05]  /*49d0*/  BSYNC B0 ;  /* 0x0000000000007941 */ /* 0x000fea0003800000 */
.L_x_365:
[----:B------:R-:W-:-:S03]  /*49e0*/  UMOV UR4, 0xffffffff ;  /* 0xffffffff00047882 */ /* 0x000fc60000000000 */
[----:B------:R-:W-:Y:S05]  /*49f0*/  BRA.DIV UR4, `(.L_x_368) ;  /* 0x0000003a04d87947 */ /* 0x000fea000b800000 */
[----:B------:R-:W-:Y:S01]  /*4a00*/  NOP ;  /* 0x0000000000007918 */ /* 0x000fe20000000000 */
.L_x_444:
[----:B------:R-:W-:Y:S01]  /*4a10*/  @!PT LDS RZ, [RZ] ;  /* 0x00000000fffff984 */ /* 0x000fe20000000800 */
[----:B------:R-:W-:Y:S01]  /*4a20*/  @!PT LDS RZ, [RZ] ;  /* 0x00000000fffff984 */ /* 0x000fe20000000800 */
[----:B------:R-:W-:Y:S01]  /*4a30*/  @!PT LDS RZ, [RZ] ;  /* 0x00000000fffff984 */ /* 0x000fe20000000800 */
[----:B------:R-:W-:Y:S01]  /*4a40*/  @!PT LDS RZ, [RZ] ;  /* 0x00000000fffff984 */ /* 0x000fe20000000800 */
[----:B------:R3:W-:Y:S06]  /*4a50*/  MEMBAR.ALL.CTA ;  /* 0x0000000000007992 */ /* 0x0007ec0000008000 */
[----:B---3--:R-:W3:Y:S01]  /*4a60*/  FENCE.VIEW.ASYNC.S ;  /* 0x00000000000073c6 */ /* 0x008ee20000000000 */
[----:B------:R-:W-:Y:S05]  /*4a70*/  WARPSYNC.ALL ;  /* 0x0000000000007948 */ /* 0x000fea0003800000 */
[----:B------:R-:W-:Y:S01]  /*4a80*/  BSSY B0, `(.L_x_369) ;  /* 0x0000011000007945 */ /* 0x000fe20003800000 */
        /* <DEDUP_REMOVED lines=9> */
.L_x_371:
[----:B------:R-:W-:Y:S01]  /*4b20*/  @P0 ELECT P2, URZ, PT ;  /* 0x00000000003f082f */ /* 0x000fe20003840000 */
[----:B------:R3:W-:-:S12]  /*4b30*/  UBLKRED.G.S.ADD.F32.RN [UR4], [UR7], UR8, desc[UR10] ;  /* 0x00000a04070073bb */ /* 0x0007d800080a1408 */
[----:B------:R-:W-:Y:S02]  /*4b40*/  @P2 PLOP3.LUT P0, PT, P2, PT, PT, 0x8, 0x0 ;  /* 0x000000000000281c */ /* 0x000fe4000170e170 */
[----:B------:R-:W-:-:S11]  /*4b50*/  PLOP3.LUT P2, PT, PT, PT, PT, 0x8, 0x0 ;  /* 0x000000000000781c */ /* 0x000fd60003f4e170 */
[----:B---3--:R-:W-:Y:S05]  /*4b60*/  @P0 BRA.U.ANY `(.L_x_371) ;  /* 0xfffffffd00ec0947 */ /* 0x008fea000393ffff */
[----:B------:R0:W-:Y:S01]  /*4b70*/  UTMACMDFLUSH ;  /* 0x00000000000079b7 */ /* 0x0001e20000000000 */
[----:B------:R-:W-:-:S04]  /*4b80*/  DEPBAR.LE SB0, 0x0 ;  /* 0x000080000000791a */ /* 0x000fc80000000000 */
.L_x_370:
[----:B------:R-:W-:Y:S05]  /*4b90*/  BSYNC B0 ;  /* 0x0000000000007941 */ /* 0x000fea0003800000 */
.L_x_369:
[----:B------:R-:W-:Y:S01]  /*4ba0*/  NOP ;  /* 0x0000000000007918 */ /* 0x000fe20000000000 */
[----:B------:R-:W-:Y:S05]  /*4bb0*/  @P1 BRA `(.L_x_335) ;  /* 0x0000003400e01947 */ /* 0x000fea0003800000 */
[----:B------:R-:W-:Y:S01]  /*4bc0*/  IMAD.MOV.U32 R5, RZ, RZ, 0x1 ;  /* 0x00000001ff057424 */ /* 0x000fe200078e00ff */
[----:B------:R-:W-:Y:S01]  /*4bd0*/  @!PT LDS RZ, [RZ] ;  /* 0x00000000fffff984 */ /* 0x000fe20000000800 */
[----:B------:R-:W-:Y:S01]  /*4be0*/  @!PT LDS RZ, [RZ] ;  /* 0x00000000fffff984 */ /* 0x000fe20000000800 */
[----:B------:R-:W-:Y:S01]  /*4bf0*/  @!PT LDS RZ, [RZ] ;  /* 0x00000000fffff984 */ /* 0x000fe20000000800 */
[----:B------:R-:W-:Y:S01]  /*4c00*/  @!PT LDS RZ, [RZ] ;  /* 0x00000000fffff984 */ /* 0x000fe20000000800 */
[----:B------:R3:W-:Y:S06]  /*4c10*/  MEMBAR.ALL.CTA ;  /* 0x0000000000007992 */ /* 0x0007ec0000008000 */
[----:B---3--:R-:W-:Y:S06]  /*4c20*/  MEMBAR.ALL.GPU ;  /* 0x0000000000007992 */ /* 0x008fec000000a000 */
[----:B------:R-:W-:-:S00]  /*4c30*/  ERRBAR ;  /* 0x00000000000079ab */ /* 0x000fc00000000000 */
[----:B------:R-:W-:Y:S06]  /*4c40*/  CGAERRBAR ;  /* 0x00000000000075ab */ /* 0x000fec0000000000 */
[----:B012345:R-:W-:Y:S04]  /*4c50*/  CCTL.IVALL ;  /* 0x00000000ff00798f */ /* 0x03ffe80002000000 */
[----:B------:R3:W-:Y:S01]  /*4c60*/  REDG.E.ADD.S32.STRONG.GPU desc[UR46][R2.64], R5 ;  /* 0x000000050200798e */ /* 0x0007e2000c10e3ae */
[----:B------:R-:W-:Y:S05]  /*4c70*/  BRA `(.L_x_335) ;  /* 0x0000003400b07947 */ /* 0x000fea0003800000 */
.L_x_333:
        /* <DEDUP_REMOVED lines=15> */
[----:B------:R-:W-:Y:S01]  /*4d70*/  UISETP.GE.AND UP1, UPT, UR16, 0x1, UPT ;  /* 0x000000011000788c */ /* 0x000fe2000bf26270 */
[----:B------:R-:W-:Y:S01]  /*4d80*/  ULDC UR15, c[0x0][0x288] ;  /* 0x0000a200000f7ab9 */ /* 0x000fe20000000800 */
[----:B------:R-:W-:Y:S01]  /*4d90*/  USHF.R.S32.HI UR14, URZ, 0x1f, UR7 ;  /* 0x0000001f3f0e7899 */ /* 0x000fe20008011407 */
[----:B------:R-:W-:-:S03]  /*4da0*/  ULDC.64 UR12, c[0x0][0x2e0] ;  /* 0x0000b800000c7ab9 */ /* 0x000fc60000000a00 */
[----:B------:R-:W-:Y:S02]  /*4db0*/  PLOP3.LUT P1, PT, PT, PT, UP1, 0x80, 0x0 ;  /* 0x000000000000781c */ /* 0x000fe40003f2f018 */
[----:B------:R-:W-:Y:S01]  /*4dc0*/  ELECT P0, URZ, PT ;  /* 0x00000000003f782f */ /* 0x000fe20003800000 */
[----:B-1----:R-:W-:Y:S02]  /*4dd0*/  USHF.R.S32.HI UR8, URZ, 0x1f, UR9 ;  /* 0x0000001f3f087899 */ /* 0x002fe40008011409 */
[----:B------:R-:W-:Y:S02]  /*4de0*/  UIMAD.WIDE.U32 UR4, UR9, UR10, URZ ;  /* 0x0000000a090472a5 */ /* 0x000fe4000f8e003f */
[----:B------:R-:W-:-:S04]  /*4df0*/  UIMAD UR6, UR8, UR10, URZ ;  /* 0x0000000a080672a4 */ /* 0x000fc8000f8e023f */
[----:B------:R-:W-:Y:S02]  /*4e00*/  UIMAD UR6, UR9, UR11, UR6 ;  /* 0x0000000b090672a4 */ /* 0x000fe4000f8e0206 */
[----:B------:R-:W-:Y:S02]  /*4e10*/  UIMAD UR11, UR7, UR15, URZ ;  /* 0x0000000f070b72a4 */ /* 0x000fe4000f8e023f */
[----:B------:R-:W-:Y:S02]  /*4e20*/  UIADD3 UR5, UR5, UR6, URZ ;  /* 0x0000000605057290 */ /* 0x000fe4000fffe03f */
[----:B------:R-:W-:Y:S02]  /*4e30*/  UIMAD UR6, UR14, UR12, URZ ;  /* 0x0000000c0e0672a4 */ /* 0x000fe4000f8e023f */
[----:B------:R-:W-:Y:S02]  /*4e40*/  UIADD3 UR10, UP0, UR11, UR9, URZ ;  /* 0x000000090b0a7290 */ /* 0x000fe4000ff1e03f */
[----:B------:R-:W-:-:S02]  /*4e50*/  UIMAD UR14, UR7, UR13, UR6 ;  /* 0x0000000d070e72a4 */ /* 0x000fc4000f8e0206 */
[----:B------:R-:W-:Y:S02]  /*4e60*/  UIMAD.WIDE.U32 UR6, UR7, UR12, UR4 ;  /* 0x0000000c070672a5 */ /* 0x000fe4000f8e0004 */
[----:B------:R-:W-:Y:S01]  /*4e70*/  ULEA.HI.X.SX32 UR11, UR11, UR8, 0x1, UP0 ;  /* 0x000000080b0b7291 */ /* 0x000fe200080f0e3f */
[----:B------:R-:W-:Y:S11]  /*4e80*/  @!P1 BRA `(.L_x_335) ;  /* 0x00000034002c9947 */ /* 0x000ff60003800000 */
[----:B------:R-:W1:Y:S01]  /*4e90*/  S2R R3, SR_TID.X ;  /* 0x0000000000037919 */ /* 0x000e620000002100 */
[----:B------:R-:W-:Y:S01]  /*4ea0*/  UIADD3 UR4, UR16, 0x3f, URZ ;  /* 0x0000003f10047890 */ /* 0x000fe2000fffe03f */
[----:B------:R-:W2:Y:S01]  /*4eb0*/  S2UR UR27, SR_CTAID.X ;  /* 0x00000000001b79c3 */ /* 0x000ea20000002500 */
[----:B------:R-:W-:Y:S02]  /*4ec0*/  UISETP.GE.AND UP0, UPT, UR16, 0x41, UPT ;  /* 0x000000411000788c */ /* 0x000fe4000bf06270 */
[----:B------:R-:W-:Y:S02]  /*4ed0*/  USHF.R.S32.HI UR5, URZ, 0x1f, UR4 ;  /* 0x0000001f3f057899 */ /* 0x000fe40008011404 */
[----:B------:R-:W-:Y:S02]  /*4ee0*/  UIADD3 UR14, UR7, UR14, URZ ;  /* 0x0000000e070e7290 */ /* 0x000fe4000fffe03f */
[----:B------:R-:W-:Y:S01]  /*4ef0*/  ULEA.HI UR5, UR5, UR4, URZ, 0x6 ;  /* 0x0000000405057291 */ /* 0x000fe2000f8f303f */
[----:B------:R-:W-:-:S02]  /*4f00*/  PLOP3.LUT P1, PT, PT, PT, UP0, 0x80, 0x0 ;  /* 0x000000000000781c */ /* 0x000fc40003f2f008 */
[----:B------:R-:W-:Y:S01]  /*4f10*/  ULDC UR4, c[0x0][0x760] ;  /* 0x0001d80000047ab9 */ /* 0x000fe20000000800 */
[----:B------:R-:W-:Y:S02]  /*4f20*/  USHF.R.S32.HI UR5, URZ, 0x6, UR5 ;  /* 0x000000063f057899 */ /* 0x000fe40008011405 */
        /* <DEDUP_REMOVED lines=19> */
.L_x_398:
        /* <DEDUP_REMOVED lines=17> */
.L_x_376:
[----:B------:R-:W2:Y:S04]  /*5170*/  LDG.E.STRONG.GPU R4, desc[UR46][R2.64] ;  /* 0x0000002e02047981 */ /* 0x000ea8000c1ef900 */
[----:B--2---:R-:W-:Y:S01]  /*5180*/  CCTL.IVALL ;  /* 0x00000000ff00798f */ /* 0x004fe20002000000 */
[----:B------:R-:W-:Y:S05]  /*5190*/  YIELD ;  /* 0x0000000000007946 */ /* 0x000fea0003800000 */
[----:B------:R-:W-:-:S13]  /*51a0*/  ISETP.NE.AND P3, PT, R4, UR27, PT ;  /* 0x0000001b04007c0c */ /* 0x000fda000bf65270 */
[----:B------:R-:W-:Y:S05]  /*51b0*/  @P3 BRA `(.L_x_376) ;  /* 0xfffffffc00ec3947 */ /* 0x000fea000383ffff */
.L_x_375:
[----:B------:R-:W-:Y:S05]  /*51c0*/  BSYNC B0 ;  /* 0x0000000000007941 */ /* 0x000fea0003800000 */
.L_x_374:
[----:B------:R-:W-:-:S03]  /*51d0*/  UMOV UR16, 0xffffffff ;  /* 0xffffffff00107882 */ /* 0x000fc60000000000 */
[----:B------:R-:W-:Y:S05]  /*51e0*/  BRA.DIV UR16, `(.L_x_377) ;  /* 0x0000003210f87947 */ /* 0x000fea000b800000 */
[----:B------:R-:W-:Y:S01]  /*51f0*/  NOP ;  /* 0x0000000000007918 */ /* 0x000fe20000000000 */
.L_x_447:
        /* <DEDUP_REMOVED lines=19> */
.L_x_379:
[----:B------:R-:W-:Y:S05]  /*5330*/  BSYNC B0 ;  /* 0x0000000000007941 */ /* 0x000fea0003800000 */
.L_x_378:
        /* <DEDUP_REMOVED lines=13> */
.L_x_381:
[----:B------:R-:W-:Y:S05]  /*5410*/  BSYNC B0 ;  /* 0x0000000000007941 */ /* 0x000fea0003800000 */
.L_x_380:
[----:B------:R-:W-:Y:S06]  /*5420*/  BAR.ARV 0xa, 0xa0 ;  /* 0x0282800000007b1d */ /* 0x000fec0000002000 */
[----:B------:R-:W-:Y:S04]  /*5430*/  BSSY B0, `(.L_x_382) ;  /* 0x0000003000007945 */ /* 0x000fe80003800000 */
[----:B------:R-:W-:Y:S05]  /*5440*/  @!P0 BRA `(.L_x_383) ;  /* 0x0000000000048947 */ /* 0x000fea0003800000 */
[----:B------:R-:W-:-:S04]  /*5450*/  DEPBAR.LE SB0, 0x0 ;  /* 0x000080000000791a */ /* 0x000fc80000000000 */
.L_x_383:
[----:B------:R-:W-:Y:S05]  /*5460*/  BSYNC B0 ;  /* 0x0000000000007941 */ /* 0x000fea0003800000 */
.L_x_382:
        /* <DEDUP_REMOVED lines=19> */
.L_x_385:
[----:B------:R-:W-:Y:S05]  /*55a0*/  BSYNC B0 ;  /* 0x0000000000007941 */ /* 0x000fea0003800000 */
.L_x_384:
        /* <DEDUP_REMOVED lines=9> */
.L_x_388:
[----:B------:R-:W2:Y:S04]  /*5640*/  LDG.E.STRONG.GPU R4, desc[UR46][R2.64] ;  /* 0x0000002e02047981 */ /* 0x000ea8000c1ef900 */
[----:B--2---:R-:W-:Y:S01]  /*5650*/  CCTL.IVALL ;  /* 0x00000000ff00798f */ /* 0x004fe20002000000 */
[----:B------:R-:W-:Y:S05]  /*5660*/  YIELD ;  /* 0x0000000000007946 */ /* 0x000fea0003800000 */
[----:B------:R-:W-:-:S13]  /*5670*/  ISETP.NE.AND P3, PT, R4, UR27, PT ;  /* 0x0000001b04007c0c */ /* 0x000fda000bf65270 */
[----:B------:R-:W-:Y:S05]  /*5680*/  @P3 BRA `(.L_x_388) ;  /* 0xfffffffc00ec3947 */ /* 0x000fea000383ffff */
.L_x_387:
[----:B------:R-:W-:Y:S05]  /*5690*/  BSYNC B0 ;  /* 0x0000000000007941 */ /* 0x000fea0003800000 */
.L_x_386:
[----:B------:R-:W-:-:S03]  /*56a0*/  UMOV UR8, 0xffffffff ;  /* 0xffffffff00087882 */ /* 0x000fc60000000000 */
[----:B------:R-:W-:Y:S05]  /*56b0*/  BRA.DIV UR8, `(.L_x_389) ;  /* 0x0000002e08e07947 */ /* 0x000fea000b800000 */
[----:B------:R-:W-:Y:S01]  /*56c0*/  NOP ;  /* 0x0000000000007918 */ /* 0x000fe20000000000 */
.L_x_450:
        /* <DEDUP_REMOVED lines=13> */
.L_x_391:
[----:B------:R-:W-:Y:S05]  /*57a0*/  BSYNC B0 ;  /* 0x0000000000007941 */ /* 0x000fea0003800000 */
.L_x_390:
        /* <DEDUP_REMOVED lines=13> */
.L_x_393:
[----:B------:R-:W-:Y:S05]  /*5880*/  BSYNC B0 ;  /* 0x0000000000007941 */ /* 0x000fea0003800000 */
.L_x_392:
[----:B------:R-:W-:Y:S06]  /*5890*/  BAR.ARV 0xa, 0xa0 ;  /* 0x0282800000007b1d */ /* 0x000fec0000002000 */
[----:B------:R-:W-:Y:S04]  /*58a0*/  BSSY B0, `(.L_x_394) ;  /* 0x0000003000007945 */ /* 0x000fe80003800000 */
[----:B------:R-:W-:Y:S05]  /*58b0*/  @!P0 BRA `(.L_x_395) ;  /* 0x0000000000048947 */ /* 0x000fea0003800000 */
[----:B------:R-:W-:-:S04]  /*58c0*/  DEPBAR.LE SB0, 0x0 ;  /* 0x000080000000791a */ /* 0x000fc80000000000 */
.L_x_395:
[----:B------:R-:W-:Y:S05]  /*58d0*/  BSYNC B0 ;  /* 0x0000000000007941 */ /* 0x000fea0003800000 */
.L_x_394:
        /* <DEDUP_REMOVED lines=19> */
.L_x_397:
[----:B------:R-:W-:Y:S05]  /*5a10*/  BSYNC B0 ;  /* 0x0000000000007941 */ /* 0x000fea0003800000 */
.L_x_396:
[----:B------:R-:W-:Y:S02]  /*5a20*/  UIADD3 UR4, UR4, 0x2, URZ ;  /* 0x0000000204047890 */ /* 0x000fe4000fffe03f */
[----:B------:R-:W-:Y:S01]  /*5a30*/  UIADD3 UR5, UR5, 0x1, URZ ;  /* 0x0000000105057890 */ /* 0x000fe2000fffe03f */
[----:B------:R-:W-:Y:S11]  /*5a40*/  @P2 BRA `(.L_x_398) ;  /* 0xfffffff400842947 */ /* 0x000ff6000383ffff */
.L_x_373:
[----:B------:R-:W-:-:S13]  /*5a50*/  ISETP.NE.AND P1, PT, RZ, UR33, PT ;  /* 0x00000021ff007c0c */ /* 0x000fda000bf25270 */
[----:B------:R-:W-:Y:S05]  /*5a60*/  @!P1 BRA `(.L_x_335) ;  /* 0x0000002800349947 */ /* 0x000fea0003800000 */
        /* <DEDUP_REMOVED lines=11> */
.L_x_401:
[----:B------:R-:W2:Y:S04]  /*5b20*/  LDG.E.STRONG.GPU R0, desc[UR46][R2.64] ;  /* 0x0000002e02007981 */ /* 0x000ea8000c1ef900 */
[----:B--2---:R-:W-:Y:S01]  /*5b30*/  CCTL.IVALL ;  /* 0x00000000ff00798f */ /* 0x004fe20002000000 */
[----:B------:R-:W-:Y:S05]  /*5b40*/  YIELD ;  /* 0x0000000000007946 */ /* 0x000fea0003800000 */
[----:B------:R-:W-:-:S13]  /*5b50*/  ISETP.NE.AND P2, PT, R0, UR27, PT ;  /* 0x0000001b00007c0c */ /* 0x000fda000bf45270 */
[----:B------:R-:W-:Y:S05]  /*5b60*/  @P2 BRA `(.L_x_401) ;  /* 0xfffffffc00ec2947 */ /* 0x000fea000383ffff */
.L_x_400:
[----:B------:R-:W-:Y:S05]  /*5b70*/  BSYNC B0 ;  /* 0x0000000000007941 */ /* 0x000fea0003800000 */
.L_x_399:
[----:B------:R-:W-:-:S03]  /*5b80*/  UMOV UR5, 0xffffffff ;  /* 0xffffffff00057882 */ /* 0x000fc60000000000 */
[----:B------:R-:W-:Y:S05]  /*5b90*/  BRA.DIV UR5, `(.L_x_402) ;  /* 0x0000002a05c47947 */ /* 0x000fea000b800000 */
[----:B------:R-:W-:Y:S01]  /*5ba0*/  NOP ;  /* 0x0000000000007918 */ /* 0x000fe20000000000 */
.L_x_453:
        /* <DEDUP_REMOVED lines=22> */
.L_x_404:
[----:B------:R-:W-:Y:S05]  /*5d10*/  BSYNC B0 ;  /* 0x0000000000007941 */ /* 0x000fea0003800000 */
.L_x_403:
        /* <DEDUP_REMOVED lines=20> */
.L_x_406:
[----:B------:R-:W-:Y:S05]  /*5e60*/  BSYNC B0 ;  /* 0x0000000000007941 */ /* 0x000fea0003800000 */
.L_x_405:
[----:B------:R-:W-:Y:S06]  /*5e70*/  BAR.ARV 0xa, 0xa0 ;  /* 0x0282800000007b1d */ /* 0x000fec0000002000 */
[----:B------:R-:W-:Y:S04]  /*5e80*/  BSSY B0, `(.L_x_407) ;  /* 0x0000003000007945 */ /* 0x000fe80003800000 */
[----:B------:R-:W-:Y:S05]  /*5e90*/  @!P0 BRA `(.L_x_408) ;  /* 0x0000000000048947 */ /* 0x000fea0003800000 */
[----:B------:R-:W-:-:S04]  /*5ea0*/  DEPBAR.LE SB0, 0x0 ;  /* 0x000080000000791a */ /* 0x000fc80000000000 */
.L_x_408:
[----:B------:R-:W-:Y:S05]  /*5eb0*/  BSYNC B0 ;  /* 0x0000000000007941 */ /* 0x000fea0003800000 */
.L_x_407:
[----:B------:R-:W-:Y:S06]  /*5ec0*/  BAR.ARV 0xb, 0xa0 ;  /* 0x02c2800000007b1d */ /* 0x000fec0000002000 */
[----:B------:R-:W-:Y:S01]  /*5ed0*/  NOP ;  /* 0x0000000000007918 */ /* 0x000fe20000000000 */
        /* <DEDUP_REMOVED lines=15> */
[----:B--2---:R4:W-:Y:S01]  /*5fd0*/  @P0 REDG.E.ADD.S32.STRONG.GPU desc[UR46][R2.64], R5 ;  /* 0x000000050200098e */ /* 0x0049e2000c10e3ae */
[----:B------:R-:W-:Y:S05]  /*5fe0*/  BRA `(.L_x_335) ;  /* 0x0000002000d47947 */ /* 0x000fea0003800000 */
.L_x_372:
        /* <DEDUP_REMOVED lines=48> */
.L_x_454:
        /* <DEDUP_REMOVED lines=14> */
.L_x_412:
        /* <DEDUP_REMOVED lines=23> */
[----:B------:R-:W-:Y:S01]  /*6540*/  MOV R14, UR47 ;  /* 0x0000002f000e7c02 */ /* 0x000fe20008000f00 */
[----:B--2---:R-:W-:Y:S01]  /*6550*/  IMAD.MOV.U32 R10, RZ, RZ, R6 ;  /* 0x000000ffff0a7224 */ /* 0x004fe200078e0006 */
[----:B------:R-:W-:Y:S01]  /*6560*/  UIADD3 UR44, UR8, 0x1e000, URZ ;  /* 0x0001e000082c7890 */ /* 0x000fe2000fffe03f */
[----:B------:R-:W-:Y:S01]  /*6570*/  IMAD.MOV.U32 R11, RZ, RZ, R7 ;  /* 0x000000ffff0b7224 */ /* 0x000fe200078e0007 */
[----:B------:R-:W-:Y:S01]  /*6580*/  UMOV UR33, UR25 ;  /* 0x0000001900217c82 */ /* 0x000fe20008000000 */
[----:B------:R-:W-:Y:S01]  /*6590*/  UMOV UR17, UR25 ;  /* 0x0000001900117c82 */ /* 0x000fe20008000000 */
[----:B------:R-:W-:Y:S01]  /*65a0*/  IADD3 R2, P1, R10, 0x2f0, RZ ;  /* 0x000002f00a027810 */ /* 0x000fe20007f3e0ff */
[----:B------:R-:W-:Y:S01]  /*65b0*/  UIADD3 UR9, UR8, 0x26800, URZ ;  /* 0x0002680008097890 */ /* 0x000fe2000fffe03f */
[----:B------:R-:W-:Y:S01]  /*65c0*/  MOV R15, UR46 ;  /* 0x0000002e000f7c02 */ /* 0x000fe20008000f00 */
[----:B------:R-:W-:Y:S01]  /*65d0*/  UMOV UR45, UR25 ;  /* 0x00000019002d7c82 */ /* 0x000fe20008000000 */
        /* <DEDUP_REMOVED lines=11> */
[----:B------:R-:W-:Y:S01]  /*6690*/  R2UR UR47, R14 ;  /* 0x000000000e2f72ca */ /* 0x000fe200000e0000 */
[----:B------:R-:W-:Y:S01]  /*66a0*/  UIADD3 UR48, UR8, 0x4000, URZ ;  /* 0x0000400008307890 */ /* 0x000fe2000fffe03f */
[----:B------:R-:W-:Y:S01]  /*66b0*/  R2UR UR31, R2 ;  /* 0x00000000021f72ca */ /* 0x000fe200000e0000 */
[--C-:B------:R-:W-:Y:S01]  /*66c0*/  IMAD.X R2, RZ, RZ, R11.reuse, P2 ;  /* 0x000000ffff027224 */ /* 0x100fe200010e060b */
[----:B------:R-:W-:Y:S01]  /*66d0*/  UMOV UR58, 0x30 ;  /* 0x00000030003a7882 */ /* 0x000fe20000000000 */
[----:B------:R-:W-:Y:S01]  /*66e0*/  UMOV UR60, UR12 ;  /* 0x0000000c003c7c82 */ /* 0x000fe20008000000 */
[----:B------:R-:W-:Y:S01]  /*66f0*/  UMOV UR59, UR11 ;  /* 0x0000000b003b7c82 */ /* 0x000fe20008000000 */
[----:B------:R-:W-:Y:S01]  /*6700*/  UMOV UR57, UR9 ;  /* 0x0000000900397c82 */ /* 0x000fe20008000000 */
[----:B------:R-:W-:Y:S01]  /*6710*/  R2UR UR23, R2 ;  /* 0x00000000021772ca */ /* 0x000fe200000e0000 */
[----:B------:R-:W-:Y:S01]  /*6720*/  UMOV UR50, 0x40 ;  /* 0x0000004000327882 */ /* 0x000fe20000000000 */
[----:B------:R-:W-:Y:S01]  /*6730*/  IADD3 R2, P1, R10, 0xf0, RZ ;  /* 0x000000f00a027810 */ /* 0x000fe20007f3e0ff */
[----:B------:R-:W-:Y:S01]  /*6740*/  UMOV UR52, UR12 ;  /* 0x0000000c00347c82 */ /* 0x000fe20008000000 */
[----:B------:R-:W-:Y:S01]  /*6750*/  UMOV UR51, UR11 ;  /* 0x0000000b00337c82 */ /* 0x000fe20008000000 */
[----:B------:R-:W-:Y:S01]  /*6760*/  UMOV UR49, UR9 ;  /* 0x0000000900317c82 */ /* 0x000fe20008000000 */
[----:B------:R-:W-:Y:S01]  /*6770*/  R2UR UR40, R2 ;  /* 0x00000000022872ca */ /* 0x000fe200000e0000 */
[----:B-1----:R-:W-:Y:S01]  /*6780*/  IMAD.X R3, RZ, RZ, R11, P1 ;  /* 0x000000ffff037224 */ /* 0x002fe200008e060b */
[----:B------:R-:W-:-:S04]  /*6790*/  R2UR UR46, R15 ;  /* 0x000000000f2e72ca */ /* 0x000fc800000e0000 */
        /* <DEDUP_REMOVED lines=21> */
[----:B------:R-:W-:Y:S01]  /*68f0*/  MOV R16, UR45 ;  /* 0x0000002d00107c02 */ /* 0x000fe20008000f00 */
        /* <DEDUP_REMOVED lines=8> */
[----:B------:R-:W-:Y:S01]  /*6980*/  MOV R17, UR44 ;  /* 0x0000002c00117c02 */ /* 0x000fe20008000f00 */
[----:B------:R-:W-:Y:S01]  /*6990*/  UMOV UR42, 0x50 ;  /* 0x00000050002a7882 */ /* 0x000fe20000000000 */
[----:B------:R-:W-:Y:S01]  /*69a0*/  UMOV UR43, UR11 ;  /* 0x0000000b002b7c82 */ /* 0x000fe20008000000 */
[----:B------:R-:W-:Y:S01]  /*69b0*/  MOV R18, UR42 ;  /* 0x0000002a00127c02 */ /* 0x000fe20008000f00 */
[----:B------:R-:W-:Y:S01]  /*69c0*/  UMOV UR42, 0x20 ;  /* 0x00000020002a7882 */ /* 0x000fe20000000000 */
[----:B------:R-:W-:Y:S01]  /*69d0*/  UMOV UR41, UR9 ;  /* 0x0000000900297c82 */ /* 0x000fe20008000000 */
[----:B------:R2:W-:Y:S01]  /*69e0*/  UTMALDG.4D [UR16], [UR30], desc[UR54] ;  /* 0x000036101e0075b4 */ /* 0x0005e20008019000 */
[----:B------:R-:W-:Y:S01]  /*69f0*/  IMAD.MOV.U32 R5, RZ, RZ, RZ ;  /* 0x000000ffff057224 */ /* 0x000fe200078e00ff */
[----:B------:R3:W-:Y:S01]  /*6a00*/  UTMALDG.4D [UR40], [UR30], desc[UR54] ;  /* 0x000036281e0075b4 */ /* 0x0007e20008019000 */
[----:B------:R4:W-:Y:S01]  /*6a10*/  UTMALDG.4D [UR56], [UR30], desc[UR54] ;  /* 0x000036381e0075b4 */ /* 0x0009e20008019000 */
[----:B-1----:R-:W-:Y:S01]  /*6a20*/  UMOV UR10, 0x40 ;  /* 0x00000040000a7882 */ /* 0x002fe20000000000 */
[----:B------:R4:W-:Y:S01]  /*6a30*/  UTMALDG.4D [UR48], [UR30], desc[UR54] ;  /* 0x000036301e0075b4 */ /* 0x0009e20008019000 */
        /* <DEDUP_REMOVED lines=15> */
[----:B------:R4:W-:Y:S10]  /*6b30*/  UTMALDG.4D [UR8], [UR22], desc[UR54] ;  /* 0x00003608160075b4 */ /* 0x0009f40008019000 */
        /* <DEDUP_REMOVED lines=17> */
.L_x_423:
[----:B------:R-:W-:-:S04]  /*6c50*/  SHF.L.U32 R20, R9, 0x1f, RZ ;  /* 0x0000001f09147819 */ /* 0x000fc800000006ff */
[----:B-1----:R-:W1:Y:S02]  /*6c60*/  SYNCS.PHASECHK.TRANS64.TRYWAIT P1, [R0+URZ+0x26840], R20 ;  /* 0x02684014000075a7 */ /* 0x002e64000802017f */
[----:B-123--:R-:W-:Y:S05]  /*6c70*/  @!P1 BRA `(.L_x_415) ;  /* 0x0000001800bc9947 */ /* 0x00efea0003800000 */
.L_x_455:
[----:B------:R-:W-:Y:S05]  /*6c80*/  @P0 BRA `(.L_x_416) ;  /* 0x0000000000140947 */ /* 0x000fea0003800000 */
[----:B------:R-:W-:Y:S01]  /*6c90*/  ISETP.NE.AND P1, PT, R13, RZ, PT ;  /* 0x000000ff0d00720c */ /* 0x000fe20003f25270 */
[----:B------:R-:W-:-:S04]  /*6ca0*/  IMAD.MOV.U32 R3, RZ, RZ, 0x3100 ;  /* 0x00003100ff037424 */ /* 0x000fc800078e00ff */
[----:B------:R2:W-:Y:S08]  /*6cb0*/  SYNCS.ARRIVE.TRANS64 RZ, [R0+URZ+0x26830], R3 ;  /* 0x0268300300ff79a7 */ /* 0x0005f0000800003f */
[----:B------:R-:W-:Y:S05]  /*6cc0*/  @!P1 BRA `(.L_x_416) ;  /* 0x0000000000049947 */ /* 0x000fea0003800000 */
[----:B------:R-:W-:Y:S01]  /*6cd0*/  BPT.TRAP 0x1 ;  /* 0x000000040000795c */ /* 0x000fe20000300000 */
.L_x_416:
        /* <DEDUP_REMOVED lines=42> */
.L_x_456:
[----:B------:R-:W-:Y:S05]  /*6f80*/  @P0 BRA `(.L_x_418) ;  /* 0x0000000000140947 */ /* 0x000fea0003800000 */
[----:B------:R-:W-:Y:S01]  /*6f90*/  ISETP.NE.AND P1, PT, R13, RZ, PT ;  /* 0x000000ff0d00720c */ /* 0x000fe20003f25270 */
[----:B------:R-:W-:-:S04]  /*6fa0*/  IMAD.MOV.U32 R3, RZ, RZ, 0x3100 ;  /* 0x00003100ff037424 */ /* 0x000fc800078e00ff */
[----:B------:R3:W-:Y:S08]  /*6fb0*/  SYNCS.ARRIVE.TRANS64 RZ, [R0+URZ+0x26818], R3 ;  /* 0x0268180300ff79a7 */ /* 0x0007f0000800003f */
[----:B------:R-:W-:Y:S05]  /*6fc0*/  @!P1 BRA `(.L_x_418) ;  /* 0x0000000000049947 */ /* 0x000fea0003800000 */
[----:B------:R-:W-:Y:S01]  /*6fd0*/  BPT.TRAP 0x1 ;  /* 0x000000040000795c */ /* 0x000fe20000300000 */
.L_x_418:
        /* <DEDUP_REMOVED lines=34> */
.L_x_457:
[----:B-123--:R-:W-:Y:S01]  /*7200*/  SHF.R.S32.HI R20, RZ, 0x1f, R19 ;  /* 0x0000001fff147819 */ /* 0x00efe20000011413 */
[----:B------:R-:W-:Y:S06]  /*7210*/  @P0 BRA `(.L_x_420) ;  /* 0x0000000000140947 */ /* 0x000fec0003800000 */
[----:B------:R-:W-:Y:S01]  /*7220*/  ISETP.NE.AND P1, PT, R13, RZ, PT ;  /* 0x000000ff0d00720c */ /* 0x000fe20003f25270 */
[----:B------:R-:W-:-:S04]  /*7230*/  IMAD.MOV.U32 R21, RZ, RZ, 0x3100 ;  /* 0x00003100ff157424 */ /* 0x000fc800078e00ff */
[----:B------:R1:W-:Y:S08]  /*7240*/  SYNCS.ARRIVE.TRANS64 RZ, [R0+URZ+0x26838], R21 ;  /* 0x0268381500ff79a7 */ /* 0x0003f0000800003f */
[----:B------:R-:W-:Y:S05]  /*7250*/  @!P1 BRA `(.L_x_420) ;  /* 0x0000000000049947 */ /* 0x000fea0003800000 */
[----:B------:R-:W-:Y:S01]  /*7260*/  BPT.TRAP 0x1 ;  /* 0x000000040000795c */ /* 0x000fe20000300000 */
.L_x_420:
        /* <DEDUP_REMOVED lines=38> */
.L_x_459:
[----:B------:R-:W-:Y:S05]  /*74d0*/  @P0 BRA `(.L_x_422) ;  /* 0x0000000000140947 */ /* 0x000fea0003800000 */
[----:B------:R-:W-:Y:S01]  /*74e0*/  ISETP.NE.AND P1, PT, R13, RZ, PT ;  /* 0x000000ff0d00720c */ /* 0x000fe20003f25270 */
[----:B--2---:R-:W-:-:S04]  /*74f0*/  IMAD.MOV.U32 R5, RZ, RZ, 0x3100 ;  /* 0x00003100ff057424 */ /* 0x004fc800078e00ff */
[----:B------:R3:W-:Y:S08]  /*7500*/  SYNCS.ARRIVE.TRANS64 RZ, [R0+URZ+0x26810], R5 ;  /* 0x0268100500ff79a7 */ /* 0x0007f0000800003f */
[----:B------:R-:W-:Y:S05]  /*7510*/  @!P1 BRA `(.L_x_422) ;  /* 0x0000000000049947 */ /* 0x000fea0003800000 */
[----:B------:R-:W-:Y:S01]  /*7520*/  BPT.TRAP 0x1 ;  /* 0x000000040000795c */ /* 0x000fe20000300000 */
.L_x_422:
        /* <DEDUP_REMOVED lines=36> */
.L_x_414:
[----:B------:R-:W-:-:S13]  /*7770*/  ISETP.NE.AND P1, PT, R17, RZ, PT ;  /* 0x000000ff1100720c */ /* 0x000fda0003f25270 */
[----:B------:R-:W-:Y:S05]  /*7780*/  @!P1 BRA `(.L_x_413) ;  /* 0x0000000400609947 */ /* 0x000fea0003800000 */
[----:B------:R-:W-:-:S04]  /*7790*/  SHF.L.U32 R7, R9, 0x1f, RZ ;  /* 0x0000001f09077819 */ /* 0x000fc800000006ff */
[----:B------:R-:W2:Y:S02]  /*77a0*/  SYNCS.PHASECHK.TRANS64.TRYWAIT P1, [R0+URZ+0x26840], R7 ;  /* 0x02684007000075a7 */ /* 0x000ea4000802017f */
[----:B--2---:R-:W-:Y:S05]  /*77b0*/  @!P1 BRA `(.L_x_424) ;  /* 0x0000001000409947 */ /* 0x004fea0003800000 */
.L_x_460:
[----:B------:R-:W-:Y:S05]  /*77c0*/  @P0 BRA `(.L_x_425) ;  /* 0x0000000000140947 */ /* 0x000fea0003800000 */
[----:B------:R-:W-:Y:S01]  /*77d0*/  ISETP.NE.AND P1, PT, R13, RZ, PT ;  /* 0x000000ff0d00720c */ /* 0x000fe20003f25270 */
[----:B------:R-:W-:-:S04]  /*77e0*/  IMAD.MOV.U32 R5, RZ, RZ, 0x3100 ;  /* 0x00003100ff057424 */ /* 0x000fc800078e00ff */
[----:B------:R3:W-:Y:S08]  /*77f0*/  SYNCS.ARRIVE.TRANS64 RZ, [R0+URZ+0x26830], R5 ;  /* 0x0268300500ff79a7 */ /* 0x0007f0000800003f */
[----:B------:R-:W-:Y:S05]  /*7800*/  @!P1 BRA `(.L_x_425) ;  /* 0x0000000000049947 */ /* 0x000fea0003800000 */
[----:B------:R-:W-:Y:S01]  /*7810*/  BPT.TRAP 0x1 ;  /* 0x000000040000795c */ /* 0x000fe20000300000 */
.L_x_425:
        /* <DEDUP_REMOVED lines=40> */
.L_x_461:
[----:B------:R-:W-:Y:S05]  /*7aa0*/  @P0 BRA `(.L_x_427) ;  /* 0x0000000000140947 */ /* 0x000fea0003800000 */
[----:B------:R-:W-:Y:S01]  /*7ab0*/  ISETP.NE.AND P0, PT, R13, RZ, PT ;  /* 0x000000ff0d00720c */ /* 0x000fe20003f05270 */
[----:B------:R-:W-:-:S04]  /*7ac0*/  IMAD.MOV.U32 R5, RZ, RZ, 0x3100 ;  /* 0x00003100ff057424 */ /* 0x000fc800078e00ff */
[----:B------:R4:W-:Y:S08]  /*7ad0*/  SYNCS.ARRIVE.TRANS64 RZ, [R0+URZ+0x26818], R5 ;  /* 0x0268180500ff79a7 */ /* 0x0009f0000800003f */
[----:B------:R-:W-:Y:S05]  /*7ae0*/  @!P0 BRA `(.L_x_427) ;  /* 0x0000000000048947 */ /* 0x000fea0003800000 */
[----:B------:R-:W-:Y:S01]  /*7af0*/  BPT.TRAP 0x1 ;  /* 0x000000040000795c */ /* 0x000fe20000300000 */
.L_x_427:
        /* <DEDUP_REMOVED lines=33> */
.L_x_413:
[----:B------:R-:W4:Y:S01]  /*7d10*/  S2R R2, SR_TID.X ;  /* 0x0000000000027919 */ /* 0x000f220000002100 */
[----:B------:R-:W-:Y:S01]  /*7d20*/  IMAD R3, R12, 0x8, R0 ;  /* 0x000000080c037824 */ /* 0x000fe200078e0200 */
[----:B----4-:R-:W-:Y:S02]  /*7d30*/  LOP3.LUT R4, R2, 0x7f, RZ, 0xc0, !PT ;  /* 0x0000007f02047812 */ /* 0x010fe400078ec0ff */
[----:B------:R-:W-:Y:S02]  /*7d40*/  SHF.L.U32 R2, R9, 0x1f, RZ ;  /* 0x0000001f09027819 */ /* 0x000fe400000006ff */
[----:B------:R-:W-:Y:S02]  /*7d50*/  ISETP.NE.AND P1, PT, R4, RZ, PT ;  /* 0x000000ff0400720c */ /* 0x000fe40003f25270 */
[----:B------:R-:W4:Y:S02]  /*7d60*/  SYNCS.PHASECHK.TRANS64.TRYWAIT P0, [R3+URZ+0x26840], R2 ;  /* 0x02684002030075a7 */ /* 0x000f24000800017f */
[----:B----4-:R-:W-:Y:S09]  /*7d70*/  @!P0 BRA `(.L_x_428) ;  /* 0x0000000800f88947 */ /* 0x010ff20003800000 */
.L_x_462:
[----:B------:R-:W-:Y:S05]  /*7d80*/  @P1 BRA `(.L_x_429) ;  /* 0x0000000000181947 */ /* 0x000fea0003800000 */
[----:B------:R-:W5:Y:S01]  /*7d90*/  S2R R4, SR_TID.X ;  /* 0x0000000000047919 */ /* 0x000f620000002100 */
[----:B----4-:R-:W-:-:S04]  /*7da0*/  IMAD.MOV.U32 R2, RZ, RZ, 0x3100 ;  /* 0x00003100ff027424 */ /* 0x010fc800078e00ff */
[----:B------:R4:W-:Y:S01]  /*7db0*/  SYNCS.ARRIVE.TRANS64 RZ, [R3+URZ+0x26830], R2 ;  /* 0x0268300203ff79a7 */ /* 0x0009e2000800003f */
[----:B-----5:R-:W-:-:S13]  /*7dc0*/  LOP3.LUT P0, RZ, R4, 0x1f, RZ, 0xc0, !PT ;  /* 0x0000001f04ff7812 */ /* 0x020fda000780c0ff */
[----:B----4-:R-:W-:Y:S05]  /*7dd0*/  @!P0 BRA `(.L_x_429) ;  /* 0x0000000000048947 */ /* 0x010fea0003800000 */
[----:B------:R-:W-:Y:S01]  /*7de0*/  BPT.TRAP 0x1 ;  /* 0x000000040000795c */ /* 0x000fe20000300000 */
.L_x_429:
        /* <DEDUP_REMOVED lines=47> */
.L_x_410:
[----:B------:R-:W-:Y:S05]  /*80e0*/  BSYNC B0 ;  /* 0x0000000000007941 */ /* 0x000fea0003800000 */
.L_x_409:
[----:B------:R-:W-:-:S03]  /*80f0*/  UMOV UR5, 0xffffffff ;  /* 0xffffffff00057882 */ /* 0x000fc60000000000 */
[----:B------:R-:W-:Y:S05]  /*8100*/  BRA.DIV UR5, `(.L_x_430) ;  /* 0x0000000a05287947 */ /* 0x000fea000b800000 */
[----:B------:R-:W-:-:S13]  /*8110*/  ELECT P0, URZ, PT ;  /* 0x00000000003f782f */ /* 0x000fda0003800000 */
.L_x_465:
[----:B------:R-:W-:Y:S05]  /*8120*/  @!P0 BRA `(.L_x_335) ;  /* 0x0000000000848947 */ /* 0x000fea0003800000 */
[----:B------:R-:W-:-:S06]  /*8130*/  ULOP3.LUT UR5, UR38, 0x2, URZ, 0xfc, !UPT ;  /* 0x0000000226057892 */ /* 0x000fcc000f8efc3f */
[----:B------:R-:W-:-:S05]  /*8140*/  IMAD.U32 R2, RZ, RZ, UR5 ;  /* 0x00000005ff027e24 */ /* 0x000fca000f8e00ff */
[----:B------:R-:W-:-:S13]  /*8150*/  ISETP.NE.AND P0, PT, R2, 0x3, PT ;  /* 0x000000030200780c */ /* 0x000fda0003f05270 */
[----:B------:R-:W-:Y:S05]  /*8160*/  @!P0 BRA `(.L_x_431) ;  /* 0x0000000000048947 */ /* 0x000fea0003800000 */
[----:B------:R-:W-:Y:S01]  /*8170*/  BPT.TRAP 0x1 ;  /* 0x000000040000795c */ /* 0x000fe20000300000 */
.L_x_431:
        /* <DEDUP_REMOVED lines=15> */
.L_x_466:
[----:B------:R-:W2:Y:S02]  /*8270*/  SYNCS.PHASECHK.TRANS64.TRYWAIT P1, [R3+URZ], R2 ;  /* 0x00000002030075a7 */ /* 0x000ea4000802017f */
[----:B--2---:R-:W-:Y:S05]  /*8280*/  @!P1 BRA `(.L_x_433) ;  /* 0x0000000800009947 */ /* 0x004fea0003800000 */
.L_x_467:
[----:B------:R-:W-:Y:S05]  /*8290*/  @!P0 BRA `(.L_x_434) ;  /* 0x0000000000048947 */ /* 0x000fea0003800000 */
[----:B------:R-:W-:Y:S01]  /*82a0*/  BPT.TRAP 0x1 ;  /* 0x000000040000795c */ /* 0x000fe20000300000 */
.L_x_434:
[----:B--2---:R-:W-:-:S04]  /*82b0*/  VIADD R3, R7, 0x26840 ;  /* 0x0002684007037836 */ /* 0x004fc80000000000 */
[----:B------:R-:W-:-:S04]  /*82c0*/  IMAD R0, R0, 0x8, R3 ;  /* 0x0000000800007824 */ /* 0x000fc800078e0203 */
[----:B------:R-:W2:Y:S02]  /*82d0*/  SYNCS.PHASECHK.TRANS64.TRYWAIT P0, [R0+URZ], R5 ;  /* 0x00000005000075a7 */ /* 0x000ea4000800017f */
[----:B--2---:R-:W-:Y:S05]  /*82e0*/  @!P0 BRA `(.L_x_435) ;  /* 0x0000000400fc8947 */ /* 0x004fea0003800000 */
.L_x_468:
[----:B------:R-:W-:-:S07]  /*82f0*/  IMAD R3, R4, 0x8, R3 ;  /* 0x0000000804037824 */ /* 0x000fce00078e0203 */
.L_x_436:
[----:B---3--:R3:W4:Y:S02]  /*8300*/  SYNCS.PHASECHK.TRANS64.TRYWAIT P0, [R3+URZ], R2 ;  /* 0x00000002030075a7 */ /* 0x008724000800017f */
[----:B----4-:R-:W-:Y:S05]  /*8310*/  @!P0 NANOSLEEP.SYNCS 0x989680 ;  /* 0x009896800000895d */ /* 0x010fea0003900000 */
[----:B------:R-:W4:Y:S02]  /*8320*/  @!P0 SYNCS.PHASECHK.TRANS64 P0, [R3+URZ], R2 ;  /* 0x00000002030085a7 */ /* 0x000f24000800007f */
[----:B----4-:R-:W-:Y:S05]  /*8330*/  @!P0 BRA `(.L_x_436) ;  /* 0xfffffffc00f08947 */ /* 0x010fea000383ffff */
.L_x_335:
[----:B------:R-:W-:Y:S05]  /*8340*/  BSYNC B6 ;  /* 0x0000000000067941 */ /* 0x000fea0003800000 */
.L_x_332:
[----:B------:R-:W-:Y:S05]  /*8350*/  EXIT ;  /* 0x000000000000794d */ /* 0x000fea0003800000 */
.L_x_340:
[----:B------:R-:W-:Y:S02]  /*8360*/  IMAD.MOV.U32 R13, RZ, RZ, R16 ;  /* 0x000000ffff0d7224 */ /* 0x000fe400078e0010 */
[----:B------:R-:W-:Y:S02]  /*8370*/  IMAD.MOV.U32 R12, RZ, RZ, RZ ;  /* 0x000000ffff0c7224 */ /* 0x000fe400078e00ff */
[----:B------:R-:W-:Y:S02]  /*8380*/  IMAD.MOV.U32 R11, RZ, RZ, 0x1f ;  /* 0x0000001fff0b7424 */ /* 0x000fe400078e00ff */
[----:B------:R-:W-:-:S07]  /*8390*/  IMAD.MOV.U32 R15, RZ, RZ, -0x1 ;  /* 0xffffffffff0f7424 */ /* 0x000fce00078e00ff */
[----:B------:R-:W-:Y:S05]  /*83a0*/  WARPSYNC.COLLECTIVE R15, `(.L_x_437) ;  /* 0x000000000f087348 */ /* 0x000fea0003c00000 */
[----:B------:R1:W2:Y:S02]  /*83b0*/  SHFL.IDX P6, R14, R13, R12, R11 ;  /* 0x0000000c0d0e7389 */ /* 0x0002a400000c000b */
[----:B-12---:R-:W-:Y:S01]  /*83c0*/  ENDCOLLECTIVE ;  /* 0x000000000000791b */ /* 0x006fe20003800000 */
.L_x_437:
[----:B------:R-:W-:Y:S05]  /*83d0*/  BRA `(.L_x_438) ;  /* 0xffffff8400d87947 */ /* 0x000fea000383ffff */
.L_x_342:
[----:B--2---:R2:W3:Y:S02]  /*83e0*/  SYNCS.PHASECHK.TRANS64.TRYWAIT P0, [R18+URZ+0x26800], R5 ;  /* 0x02680005120075a7 */ /* 0x0044e4000800017f */
[----:B---3--:R-:W-:Y:S05]  /*83f0*/  @!P0 NANOSLEEP.SYNCS 0x989680 ;  /* 0x009896800000895d */ /* 0x008fea0003900000 */
[----:B------:R-:W3:Y:S02]  /*8400*/  @!P0 SYNCS.PHASECHK.TRANS64 P0, [R18+URZ+0x26800], R5 ;  /* 0x02680005120085a7 */ /* 0x000ee4000800007f */
[----:B---3--:R-:W-:Y:S05]  /*8410*/  @!P0 BRA `(.L_x_342) ;  /* 0xfffffffc00f08947 */ /* 0x008fea000383ffff */
[----:B------:R-:W-:Y:S05]  /*8420*/  BRA `(.L_x_341) ;  /* 0xffffff8800007947 */ /* 0x000fea000383ffff */
.L_x_348:
[----:B---3--:R-:W-:-:S04]  /*8430*/  IMAD.U32 R5, RZ, RZ, UR8 ;  /* 0x00000008ff057e24 */ /* 0x008fc8000f8e00ff */
[----:B------:R3:W1:Y:S03]  /*8440*/  SYNCS.PHASECHK.TRANS64.TRYWAIT P1, [R5+URZ+0x26810], R22 ;  /* 0x02681016050075a7 */ /* 0x000666000802017f */
[----:B-1----:R-:W-:Y:S05]  /*8450*/  @!P1 NANOSLEEP.SYNCS 0x989680 ;  /* 0x009896800000995d */ /* 0x002fea0003900000 */
[----:B------:R-:W1:Y:S02]  /*8460*/  @!P1 SYNCS.PHASECHK.TRANS64 P1, [R5+URZ+0x26810], R22 ;  /* 0x02681016050095a7 */ /* 0x000e64000802007f */
[----:B-1----:R-:W-:Y:S05]  /*8470*/  @!P1 BRA `(.L_x_348) ;  /* 0xfffffffc00ec9947 */ /* 0x002fea000383ffff */
[----:B------:R-:W-:Y:S05]  /*8480*/  BRA `(.L_x_347) ;  /* 0xffffff94002c7947 */ /* 0x000fea000383ffff */
.L_x_352:
[----:B------:R-:W-:-:S04]  /*8490*/  IMAD.U32 R121, RZ, RZ, UR8 ;  /* 0x00000008ff797e24 */ /* 0x000fc8000f8e00ff */
[----:B------:R1:W1:Y:S03]  /*84a0*/  SYNCS.PHASECHK.TRANS64.TRYWAIT P1, [R121+URZ+0x26830], R22 ;  /* 0x02683016790075a7 */ /* 0x000266000802017f */
[----:B-1----:R-:W-:Y:S05]  /*84b0*/  @!P1 NANOSLEEP.SYNCS 0x989680 ;  /* 0x009896800000995d */ /* 0x002fea0003900000 */
[----:B------:R-:W1:Y:S02]  /*84c0*/  @!P1 SYNCS.PHASECHK.TRANS64 P1, [R121+URZ+0x26830], R22 ;  /* 0x02683016790095a7 */ /* 0x000e64000802007f */
[----:B-1----:R-:W-:Y:S05]  /*84d0*/  @!P1 BRA `(.L_x_352) ;  /* 0xfffffffc00ec9947 */ /* 0x002fea000383ffff */
[----:B------:R-:W-:Y:S05]  /*84e0*/  BRA `(.L_x_351) ;  /* 0xffffff9800387947 */ /* 0x000fea000383ffff */
.L_x_359:
[----:B------:R-:W-:Y:S01]  /*84f0*/  BSSY B0, `(.L_x_439) ;  /* 0x0000005000007945 */ /* 0x000fe20003800000 */
[----:B------:R-:W-:-:S07]  /*8500*/  IMAD.MOV.U32 R15, RZ, RZ, -0x1 ;  /* 0xffffffffff0f7424 */ /* 0x000fce00078e00ff */
[----:B-1----:R-:W-:Y:S05]  /*8510*/  WARPSYNC.COLLECTIVE R15, `(.L_x_440) ;  /* 0x000000000f087348 */ /* 0x002fea0003c00000 */
[----:B------:R-:W-:Y:S01]  /*8520*/  NOP ;  /* 0x0000000000007918 */ /* 0x000fe20000000000 */
[----:B-1----:R-:W-:Y:S01]  /*8530*/  ENDCOLLECTIVE ;  /* 0x000000000000791b */ /* 0x002fe20003800000 */
.L_x_440:
[----:B------:R-:W-:Y:S05]  /*8540*/  BSYNC B0 ;  /* 0x0000000000007941 */ /* 0x000fea0003800000 */
.L_x_439:
[----:B------:R-:W-:Y:S05]  /*8550*/  BRA `(.L_x_441) ;  /* 0xffffffc0001c7947 */ /* 0x000fea000383ffff */
.L_x_368:
[----:B------:R-:W-:Y:S01]  /*8560*/  BSSY B0, `(.L_x_442) ;  /* 0x0000005000007945 */ /* 0x000fe20003800000 */
[----:B------:R-:W-:-:S07]  /*8570*/  IMAD.MOV.U32 R15, RZ, RZ, -0x1 ;  /* 0xffffffffff0f7424 */ /* 0x000fce00078e00ff */
[----:B-12---:R-:W-:Y:S05]  /*8580*/  WARPSYNC.COLLECTIVE R15, `(.L_x_443) ;  /* 0x000000000f087348 */ /* 0x006fea0003c00000 */
[----:B------:R-:W-:Y:S01]  /*8590*/  NOP ;  /* 0x0000000000007918 */ /* 0x000fe20000000000 */
[----:B-12---:R-:W-:Y:S01]  /*85a0*/  ENDCOLLECTIVE ;  /* 0x000000000000791b */ /* 0x006fe20003800000 */
.L_x_443:
[----:B------:R-:W-:Y:S05]  /*85b0*/  BSYNC B0 ;  /* 0x0000000000007941 */ /* 0x000fea0003800000 */
.L_x_442:
[----:B------:R-:W-:Y:S05]  /*85c0*/  BRA `(.L_x_444) ;  /* 0xffffffc400107947 */ /* 0x000fea000383ffff */
.L_x_377:
[----:B------:R-:W-:Y:S01]  /*85d0*/  BSSY B0, `(.L_x_445) ;  /* 0x0000005000007945 */ /* 0x000fe20003800000 */
[----:B------:R-:W-:-:S07]  /*85e0*/  IMAD.MOV.U32 R15, RZ, RZ, -0x1 ;  /* 0xffffffffff0f7424 */ /* 0x000fce00078e00ff */
[----:B------:R-:W-:Y:S05]  /*85f0*/  WARPSYNC.COLLECTIVE R15, `(.L_x_446) ;  /* 0x000000000f087348 */ /* 0x000fea0003c00000 */
[----:B------:R-:W-:Y:S01]  /*8600*/  NOP ;  /* 0x0000000000007918 */ /* 0x000fe20000000000 */
[----:B------:R-:W-:Y:S01]  /*8610*/  ENDCOLLECTIVE ;  /* 0x000000000000791b */ /* 0x000fe20003800000 */
.L_x_446:
[----:B------:R-:W-:Y:S05]  /*8620*/  BSYNC B0 ;  /* 0x0000000000007941 */ /* 0x000fea0003800000 */
.L_x_445:
[----:B------:R-:W-:Y:S05]  /*8630*/  BRA `(.L_x_447) ;  /* 0xffffffc800f07947 */ /* 0x000fea000383ffff */
.L_x_389:
[----:B------:R-:W-:Y:S01]  /*8640*/  BSSY B0, `(.L_x_448) ;  /* 0x0000005000007945 */ /* 0x000fe20003800000 */
[----:B------:R-:W-:-:S07]  /*8650*/  IMAD.MOV.U32 R15, RZ, RZ, -0x1 ;  /* 0xffffffffff0f7424 */ /* 0x000fce00078e00ff */
[----:B------:R-:W-:Y:S05]  /*8660*/  WARPSYNC.COLLECTIVE R15, `(.L_x_449) ;  /* 0x000000000f087348 */ /* 0x000fea0003c00000 */
[----:B------:R-:W-:Y:S01]  /*8670*/  NOP ;  /* 0x0000000000007918 */ /* 0x000fe20000000000 */
[----:B------:R-:W-:Y:S01]  /*8680*/  ENDCOLLECTIVE ;  /* 0x000000000000791b */ /* 0x000fe20003800000 */
.L_x_449:
[----:B------:R-:W-:Y:S05]  /*8690*/  BSYNC B0 ;  /* 0x0000000000007941 */ /* 0x000fea0003800000 */
.L_x_448:
[----:B------:R-:W-:Y:S05]  /*86a0*/  BRA `(.L_x_450) ;  /* 0xffffffd000087947 */ /* 0x000fea000383ffff */
.L_x_402:
[----:B------:R-:W-:Y:S01]  /*86b0*/  BSSY B0, `(.L_x_451) ;  /* 0x0000005000007945 */ /* 0x000fe20003800000 */
[----:B------:R-:W-:-:S07]  /*86c0*/  IMAD.MOV.U32 R15, RZ, RZ, -0x1 ;  /* 0xffffffffff0f7424 */ /* 0x000fce00078e00ff */
[----:B------:R-:W-:Y:S05]  /*86d0*/  WARPSYNC.COLLECTIVE R15, `(.L_x_452) ;  /* 0x000000000f087348 */ /* 0x000fea0003c00000 */
[----:B------:R-:W-:Y:S01]  /*86e0*/  NOP ;  /* 0x0000000000007918 */ /* 0x000fe20000000000 */
[----:B------:R-:W-:Y:S01]  /*86f0*/  ENDCOLLECTIVE ;  /* 0x000000000000791b */ /* 0x000fe20003800000 */
.L_x_452:
[----:B------:R-:W-:Y:S05]  /*8700*/  BSYNC B0 ;  /* 0x0000000000007941 */ /* 0x000fea0003800000 */
.L_x_451:
[----:B------:R-:W-:Y:S05]  /*8710*/  BRA `(.L_x_453) ;  /* 0xffffffd400247947 */ /* 0x000fea000383ffff */
.L_x_411:
[----:B-1----:R1:W2:Y:S02]  /*8720*/  SYNCS.PHASECHK.TRANS64.TRYWAIT P0, [R0+URZ+0x26820], R3 ;  /* 0x02682003000075a7 */ /* 0x0022a4000800017f */
[----:B--2---:R-:W-:Y:S05]  /*8730*/  @!P0 NANOSLEEP.SYNCS 0x989680 ;  /* 0x009896800000895d */ /* 0x004fea0003900000 */
[----:B------:R-:W2:Y:S02]  /*8740*/  @!P0 SYNCS.PHASECHK.TRANS64 P0, [R0+URZ+0x26820], R3 ;  /* 0x02682003000085a7 */ /* 0x000ea4000800007f */
[----:B--2---:R-:W-:Y:S05]  /*8750*/  @!P0 BRA `(.L_x_411) ;  /* 0xfffffffc00f08947 */ /* 0x004fea000383ffff */
[----:B------:R-:W-:Y:S05]  /*8760*/  BRA `(.L_x_454) ;  /* 0xffffffd800e07947 */ /* 0x000fea000383ffff */
.L_x_415:
[----:B-1----:R1:W2:Y:S02]  /*8770*/  SYNCS.PHASECHK.TRANS64.TRYWAIT P1, [R0+URZ+0x26840], R20 ;  /* 0x02684014000075a7 */ /* 0x0022a4000802017f */
[----:B--2---:R-:W-:Y:S05]  /*8780*/  @!P1 NANOSLEEP.SYNCS 0x989680 ;  /* 0x009896800000995d */ /* 0x004fea0003900000 */
[----:B------:R-:W2:Y:S02]  /*8790*/  @!P1 SYNCS.PHASECHK.TRANS64 P1, [R0+URZ+0x26840], R20 ;  /* 0x02684014000095a7 */ /* 0x000ea4000802007f */
[----:B--2---:R-:W-:Y:S05]  /*87a0*/  @!P1 BRA `(.L_x_415) ;  /* 0xfffffffc00f09947 */ /* 0x004fea000383ffff */
[----:B------:R-:W-:Y:S05]  /*87b0*/  BRA `(.L_x_455) ;  /* 0xffffffe400307947 */ /* 0x000fea000383ffff */
.L_x_417:
[----:B--2---:R2:W3:Y:S02]  /*87c0*/  SYNCS.PHASECHK.TRANS64.TRYWAIT P1, [R0+URZ+0x26828], R20 ;  /* 0x02682814000075a7 */ /* 0x0044e4000802017f */
[----:B---3--:R-:W-:Y:S05]  /*87d0*/  @!P1 NANOSLEEP.SYNCS 0x989680 ;  /* 0x009896800000995d */ /* 0x008fea0003900000 */
[----:B------:R-:W3:Y:S02]  /*87e0*/  @!P1 SYNCS.PHASECHK.TRANS64 P1, [R0+URZ+0x26828], R20 ;  /* 0x02682814000095a7 */ /* 0x000ee4000802007f */
[----:B---3--:R-:W-:Y:S05]  /*87f0*/  @!P1 BRA `(.L_x_417) ;  /* 0xfffffffc00f09947 */ /* 0x008fea000383ffff */
[----:B------:R-:W-:Y:S05]  /*8800*/  BRA `(.L_x_456) ;  /* 0xffffffe400dc7947 */ /* 0x000fea000383ffff */
.L_x_419:
[----:B---3--:R3:W4:Y:S02]  /*8810*/  SYNCS.PHASECHK.TRANS64.TRYWAIT P1, [R0+URZ+0x26848], R20 ;  /* 0x02684814000075a7 */ /* 0x008724000802017f */
[----:B----4-:R-:W-:Y:S05]  /*8820*/  @!P1 NANOSLEEP.SYNCS 0x989680 ;  /* 0x009896800000995d */ /* 0x010fea0003900000 */
[----:B------:R-:W4:Y:S02]  /*8830*/  @!P1 SYNCS.PHASECHK.TRANS64 P1, [R0+URZ+0x26848], R20 ;  /* 0x02684814000095a7 */ /* 0x000f24000802007f */
[----:B----4-:R-:W-:Y:S05]  /*8840*/  @!P1 BRA `(.L_x_419) ;  /* 0xfffffffc00f09947 */ /* 0x010fea000383ffff */
[----:B------:R-:W-:Y:S05]  /*8850*/  BRA `(.L_x_457) ;  /* 0xffffffe800687947 */ /* 0x000fea000383ffff */
.L_x_421:
[----:B------:R-:W-:-:S07]  /*8860*/  SHF.L.U32 R5, R9, 0x1f, RZ ;  /* 0x0000001f09057819 */ /* 0x000fce00000006ff */
.L_x_458:
[----:B--2---:R2:W3:Y:S02]  /*8870*/  SYNCS.PHASECHK.TRANS64.TRYWAIT P1, [R0+URZ+0x26820], R5 ;  /* 0x02682005000075a7 */ /* 0x0044e4000802017f */
[----:B---3--:R-:W-:Y:S05]  /*8880*/  @!P1 NANOSLEEP.SYNCS 0x989680 ;  /* 0x009896800000995d */ /* 0x008fea0003900000 */
[----:B------:R-:W3:Y:S02]  /*8890*/  @!P1 SYNCS.PHASECHK.TRANS64 P1, [R0+URZ+0x26820], R5 ;  /* 0x02682005000095a7 */ /* 0x000ee4000802007f */
[----:B---3--:R-:W-:Y:S05]  /*88a0*/  @!P1 BRA `(.L_x_458) ;  /* 0xfffffffc00f09947 */ /* 0x008fea000383ffff */
[----:B------:R-:W-:Y:S05]  /*88b0*/  BRA `(.L_x_459) ;  /* 0xffffffec00047947 */ /* 0x000fea000383ffff */
.L_x_424:
[----:B--2---:R2:W3:Y:S02]  /*88c0*/  SYNCS.PHASECHK.TRANS64.TRYWAIT P1, [R0+URZ+0x26840], R7 ;  /* 0x02684007000075a7 */ /* 0x0044e4000802017f */
[----:B---3--:R-:W-:Y:S05]  /*88d0*/  @!P1 NANOSLEEP.SYNCS 0x989680 ;  /* 0x009896800000995d */ /* 0x008fea0003900000 */
[----:B------:R-:W3:Y:S02]  /*88e0*/  @!P1 SYNCS.PHASECHK.TRANS64 P1, [R0+URZ+0x26840], R7 ;  /* 0x02684007000095a7 */ /* 0x000ee4000802007f */
[----:B---3--:R-:W-:Y:S05]  /*88f0*/  @!P1 BRA `(.L_x_424) ;  /* 0xfffffffc00f09947 */ /* 0x008fea000383ffff */
[----:B------:R-:W-:Y:S05]  /*8900*/  BRA `(.L_x_460) ;  /* 0xffffffec00ac7947 */ /* 0x000fea000383ffff */
.L_x_426:
[----:B---3--:R3:W4:Y:S02]  /*8910*/  SYNCS.PHASECHK.TRANS64.TRYWAIT P1, [R0+URZ+0x26828], R7 ;  /* 0x02682807000075a7 */ /* 0x008724000802017f */
[----:B----4-:R-:W-:Y:S05]  /*8920*/  @!P1 NANOSLEEP.SYNCS 0x989680 ;  /* 0x009896800000995d */ /* 0x010fea0003900000 */
[----:B------:R-:W4:Y:S02]  /*8930*/  @!P1 SYNCS.PHASECHK.TRANS64 P1, [R0+URZ+0x26828], R7 ;  /* 0x02682807000095a7 */ /* 0x000f24000802007f */
[----:B----4-:R-:W-:Y:S05]  /*8940*/  @!P1 BRA `(.L_x_426) ;  /* 0xfffffffc00f09947 */ /* 0x010fea000383ffff */
[----:B------:R-:W-:Y:S05]  /*8950*/  BRA `(.L_x_461) ;  /* 0xfffffff000507947 */ /* 0x000fea000383ffff */
.L_x_428:
[----:B----4-:R4:W1:Y:S02]  /*8960*/  SYNCS.PHASECHK.TRANS64.TRYWAIT P0, [R3+URZ+0x26840], R2 ;  /* 0x02684002030075a7 */ /* 0x010864000800017f */
[----:B-1----:R-:W-:Y:S05]  /*8970*/  @!P0 NANOSLEEP.SYNCS 0x989680 ;  /* 0x009896800000895d */ /* 0x002fea0003900000 */
[----:B------:R-:W1:Y:S02]  /*8980*/  @!P0 SYNCS.PHASECHK.TRANS64 P0, [R3+URZ+0x26840], R2 ;  /* 0x02684002030085a7 */ /* 0x000e64000800007f */
[----:B-1----:R-:W-:Y:S05]  /*8990*/  @!P0 BRA `(.L_x_428) ;  /* 0xfffffffc00f08947 */ /* 0x002fea000383ffff */
[----:B------:R-:W-:Y:S05]  /*89a0*/  BRA `(.L_x_462) ;  /* 0xfffffff000f47947 */ /* 0x000fea000383ffff */
.L_x_430:
[----:B------:R-:W-:Y:S01]  /*89b0*/  BSSY B0, `(.L_x_463) ;  /* 0x0000006000007945 */ /* 0x000fe20003800000 */
[----:B------:R-:W-:-:S07]  /*89c0*/  IMAD.MOV.U32 R15, RZ, RZ, -0x1 ;  /* 0xffffffffff0f7424 */ /* 0x000fce00078e00ff */
[----:B------:R-:W-:Y:S05]  /*89d0*/  WARPSYNC.COLLECTIVE R15, `(.L_x_464) ;  /* 0x000000000f0c7348 */ /* 0x000fea0003c00000 */
[----:B------:R-:W-:Y:S02]  /*89e0*/  ELECT P6, UR62, PT ;  /* 0x00000000003e782f */ /* 0x000fe400038c0000 */
[----:B------:R-:W-:Y:S01]  /*89f0*/  MOV R14, UR62 ;  /* 0x0000003e000e7c02 */ /* 0x000fe20008000f00 */
[----:B------:R-:W-:Y:S10]  /*8a00*/  ENDCOLLECTIVE ;  /* 0x000000000000791b */ /* 0x000ff40003800000 */
.L_x_464:
[----:B------:R-:W-:Y:S05]  /*8a10*/  BSYNC B0 ;  /* 0x0000000000007941 */ /* 0x000fea0003800000 */
.L_x_463:
[----:B------:R-:W-:Y:S01]  /*8a20*/  PLOP3.LUT P0, PT, P6, PT, PT, 0x80, 0x0 ;  /* 0x000000000000781c */ /* 0x000fe2000370f070 */
[----:B------:R-:W-:-:S12]  /*8a30*/  BRA `(.L_x_465) ;  /* 0xfffffff400b87947 */ /* 0x000fd8000383ffff */
.L_x_432:
[----:B-1----:R1:W2:Y:S02]  /*8a40*/  SYNCS.PHASECHK.TRANS64.TRYWAIT P1, [R6+URZ], R5 ;  /* 0x00000005060075a7 */ /* 0x0022a4000802017f */
[----:B--2---:R-:W-:Y:S05]  /*8a50*/  @!P1 NANOSLEEP.SYNCS 0x989680 ;  /* 0x009896800000995d */ /* 0x004fea0003900000 */
[----:B------:R-:W2:Y:S02]  /*8a60*/  @!P1 SYNCS.PHASECHK.TRANS64 P1, [R6+URZ], R5 ;  /* 0x00000005060095a7 */ /* 0x000ea4000802007f */
[----:B--2---:R-:W-:Y:S05]  /*8a70*/  @!P1 BRA `(.L_x_432) ;  /* 0xfffffffc00f09947 */ /* 0x004fea000383ffff */
[----:B------:R-:W-:Y:S05]  /*8a80*/  BRA `(.L_x_466) ;  /* 0xfffffff400f87947 */ /* 0x000fea000383ffff */
.L_x_433:
[----:B--2---:R2:W3:Y:S02]  /*8a90*/  SYNCS.PHASECHK.TRANS64.TRYWAIT P1, [R3+URZ], R2 ;  /* 0x00000002030075a7 */ /* 0x0044e4000802017f */
[----:B---3--:R-:W-:Y:S05]  /*8aa0*/  @!P1 NANOSLEEP.SYNCS 0x989680 ;  /* 0x009896800000995d */ /* 0x008fea0003900000 */
[----:B------:R-:W3:Y:S02]  /*8ab0*/  @!P1 SYNCS.PHASECHK.TRANS64 P1, [R3+URZ], R2 ;  /* 0x00000002030095a7 */ /* 0x000ee4000802007f */
[----:B---3--:R-:W-:Y:S05]  /*8ac0*/  @!P1 BRA `(.L_x_433) ;  /* 0xfffffffc00f09947 */ /* 0x008fea000383ffff */
[----:B------:R-:W-:Y:S05]  /*8ad0*/  BRA `(.L_x_467) ;  /* 0xfffffff400ec7947 */ /* 0x000fea000383ffff */
.L_x_435:
[----:B--2---:R2:W3:Y:S02]  /*8ae0*/  SYNCS.PHASECHK.TRANS64.TRYWAIT P0, [R0+URZ], R5 ;  /* 0x00000005000075a7 */ /* 0x0044e4000800017f */
[----:B---3--:R-:W-:Y:S05]  /*8af0*/  @!P0 NANOSLEEP.SYNCS 0x989680 ;  /* 0x009896800000895d */ /* 0x008fea0003900000 */
[----:B------:R-:W3:Y:S02]  /*8b00*/  @!P0 SYNCS.PHASECHK.TRANS64 P0, [R0+URZ], R5 ;  /* 0x00000005000085a7 */ /* 0x000ee4000800007f */
[----:B---3--:R-:W-:Y:S05]  /*8b10*/  @!P0 BRA `(.L_x_435) ;  /* 0xfffffffc00f08947 */ /* 0x008fea000383ffff */
[----:B------:R-:W-:Y:S05]  /*8b20*/  BRA `(.L_x_468) ;  /* 0xfffffff400f07947 */ /* 0x000fea000383ffff */
.L_x_469:
        /* <DEDUP_REMOVED lines=13> */
.L_x_3296:


//--------------------- .text._ZN7cutlass13device_kernelIN5flash11enable_sm90INS1_16FlashAttnBwdSm90INS1_25CollectiveMainloopBwdSm90ILi2ELi2ELi2EN4cute5tupleIJNS5_1CILi1EEES8_S8_EEENS6_IJNS7_ILi64EEENS7_ILi128EEENS7_ILi96EEEEEENS_10bfloat16_tEfNS_4arch4Sm90ELb0ELb0ELb0ELb1ELb0ELb1ELb0ELb0ELi2ELi1ELi2ELi1ELb1EEENS1_21CollectiveEpilogueBwdISD_SE_SG_Li256ELb1ELb0ELi1EEENS1_19SingleTileSchedulerILb1ELb0ELb0ELi128EEEEEEEEEvNT_6ParamsE --------------------------
	.section	.text._ZN7cutlass13device_kernelIN5flash11enable_sm90INS1_16FlashAttnBwdSm90INS1_25CollectiveMainloopBwdSm90ILi2ELi2ELi2EN4cute5tupleIJNS5_1CILi1EEES8_S8_EEENS6_IJNS7_ILi64EEENS7_ILi128EEENS7_ILi96EEEEEENS_10bfloat16_tEfNS_4arch4Sm90ELb0ELb0ELb0ELb1ELb0ELb1ELb0ELb0ELi2ELi1ELi2ELi1ELb1EEENS1_21CollectiveEpilogueBwdISD_SE_SG_Li256ELb1ELb0ELi1EEENS1_19SingleTileSchedulerILb1ELb0ELb0ELi128EEEEEEEEEvNT_6ParamsE,"ax",@progbits
	.align	128
.text._ZN7cutlass13device_kernelIN5flash11enable_sm90INS1_16FlashAttnBwdSm90INS1_25CollectiveMainloopBwdSm90ILi2ELi2ELi2EN4cute5tupleIJNS5_1CILi1EEES8_S8_EEENS6_IJNS7_ILi64EEENS7_ILi128EEENS7_ILi96EEEEEENS_10bfloat16_tEfNS_4arch4Sm90ELb0ELb0ELb0ELb1ELb0ELb1ELb0ELb0ELi2ELi1ELi2ELi1ELb1EEENS1_21CollectiveEpilogueBwdISD_SE_SG_Li256ELb1ELb0ELi1EEENS1_19SingleTileSchedulerILb1ELb0ELb0ELi128EEEEEEEEEvNT_6ParamsE:
        .type           _ZN7cutlass13device_kernelIN5flash11enable_sm90INS1_16FlashAttnBwdSm90INS1_25CollectiveMainloopBwdSm90ILi2ELi2ELi2EN4cute5tupleIJNS5_1CILi1EEES8_S8_EEENS6_IJNS7_ILi64EEENS7_ILi128EEENS7_ILi96EEEEEENS_10bfloat16_tEfNS_4arch4Sm90ELb0ELb0ELb0ELb1ELb0ELb1ELb0ELb0ELi2ELi1ELi2ELi1ELb1EEENS1_21CollectiveEpilogueBwdISD_SE_SG_Li256ELb1ELb0ELi1EEENS1_19SingleTileSchedulerILb1ELb0ELb0ELi128EEEEEEEEEvNT_6ParamsE,@function
        .size           _ZN7cutlass13device_kernelIN5flash11enable_sm90INS1_16FlashAttnBwdSm90INS1_25CollectiveMainloopBwdSm90ILi2ELi2ELi2EN4cute5tupleIJNS5_1CILi1EEES8_S8_EEENS6_IJNS7_ILi64EEENS7_ILi128EEENS7_ILi96EEEEEENS_10bfloat16_tEfNS_4arch4Sm90ELb0ELb0ELb0ELb1ELb0ELb1ELb0ELb0ELi2ELi1ELi2ELi1ELb1EEENS1_21CollectiveEpilogueBwdISD_SE_SG_Li256ELb1ELb0ELi1EEENS1_19SingleTileSchedulerILb1ELb0ELb0ELi128EEEEEEEEEvNT_6ParamsE,(.L_x_3297 - _ZN7cutlass13device_kernelIN5flash11enable_sm90INS1_16FlashAttnBwdSm90INS1_25CollectiveMainloopBwdSm90ILi2ELi2ELi2EN4cute5tupleIJNS5_1CILi1EEES8_S8_EEENS6_IJNS7_ILi64EEENS7_ILi128EEENS7_ILi96EEEEEENS_10bfloat16_tEfNS_4arch4Sm90ELb0ELb0ELb0ELb1ELb0ELb1ELb0ELb0ELi2ELi1ELi2ELi1ELb1EEENS1_21CollectiveEpilogueBwdISD_SE_SG_Li256ELb1ELb0ELi1EEENS1_19SingleTileSchedulerILb1ELb0ELb0ELi128EEEEEEEEEvNT_6ParamsE)
        .other          _ZN7cutlass13device_kernelIN5flash11enable_sm90INS1_16FlashAttnBwdSm90INS1_25CollectiveMainloopBwdSm90ILi2ELi2ELi2EN4cute5tupleIJNS5_1CILi1EEES8_S8_EEENS6_IJNS7_ILi64EEENS7_ILi128EEENS7_ILi96EEEEEENS_10bfloat16_tEfNS_4arch4Sm90ELb0ELb0ELb0ELb1ELb0ELb1ELb0ELb0ELi2ELi1ELi2ELi1ELb1EEENS1_21CollectiveEpilogueBwdISD_SE_SG_Li256ELb1ELb0ELi1EEENS1_19SingleTileSchedulerILb1ELb0ELb0ELi128EEEEEEEEEvNT_6ParamsE,@"STO_CUDA_ENTRY STV_DEFAULT"
_ZN7cutlass13device_kernelIN5flash11enable_sm90INS1_16FlashAttnBwdSm90INS1_25CollectiveMainloopBwdSm90ILi2ELi2ELi2EN4cute5tupleIJNS5_1CILi1EEES8_S8_EEENS6_IJNS7_ILi64EEENS7_ILi128EEENS7_ILi96EEEEEENS_10bfloat16_tEfNS_4arch4Sm90ELb0ELb0ELb0ELb1ELb0ELb1ELb0ELb0ELi2ELi1ELi2ELi1ELb1EEENS1_21CollectiveEpilogueBwdISD_SE_SG_Li256ELb1ELb0ELi1EEENS1_19SingleTileSchedulerILb1ELb0ELb0ELi128EEEEEEEEEvNT_6ParamsE:
        /* <DEDUP_REMOVED lines=23> */
.L_x_471:
[----:B------:R-:W-:Y:S05]  /*0170*/  BSYNC B0 ;  /* 0x0000000000007941 */ /* 0x000fea0003800000 */
.L_x_470:
        /* <DEDUP_REMOVED lines=37> */
.L_x_472:
        /* <DEDUP_REMOVED lines=22> */
.L_x_473:
[----:B------:R-:W-:Y:S01]  /*0530*/  PLOP3.LUT P0, PT, PT, PT, UP0, 0x80, 0x0 ;  /* 0x000000000000781c */ /* 0x000fe20003f0f008 */
[----:B------:R-:W-:Y:S01]  /*0540*/  NOP ;  /* 0x0000000000007918 */ /* 0x000fe20000000000 */
[----:B------:R-:W-:Y:S01]  /*0550*/  ULDC.64 UR46, c[0x0][0x208] ;  /* 0x00008200002e7ab9 */ /* 0x000fe20000000a00 */
[----:B------:R-:W-:Y:S01]  /*0560*/  BSSY B6, `(.L_x_474) ;  /* 0x0000945000067945 */ /* 0x000fe20003800000 */
[----:B-12-4-:R-:W-:Y:S09]  /*0570*/  BAR.SYNC.DEFER_BLOCKING 0x0 ;  /* 0x0000000000007b1d */ /* 0x016ff20000010000 */
[----:B------:R-:W-:Y:S05]  /*0580*/  @!P0 BRA `(.L_x_475) ;  /* 0x0000005800c88947 */ /* 0x000fea0003800000 */
.L_x_476:
[----:B------:R-:W-:-:S08]  /*0590*/  NOP ;  /* 0x0000000000007918 */ /* 0x000fd00000000000 */
[----:B------:R-:W1:Y:S02]  /*05a0*/  USETMAXREG.TRY_ALLOC.CTAPOOL UP0, 0xf0 ;  /* 0x000000f0000079c8 */ /* 0x000e640008000600 */
[----:B-1----:R-:W-:-:S13]  /*05b0*/  PLOP3.LUT P0, PT, PT, PT, UP0, 0x80, 0x0 ;  /* 0x000000000000781c */ /* 0x002fda0003f0f008 */
[----:B------:R-:W-:Y:S05]  /*05c0*/  @!P0 BRA `(.L_x_476) ;  /* 0xfffffffc00f08947 */ /* 0x000fea000383ffff */
[----:B------:R-:W-:Y:S01]  /*05d0*/  LOP3.LUT R0, R0, 0x3, RZ, 0xc0, !PT ;  /* 0x0000000300007812 */ /* 0x000fe200078ec0ff */
[----:B------:R-:W-:Y:S01]  /*05e0*/  ULDC.64 UR4, c[0x0][0x8d8] ;  /* 0x0002360000047ab9 */ /* 0x000fe20000000a00 */
[----:B------:R-:W1:Y:S04]  /*05f0*/  S2UR UR36, SR_CTAID.Z ;  /* 0x00000000002479c3 */ /* 0x000e680000002700 */
[----:B------:R-:W2:Y:S02]  /*0600*/  SHFL.IDX PT, R0, R0, RZ, 0x1f ;  /* 0x00001fff00007589 */ /* 0x000ea400000e0000 */
[----:B--2---:R-:W-:-:S13]  /*0610*/  ISETP.NE.AND P0, PT, R0, RZ, PT ;  /* 0x000000ff0000720c */ /* 0x004fda0003f05270 */
[----:B------:R-:W-:-:S05]  /*0620*/  @!P0 VIADD R3, R2, 0x9 ;  /* 0x0000000902038836 */ /* 0x000fca0000000000 */
[----:B------:R2:W-:Y:S06]  /*0630*/  @!P0 BAR.ARV R3, 0xa0 ;  /* 0x000280030000851d */ /* 0x0005ec0000002000 */
[----:B------:R-:W-:-:S04]  /*0640*/  ISETP.NE.U32.AND P0, PT, RZ, UR4, PT ;  /* 0x00000004ff007c0c */ /* 0x000fc8000bf05070 */
[----:B------:R-:W-:-:S13]  /*0650*/  ISETP.NE.AND.EX P0, PT, RZ, UR5, PT, P0 ;  /* 0x00000005ff007c0c */ /* 0x000fda000bf05300 */
[----:B-12---:R-:W-:Y:S05]  /*0660*/  @!P0 BRA `(.L_x_477) ;  /* 0x00000000001c8947 */ /* 0x006fea0003800000 */
[----:B------:R-:W-:Y:S02]  /*0670*/  ULDC.64 UR4, c[0x0][0x8d8] ;  /* 0x0002360000047ab9 */ /* 0x000fe40000000a00 */
[----:B------:R-:W-:-:S06]  /*0680*/  UIMAD.WIDE UR4, UR36, 0x4, UR4 ;  /* 0x00000004240478a5 */ /* 0x000fcc000f8e0204 */
[----:B------:R-:W-:Y:S02]  /*0690*/  IMAD.U32 R4, RZ, RZ, UR4 ;  /* 0x00000004ff047e24 */ /* 0x000fe4000f8e00ff */
[----:B------:R-:W-:-:S05]  /*06a0*/  IMAD.U32 R5, RZ, RZ, UR5 ;  /* 0x00000005ff057e24 */ /* 0x000fca000f8e00ff */
[----:B------:R-:W2:Y:S02]  /*06b0*/  LDG.E R4, desc[UR46][R4.64] ;  /* 0x0000002e04047981 */ /* 0x000ea4000c1e1900 */
[----:B--2---:R-:W-:Y:S01]  /*06c0*/  R2UR UR4, R4 ;  /* 0x00000000040472ca */ /* 0x004fe200000e0000 */
[----:B------:R-:W-:-:S14]  /*06d0*/  BRA `(.L_x_478) ;  /* 0x00000000003c7947 */ /* 0x000fdc0003800000 */
.L_x_477:
[----:B------:R-:W-:Y:S02]  /*06e0*/  ULDC.64 UR4, c[0x0][0x8d0] ;  /* 0x0002340000047ab9 */ /* 0x000fe40000000a00 */
[----:B------:R-:W-:-:S04]  /*06f0*/  ISETP.NE.U32.AND P0, PT, RZ, UR4, PT ;  /* 0x00000004ff007c0c */ /* 0x000fc8000bf05070 */
[----:B------:R-:W-:-:S13]  /*0700*/  ISETP.NE.AND.EX P0, PT, RZ, UR5, PT, P0 ;  /* 0x00000005ff007c0c */ /* 0x000fda000bf05300 */
[----:B------:R-:W-:Y:S05]  /*0710*/  @!P0 BRA `(.L_x_479) ;  /* 0x0000000000288947 */ /* 0x000fea0003800000 */
[----:B------:R-:W-:Y:S02]  /*0720*/  ULDC.64 UR4, c[0x0][0x8d0] ;  /* 0x0002340000047ab9 */ /* 0x000fe40000000a00 */
[----:B------:R-:W-:-:S06]  /*0730*/  UIMAD.WIDE UR4, UR36, 0x4, UR4 ;  /* 0x00000004240478a5 */ /* 0x000fcc000f8e0204 */
[----:B------:R-:W-:Y:S02]  /*0740*/  IMAD.U32 R4, RZ, RZ, UR4 ;  /* 0x00000004ff047e24 */ /* 0x000fe4000f8e00ff */
[----:B------:R-:W-:-:S05]  /*0750*/  IMAD.U32 R5, RZ, RZ, UR5 ;  /* 0x00000005ff057e24 */ /* 0x000fca000f8e00ff */
[----:B------:R-:W2:Y:S04]  /*0760*/  LDG.E R3, desc[UR46][R4.64] ;  /* 0x0000002e04037981 */ /* 0x000ea8000c1e1900 */
[----:B------:R-:W3:Y:S01]  /*0770*/  LDG.E R0, desc[UR46][R4.64+0x4] ;  /* 0x0000042e04007981 */ /* 0x000ee2000c1e1900 */
[----:B--2---:R-:W-:Y:S02]  /*0780*/  R2UR UR4, R3 ;  /* 0x00000000030472ca */ /* 0x004fe400000e0000 */
[----:B---3--:R-:W-:-:S13]  /*0790*/  R2UR UR5, R0 ;  /* 0x00000000000572ca */ /* 0x008fda00000e0000 */
[----:B------:R-:W-:Y:S01]  /*07a0*/  UIADD3 UR4, -UR4, UR5, URZ ;  /* 0x0000000504047290 */ /* 0x000fe2000fffe13f */
[----:B------:R-:W-:Y:S11]  /*07b0*/  BRA `(.L_x_478) ;  /* 0x0000000000047947 */ /* 0x000ff60003800000 */
.L_x_479:
[----:B------:R-:W-:-:S05]  /*07c0*/  ULDC UR4, c[0x0][0x8bc] ;  /* 0x00022f0000047ab9 */ /* 0x000fca0000000800 */
.L_x_478:
[----:B------:R-:W1:Y:S02]  /*07d0*/  S2UR UR37, SR_CTAID.X ;  /* 0x00000000002579c3 */ /* 0x000e640000002500 */
[----:B-1----:R-:W-:-:S04]  /*07e0*/  USHF.L.U32 UR37, UR37, 0x7, URZ ;  /* 0x0000000725257899 */ /* 0x002fc8000800063f */
[----:B------:R-:W-:-:S04]  /*07f0*/  UISETP.GE.AND UP0, UPT, UR37, UR4, UPT ;  /* 0x000000042500728c */ /* 0x000fc8000bf06270 */
[----:B------:R-:W-:-:S06]  /*0800*/  USEL UR36, UR36, 0xffffffff, !UP0 ;  /* 0xffffffff24247887 */ /* 0x000fcc000c000000 */
[----:B------:R-:W-:-:S13]  /*0810*/  ISETP.LE.AND P0, PT, RZ, UR36, PT ;  /* 0x00000024ff007c0c */ /* 0x000fda000bf03270 */
[----:B------:R-:W-:Y:S05]  /*0820*/  @!P0 BRA `(.L_x_480) ;  /* 0x0000009000608947 */ /* 0x000fea0003800000 */
[----:B------:R-:W1:Y:S01]  /*0830*/  S2R R0, SR_TID.X ;  /* 0x0000000000007919 */ /* 0x000e620000002100 */
[----:B------:R-:W-:Y:S02]  /*0840*/  ULDC.64 UR4, c[0x0][0x780] ;  /* 0x0001e00000047ab9 */ /* 0x000fe40000000a00 */
[----:B------:R-:W-:Y:S01]  /*0850*/  ISETP.NE.U32.AND P0, PT, RZ, UR4, PT ;  /* 0x00000004ff007c0c */ /* 0x000fe2000bf05070 */
[----:B------:R-:W-:Y:S02]  /*0860*/  ULDC UR4, c[0x0][0x290] ;  /* 0x0000a40000047ab9 */ /* 0x000fe40000000800 */
[----:B------:R-:W-:Y:S01]  /*0870*/  IMAD.U32 R24, RZ, RZ, UR4 ;  /* 0x00000004ff187e24 */ /* 0x000fe2000f8e00ff */
[----:B------:R-:W-:Y:S01]  /*0880*/  ISETP.NE.AND.EX P0, PT, RZ, UR5, PT, P0 ;  /* 0x00000005ff007c0c */ /* 0x000fe2000bf05300 */
[----:B-1----:R-:W-:-:S12]  /*0890*/  VIADD R22, R0, 0xffffff80 ;  /* 0xffffff8000167836 */ /* 0x002fd80000000000 */
[----:B------:R-:W-:Y:S05]  /*08a0*/  @!P0 BRA `(.L_x_481) ;  /* 0x00000000001c8947 */ /* 0x000fea0003800000 */
[----:B------:R-:W-:Y:S02]  /*08b0*/  ULDC.64 UR4, c[0x0][0x780] ;  /* 0x0001e00000047ab9 */ /* 0x000fe40000000a00 */
[----:B------:R-:W-:-:S06]  /*08c0*/  UIMAD.WIDE UR4, UR36, 0x4, UR4 ;  /* 0x00000004240478a5 */ /* 0x000fcc000f8e0204 */
[----:B------:R-:W-:Y:S02]  /*08d0*/  IMAD.U32 R4, RZ, RZ, UR4 ;  /* 0x00000004ff047e24 */ /* 0x000fe4000f8e00ff */
[----:B------:R-:W-:-:S05]  /*08e0*/  IMAD.U32 R5, RZ, RZ, UR5 ;  /* 0x00000005ff057e24 */ /* 0x000fca000f8e00ff */
[----:B------:R-:W2:Y:S02]  /*08f0*/  LDG.E R4, desc[UR46][R4.64] ;  /* 0x0000002e04047981 */ /* 0x000ea4000c1e1900 */
[----:B--2---:R-:W-:Y:S01]  /*0900*/  R2UR UR39, R4 ;  /* 0x00000000042772ca */ /* 0x004fe200000e0000 */
[----:B------:R-:W-:-:S14]  /*0910*/  BRA `(.L_x_482) ;  /* 0x0000000000387947 */ /* 0x000fdc0003800000 */
.L_x_481:
[----:B------:R-:W-:Y:S01]  /*0920*/  ULDC.64 UR4, c[0x0][0x770] ;  /* 0x0001dc0000047ab9 */ /* 0x000fe20000000a00 */
[----:B------:R-:W-:Y:S01]  /*0930*/  ULDC UR39, c[0x0][0x280] ;  /* 0x0000a00000277ab9 */ /* 0x000fe20000000800 */
        /* <DEDUP_REMOVED lines=11> */
[----:B------:R-:W-:-:S12]  /*09f0*/  UIADD3 UR39, -UR39, UR4, URZ ;  /* 0x0000000427277290 */ /* 0x000fd8000fffe13f */
.L_x_482:
        /* <DEDUP_REMOVED lines=8> */
[----:B------:R1:W5:Y:S01]  /*0a80*/  LDG.E R24, desc[UR46][R4.64] ;  /* 0x0000002e04187981 */ /* 0x000362000c1e1900 */
[----:B------:R-:W-:Y:S05]  /*0a90*/  BRA `(.L_x_484) ;  /* 0x00000000002c7947 */ /* 0x000fea0003800000 */
.L_x_483:
        /* <DEDUP_REMOVED lines=9> */
[----:B------:R-:W2:Y:S02]  /*0b30*/  LDG.E R3, desc[UR46][R4.64+0x4] ;  /* 0x0000042e04037981 */ /* 0x000ea4000c1e1900 */
[----:B--2---:R-:W-:-:S07]  /*0b40*/  IMAD.IADD R24, R3, 0x1, -R24 ;  /* 0x0000000103187824 */ /* 0x004fce00078e0a18 */
.L_x_484:
[----:B------:R-:W-:Y:S01]  /*0b50*/  UISETP.GE.AND UP0, UPT, UR39, 0x1, UPT ;  /* 0x000000012700788c */ /* 0x000fe2000bf06270 */
[----:B------:R-:W-:Y:S02]  /*0b60*/  PLOP3.LUT P0, PT, PT, PT, PT, 0x80, 0x0 ;  /* 0x000000000000781c */ /* 0x000fe40003f0f070 */
[----:B------:R-:W-:Y:S02]  /*0b70*/  CS2R R70, SRZ ;  /* 0x0000000000467805 */ /* 0x000fe4000001ff00 */
[----:B------:R-:W-:Y:S02]  /*0b80*/  CS2R R68, SRZ ;  /* 0x0000000000447805 */ /* 0x000fe4000001ff00 */
[----:B------:R-:W-:Y:S02]  /*0b90*/  CS2R R66, SRZ ;  /* 0x0000000000427805 */ /* 0x000fe4000001ff00 */
[----:B------:R-:W-:Y:S02]  /*0ba0*/  CS2R R64, SRZ ;  /* 0x0000000000407805 */ /* 0x000fe4000001ff00 */
[----:B------:R-:W-:-:S02]  /*0bb0*/  PLOP3.LUT P1, PT, PT, PT, UP0, 0x80, 0x0 ;  /* 0x000000000000781c */ /* 0x000fc40003f2f008 */
        /* <DEDUP_REMOVED lines=18> */
[----:B------:R-:W-:Y:S01]  /*0ce0*/  CS2R R26, SRZ ;  /* 0x00000000001a7805 */ /* 0x000fe2000001ff00 */
[----:B------:R-:W-:Y:S01]  /*0cf0*/  IMAD.MOV.U32 R25, RZ, RZ, RZ ;  /* 0x000000ffff197224 */ /* 0x000fe200078e00ff */
[----:B------:R-:W-:Y:S01]  /*0d00*/  CS2R R118, SRZ ;  /* 0x0000000000767805 */ /* 0x000fe2000001ff00 */
[----:B------:R-:W-:Y:S01]  /*0d10*/  IMAD.MOV.U32 R0, RZ, RZ, RZ ;  /* 0x000000ffff007224 */ /* 0x000fe200078e00ff */
        /* <DEDUP_REMOVED lines=23> */
[----:B------:R-:W-:Y:S06]  /*0e90*/  @!P1 BRA `(.L_x_485) ;  /* 0x0000003400989947 */ /* 0x000fec0003800000 */
[----:B------:R-:W-:-:S04]  /*0ea0*/  MOV R0, RZ ;  /* 0x000000ff00007202 */ /* 0x000fc80000000f00 */
        /* <DEDUP_REMOVED lines=17> */
[----:B--2--5:R-:W-:Y:S05]  /*0fc0*/  CALL.ABS.NOINC R14 ;  /* 0x000000000e007343 */ /* 0x024fea0003c00000 */
.L_x_487:
        /* <DEDUP_REMOVED lines=15> */
.L_x_486:
[----:B------:R-:W2:Y:S01]  /*10c0*/  S2R R3, SR_CgaCtaId ;  /* 0x0000000000037919 */ /* 0x000ea20000008800 */
[----:B------:R-:W-:-:S04]  /*10d0*/  MOV R18, 0x400 ;  /* 0x0000040000127802 */ /* 0x000fc80000000f00 */
[----:B--2---:R-:W-:-:S05]  /*10e0*/  LEA R18, R3, R18, 0x18 ;  /* 0x0000001203127211 */ /* 0x004fca00078ec0ff */
[----:B------:R-:W-:-:S05]  /*10f0*/  VIADD R19, R18, 0x1e800 ;  /* 0x0001e80012137836 */ /* 0x000fca0000000000 */
        /* <DEDUP_REMOVED lines=18> */
.L_x_489:
        /* <DEDUP_REMOVED lines=15> */
.L_x_488:
[----:B------:R-:W-:Y:S01]  /*1310*/  SHF.R.S32.HI R25, RZ, 0x1f, R22 ;  /* 0x0000001fff197819 */ /* 0x000fe20000011416 */
[----:B------:R-:W-:-:S03]  /*1320*/  UMOV UR4, 0xffffffff ;  /* 0xffffffff00047882 */ /* 0x000fc60000000000 */
[----:B------:R-:W-:-:S04]  /*1330*/  LEA.HI R0, R25, R22, RZ, 0x7 ;  /* 0x0000001619007211 */ /* 0x000fc800078f38ff */
[----:B------:R-:W-:Y:S01]  /*1340*/  SHF.R.S32.HI R16, RZ, 0x7, R0 ;  /* 0x00000007ff107819 */ /* 0x000fe20000011400 */
[----:B------:R-:W-:Y:S06]  /*1350*/  BRA.DIV UR4, `(.L_x_490) ;  /* 0x00000086049c7947 */ /* 0x000fec000b800000 */
[----:B------:R2:W3:Y:S02]  /*1360*/  SHFL.IDX PT, R14, R16, RZ, 0x1f ;  /* 0x00001fff100e7589 */ /* 0x0004e400000e0000 */
.L_x_578:
[----:B-1----:R-:W-:Y:S02]  /*1370*/  SHF.L.U32 R5, RZ, 0x1f, RZ ;  /* 0x0000001fff057819 */ /* 0x002fe400000006ff */
[----:B------:R-:W-:Y:S01]  /*1380*/  LOP3.LUT R3, R0, 0xffffff80, RZ, 0xc0, !PT ;  /* 0xffffff8000037812 */ /* 0x000fe200078ec0ff */
[----:B------:R-:W-:Y:S01]  /*1390*/  VIADD R0, R18, 0x6000 ;  /* 0x0000600012007836 */ /* 0x000fe20000000000 */
[----:B------:R-:W1:Y:S03]  /*13a0*/  SYNCS.PHASECHK.TRANS64.TRYWAIT P0, [R18+URZ+0x26800], R5 ;  /* 0x02680005120075a7 */ /* 0x000e66000800017f */
[----:B------:R-:W-:Y:S01]  /*13b0*/  IMAD.IADD R27, R22, 0x1, -R3 ;  /* 0x00000001161b7824 */ /* 0x000fe200078e0a03 */
[----:B------:R-:W-:Y:S02]  /*13c0*/  LOP3.LUT P1, RZ, R0, 0x1bf, RZ, 0xc0, !PT ;  /* 0x000001bf00ff7812 */ /* 0x000fe4000782c0ff */
[----:B---3--:R-:W-:-:S02]  /*13d0*/  LEA.HI R0, R14, R14, RZ, 0x1 ;  /* 0x0000000e0e007211 */ /* 0x008fc400078f08ff */
[----:B------:R-:W-:Y:S02]  /*13e0*/  SHF.R.S32.HI R26, RZ, 0x1f, R27 ;  /* 0x0000001fff1a7819 */ /* 0x000fe4000001141b */
[----:B------:R-:W-:Y:S02]  /*13f0*/  LOP3.LUT R23, R0, 0xfffffffe, RZ, 0xc0, !PT ;  /* 0xfffffffe00177812 */ /* 0x000fe400078ec0ff */
[----:B------:R-:W-:-:S04]  /*1400*/  LEA.HI R28, R26, R27, RZ, 0x2 ;  /* 0x0000001b1a1c7211 */ /* 0x000fc800078f10ff */
[----:B------:R-:W-:Y:S01]  /*1410*/  LOP3.LUT R0, R28, 0x7ffffffc, RZ, 0xc0, !PT ;  /* 0x7ffffffc1c007812 */ /* 0x000fe200078ec0ff */
[----:B-1----:R-:W-:Y:S06]  /*1420*/  @P0 BRA `(.L_x_491) ;  /* 0x0000000000080947 */ /* 0x002fec0003800000 */
[----:B------:R-:W1:Y:S02]  /*1430*/  SYNCS.PHASECHK.TRANS64.TRYWAIT P0, [R18+URZ+0x26800], R5 ;  /* 0x02680005120075a7 */ /* 0x000e64000800017f */
[----:B-1----:R-:W-:Y:S05]  /*1440*/  @!P0 BRA `(.L_x_492) ;  /* 0x0000008400808947 */ /* 0x002fea0003800000 */
.L_x_491:
[----:B------:R-:W-:Y:S02]  /*1450*/  IMAD.IADD R23, R14, 0x1, -R23 ;  /* 0x000000010e177824 */ /* 0x000fe400078e0a17 */
[----:B------:R-:W-:Y:S01]  /*1460*/  IMAD.IADD R17, R27, 0x1, -R0 ;  /* 0x000000011b117824 */ /* 0x000fe200078e0a00 */
[----:B------:R-:W-:Y:S06]  /*1470*/  @!P1 BRA `(.L_x_493) ;  /* 0x0000000000409947 */ /* 0x000fec0003800000 */
[----:B------:R-:W-:Y:S01]  /*1480*/  MOV R0, 0x0 ;  /* 0x0000000000007802 */ /* 0x000fe20000000f00 */
[----:B------:R-:W-:Y:S01]  /*1490*/  ULDC.64 UR4, c[0x4][0x88] ;  /* 0x0100220000047ab9 */ /* 0x000fe20000000a00 */
[----:B------:R-:W-:Y:S01]  /*14a0*/  ULDC.64 UR6, c[0x4][0x90] ;  /* 0x0100240000067ab9 */ /* 0x000fe20000000a00 */
[----:B------:R-:W-:Y:S01]  /*14b0*/  IMAD.U32 R4, RZ, RZ, UR4 ;  /* 0x00000004ff047e24 */ /* 0x000fe2000f8e00ff */
[----:B------:R3:W4:Y:S01]  /*14c0*/  LDC.64 R14, c[0x4][R0] ;  /* 0x01000000000e7b82 */ /* 0x0007220000000a00 */
[----:B-1----:R-:W-:Y:S01]  /*14d0*/  IMAD.U32 R5, RZ, RZ, UR5 ;  /* 0x00000005ff057e24 */ /* 0x002fe2000f8e00ff */
        /* <DEDUP_REMOVED lines=9> */
[----:B--2-45:R-:W-:Y:S05]  /*1570*/  CALL.ABS.NOINC R14 ;  /* 0x000000000e007343 */ /* 0x034fea0003c00000 */
.L_x_493:
[----:B------:R-:W-:Y:S01]  /*1580*/  LEA.HI R0, R25, R22, RZ, 0x4 ;  /* 0x0000001619007211 */ /* 0x000fe200078f20ff */
[----:B------:R-:W-:Y:S05]  /*1590*/  WARPSYNC.ALL ;  /* 0x0000000000007948 */ /* 0x000fea0003800000 */
[----:B------:R-:W-:-:S05]  /*15a0*/  LOP3.LUT R3, R0, 0xfffffff0, RZ, 0xc0, !PT ;  /* 0xfffffff000037812 */ /* 0x000fca00078ec0ff */
[----:B-1----:R-:W-:Y:S01]  /*15b0*/  IMAD.IADD R5, R22, 0x1, -R3 ;  /* 0x0000000116057824 */ /* 0x002fe200078e0a03 */
[----:B------:R-:W-:-:S04]  /*15c0*/  SHF.R.S32.HI R3, RZ, 0x4, R0 ;  /* 0x00000004ff037819 */ /* 0x000fc80000011400 */
[----:B------:R-:W-:Y:S02]  /*15d0*/  LEA.HI R6, R5, R5, RZ, 0x1 ;  /* 0x0000000505067211 */ /* 0x000fe400078f08ff */
[----:B------:R-:W-:Y:S02]  /*15e0*/  LEA.HI R0, R0, R3, RZ, 0x1 ;  /* 0x0000000300007211 */ /* 0x000fe400078f08ff */
[--C-:B------:R-:W-:Y:S02]  /*15f0*/  SHF.R.S32.HI R7, RZ, 0x1, R6.reuse ;  /* 0x00000001ff077819 */ /* 0x100fe40000011406 */
[----:B------:R-:W-:Y:S02]  /*1600*/  SHF.R.S32.HI R4, RZ, 0x1f, R6 ;  /* 0x0000001fff047819 */ /* 0x000fe40000011406 */
[----:B------:R-:W-:Y:S02]  /*1610*/  SHF.R.S32.HI R10, RZ, 0x1f, R5 ;  /* 0x0000001fff0a7819 */ /* 0x000fe40000011405 */
[----:B------:R-:W-:-:S02]  /*1620*/  LEA.HI R4, R4, R7, RZ, 0x2 ;  /* 0x0000000704047211 */ /* 0x000fc400078f10ff */
[----:B------:R-:W-:Y:S02]  /*1630*/  LEA.HI R10, R10, R5, RZ, 0x3 ;  /* 0x000000050a0a7211 */ /* 0x000fe400078f18ff */
[----:B------:R-:W-:Y:S02]  /*1640*/  LOP3.LUT R8, R4, 0xfffffffc, RZ, 0xc0, !PT ;  /* 0xfffffffc04087812 */ /* 0x000fe400078ec0ff */
        /* <DEDUP_REMOVED lines=13> */
[----:B------:R-:W-:-:S03]  /*1720*/  IMAD R5, R9, 0x200, R10 ;  /* 0x0000020009057824 */ /* 0x000fc600078e020a */
[----:B------:R-:W-:Y:S01]  /*1730*/  LOP3.LUT R7, R0, 0x8, R7, 0xf8, !PT ;  /* 0x0000000800077812 */ /* 0x000fe200078ef807 */
[----:B------:R-:W-:Y:S01]  /*1740*/  IMAD R6, R6, 0x20, R5 ;  /* 0x0000002006067824 */ /* 0x000fe200078e0205 */
[----:B------:R-:W-:-:S04]  /*1750*/  SHF.R.U32.HI R0, RZ, 0x3, R0 ;  /* 0x00000003ff007819 */ /* 0x000fc80000011600 */
[----:B------:R-:W-:Y:S01]  /*1760*/  LOP3.LUT R7, R7, R0, RZ, 0x3c, !PT ;  /* 0x0000000007077212 */ /* 0x000fe200078e3cff */
[----:B------:R-:W-:-:S04]  /*1770*/  IMAD.SHL.U32 R0, R22, 0x40, RZ ;  /* 0x0000004016007824 */ /* 0x000fc800078e00ff */
[----:B------:R-:W-:Y:S01]  /*1780*/  IMAD.IADD R7, R7, 0x1, R6 ;  /* 0x0000000107077824 */ /* 0x000fe200078e0206 */
[----:B------:R-:W-:-:S03]  /*1790*/  LOP3.LUT R0, R0, 0x1c0, RZ, 0xc0, !PT ;  /* 0x000001c000007812 */ /* 0x000fc600078ec0ff */
[----:B------:R-:W-:Y:S01]  /*17a0*/  IMAD R7, R7, 0x2, R18 ;  /* 0x0000000207077824 */ /* 0x000fe200078e0212 */
[----:B------:R-:W-:Y:S01]  /*17b0*/  LEA.HI R26, R26, R27, RZ, 0x5 ;  /* 0x0000001b1a1a7211 */ /* 0x000fe200078f28ff */
[----:B------:R-:W-:-:S03]  /*17c0*/  IMAD.SHL.U32 R9, R9, 0x10, RZ ;  /* 0x0000001009097824 */ /* 0x000fc600078e00ff */
[----:B------:R-:W1:Y:S01]  /*17d0*/  LDSM.16.M88.4 R184, [R7+0x6000] ;  /* 0x0060000007b8783b */ /* 0x000e620000000200 */
[--C-:B------:R-:W-:Y:S01]  /*17e0*/  SHF.R.S32.HI R4, RZ, 0x2, R28.reuse ;  /* 0x00000002ff047819 */ /* 0x100fe2000001141c */
[----:B-----5:R-:W-:Y:S01]  /*17f0*/  VIADD R11, R24, -UR37 ;  /* 0x80000025180b7c36 */ /* 0x020fe20008000000 */
[----:B------:R-:W-:Y:S01]  /*1800*/  SHF.R.S32.HI R5, RZ, 0x1f, R28 ;  /* 0x0000001fff057819 */ /* 0x000fe2000001141c */
[----:B------:R-:W3:Y:S01]  /*1810*/  LDSM.16.M88.4 R188, [R7+0x8000] ;  /* 0x0080000007bc783b */ /* 0x000ee20000000200 */
[----:B------:R-:W-:Y:S01]  /*1820*/  SHF.R.S32.HI R26, RZ, 0x5, R26 ;  /* 0x00000005ff1a7819 */ /* 0x000fe2000001141a */
[----:B------:R-:W-:Y:S01]  /*1830*/  UIADD3 UR39, UR39, 0x3f, URZ ;  /* 0x0000003f27277890 */ /* 0x000fe2000fffe03f */
[----:B------:R-:W-:Y:S01]  /*1840*/  LEA.HI R22, R25, R22, RZ, 0x3 ;  /* 0x0000001619167211 */ /* 0x000fe200078f18ff */
[----:B------:R-:W4:Y:S01]  /*1850*/  LDSM.16.M88.4 R192, [R7+0xa000] ;  /* 0x00a0000007c0783b */ /* 0x000f220000000200 */
[----:B------:R-:W-:Y:S01]  /*1860*/  LOP3.LUT R9, R0, 0x30, R9, 0xf8, !PT ;  /* 0x0000003000097812 */ /* 0x000fe200078ef809 */
[----:B------:R-:W-:Y:S01]  /*1870*/  IMAD R11, R26, -0x10, R11 ;  /* 0xfffffff01a0b7824 */ /* 0x000fe200078e020b */
[----:B------:R-:W-:Y:S01]  /*1880*/  LEA.HI R5, R5, R4, RZ, 0x3 ;  /* 0x0000000405057211 */ /* 0x000fe200078f18ff */
[----:B------:R-:W-:Y:S01]  /*1890*/  USHF.R.S32.HI UR6, URZ, 0x1f, UR39 ;  /* 0x0000001f3f067899 */ /* 0x000fe20008011427 */
[----:B------:R-:W-:-:S02]  /*18a0*/  LEA.HI R6, R16, R16, RZ, 0x1 ;  /* 0x0000001010067211 */ /* 0x000fc400078f08ff */
[----:B------:R-:W-:Y:S02]  /*18b0*/  CS2R R70, SRZ ;  /* 0x0000000000467805 */ /* 0x000fe4000001ff00 */
[----:B------:R-:W-:Y:S01]  /*18c0*/  LOP3.LUT R22, R9, 0x8, R22, 0xf8, !PT ;  /* 0x0000000809167812 */ /* 0x000fe200078ef816 */
[----:B------:R-:W-:Y:S01]  /*18d0*/  ULEA.HI UR6, UR6, UR39, URZ, 0x6 ;  /* 0x0000002706067291 */ /* 0x000fe2000f8f303f */
[----:B------:R-:W-:Y:S02]  /*18e0*/  LOP3.LUT R5, R5, 0xfffffff8, RZ, 0xc0, !PT ;  /* 0xfffffff805057812 */ /* 0x000fe400078ec0ff */
[----:B------:R-:W-:Y:S02]  /*18f0*/  CS2R R68, SRZ ;  /* 0x0000000000447805 */ /* 0x000fe4000001ff00 */
[----:B------:R-:W-:Y:S02]  /*1900*/  LOP3.LUT R9, R6, 0xfffffffe, RZ, 0xc0, !PT ;  /* 0xfffffffe06097812 */ /* 0x000fe400078ec0ff */
[----:B------:R-:W-:-:S02]  /*1910*/  CS2R R66, SRZ ;  /* 0x0000000000427805 */ /* 0x000fc4000001ff00 */
[----:B------:R-:W-:Y:S02]  /*1920*/  SHF.R.U32.HI R13, RZ, 0x3, R0 ;  /* 0x00000003ff0d7819 */ /* 0x000fe40000011600 */
[----:B------:R-:W-:Y:S02]  /*1930*/  CS2R R64, SRZ ;  /* 0x0000000000407805 */ /* 0x000fe4000001ff00 */
[----:B------:R-:W-:Y:S01]  /*1940*/  IADD3 R0, R11, R5, -R4 ;  /* 0x000000050b007210 */ /* 0x000fe20007ffe804 */
[----:B------:R-:W-:Y:S01]  /*1950*/  IMAD R5, R16, 0x8, R3 ;  /* 0x0000000810057824 */ /* 0x000fe200078e0203 */
[----:B------:R-:W-:Y:S01]  /*1960*/  LOP3.LUT R4, R22, R13, RZ, 0x3c, !PT ;  /* 0x0000000d16047212 */ /* 0x000fe200078e3cff */
[C---:B------:R-:W-:Y:S01]  /*1970*/  IMAD.IADD R3, R16.reuse, 0x1, -R9 ;  /* 0x0000000110037824 */ /* 0x040fe200078e0a09 */
[----:B------:R-:W-:Y:S01]  /*1980*/  CS2R R62, SRZ ;  /* 0x00000000003e7805 */ /* 0x000fe2000001ff00 */
[----:B--2---:R-:W-:Y:S01]  /*1990*/  IMAD R16, R16, 0x300, R27 ;  /* 0x0000030010107824 */ /* 0x004fe200078e021b */
[----:B------:R-:W-:Y:S01]  /*19a0*/  CS2R R60, SRZ ;  /* 0x00000000003c7805 */ /* 0x000fe2000001ff00 */
[----:B------:R-:W-:Y:S01]  /*19b0*/  IMAD R3, R3, -0x40, R0 ;  /* 0xffffffc003037824 */ /* 0x000fe200078e0200 */
[----:B------:R-:W-:Y:S01]  /*19c0*/  CS2R R58, SRZ ;  /* 0x00000000003a7805 */ /* 0x000fe2000001ff00 */
[----:B------:R-:W-:Y:S01]  /*19d0*/  IMAD.MOV.U32 R0, RZ, RZ, 0x20 ;  /* 0x00000020ff007424 */ /* 0x000fe200078e00ff */
[----:B------:R-:W-:Y:S01]  /*19e0*/  CS2R R56, SRZ ;  /* 0x0000000000387805 */ /* 0x000fe2000001ff00 */
[----:B------:R-:W-:Y:S01]  /*19f0*/  IMAD.U32 R4, R5, 0x200, R4 ;  /* 0x0000020005047824 */ /* 0x000fe200078e0004 */
[----:B------:R-:W-:Y:S01]  /*1a00*/  CS2R R54, SRZ ;  /* 0x0000000000367805 */ /* 0x000fe2000001ff00 */
[----:B------:R-:W-:Y:S01]  /*1a10*/  IMAD.SHL.U32 R5, R16, 0x4, RZ ;  /* 0x0000000410057824 */ /* 0x000fe200078e00ff */
[----:B------:R-:W-:-:S02]  /*1a20*/  SEL R0, R0, 0xffffffe0, !P0 ;  /* 0xffffffe000007807 */ /* 0x000fc40004000000 */
[----:B------:R-:W-:Y:S02]  /*1a30*/  CS2R R52, SRZ ;  /* 0x0000000000347805 */ /* 0x000fe4000001ff00 */
[----:B------:R-:W-:Y:S02]  /*1a40*/  CS2R R50, SRZ ;  /* 0x0000000000327805 */ /* 0x000fe4000001ff00 */
[----:B------:R-:W-:Y:S02]  /*1a50*/  CS2R R48, SRZ ;  /* 0x0000000000307805 */ /* 0x000fe4000001ff00 */
[----:B------:R-:W-:Y:S01]  /*1a60*/  CS2R R46, SRZ ;  /* 0x00000000002e7805 */ /* 0x000fe2000001ff00 */
[----:B------:R-:W-:Y:S01]  /*1a70*/  IMAD.IADD R0, R7, 0x1, R0 ;  /* 0x0000000107007824 */ /* 0x000fe200078e0200 */
[----:B------:R-:W-:Y:S02]  /*1a80*/  CS2R R44, SRZ ;  /* 0x00000000002c7805 */ /* 0x000fe4000001ff00 */
[----:B------:R-:W-:-:S02]  /*1a90*/  CS2R R42, SRZ ;  /* 0x00000000002a7805 */ /* 0x000fc4000001ff00 */
[----:B------:R-:W-:Y:S02]  /*1aa0*/  CS2R R40, SRZ ;  /* 0x0000000000287805 */ /* 0x000fe4000001ff00 */
[----:B------:R-:W-:Y:S01]  /*1ab0*/  CS2R R38, SRZ ;  /* 0x0000000000267805 */ /* 0x000fe2000001ff00 */
[----:B------:R-:W2:Y:S01]  /*1ac0*/  LDSM.16.M88.4 R196, [R0+0x6000] ;  /* 0x0060000000c4783b */ /* 0x000ea20000000200 */
[----:B------:R-:W-:Y:S02]  /*1ad0*/  CS2R R36, SRZ ;  /* 0x0000000000247805 */ /* 0x000fe4000001ff00 */
[----:B------:R-:W-:Y:S02]  /*1ae0*/  CS2R R34, SRZ ;  /* 0x0000000000227805 */ /* 0x000fe4000001ff00 */
[----:B------:R-:W-:Y:S01]  /*1af0*/  CS2R R32, SRZ ;  /* 0x0000000000207805 */ /* 0x000fe2000001ff00 */
[----:B------:R-:W1:Y:S01]  /*1b00*/  LDSM.16.M88.4 R200, [R0+0x8000] ;  /* 0x0080000000c8783b */ /* 0x000e620000000200 */
        /* <DEDUP_REMOVED lines=28> */
[----:B------:R-:W-:Y:S01]  /*1cd0*/  CS2R R72, SRZ ;  /* 0x0000000000487805 */ /* 0x000fe2000001ff00 */
[----:B---3--:R-:W-:Y:S01]  /*1ce0*/  IMAD R0, R5, 0x4, R18 ;  /* 0x0000000405007824 */ /* 0x008fe200078e0212 */
[----:B------:R-:W-:Y:S02]  /*1cf0*/  USHF.R.S32.HI UR7, URZ, 0x6, UR6 ;  /* 0x000000063f077899 */ /* 0x000fe40008011406 */
[----:B------:R-:W-:Y:S01]  /*1d00*/  ULOP3.LUT UR11, UR38, 0x1, URZ, 0xfc, !UPT ;  /* 0x00000001260b7892 */ /* 0x000fe2000f8efc3f */
[----:B------:R-:W-:Y:S01]  /*1d10*/  UMOV UR4, URZ ;  /* 0x0000003f00047c82 */ /* 0x000fe20008000000 */
[----:B------:R-:W-:Y:S01]  /*1d20*/  UMOV UR5, URZ ;  /* 0x0000003f00057c82 */ /* 0x000fe20008000000 */
[----:B------:R-:W-:Y:S01]  /*1d30*/  UMOV UR6, URZ ;  /* 0x0000003f00067c82 */ /* 0x000fe20008000000 */
[----:B-12-4-:R-:W-:-:S08]  /*1d40*/  ULDC UR13, c[0x0][0x744] ;  /* 0x0001d100000d7ab9 */ /* 0x016fd00000000800 */
.L_x_504:
[----:B------:R-:W-:-:S06]  /*1d50*/  UISETP.NE.AND UP0, UPT, UR11, 0x3, UPT ;  /* 0x000000030b00788c */ /* 0x000fcc000bf05270 */
[----:B------:R-:W-:-:S13]  /*1d60*/  PLOP3.LUT P0, PT, PT, PT, UP0, 0x80, 0x0 ;  /* 0x000000000000781c */ /* 0x000fda0003f0f008 */
[----:B-1----:R-:W-:Y:S05]  /*1d70*/  @!P0 BRA `(.L_x_494) ;  /* 0x0000000000048947 */ /* 0x002fea0003800000 */
[----:B------:R-:W-:Y:S01]  /*1d80*/  BPT.TRAP 0x1 ;  /* 0x000000040000795c */ /* 0x000fe20000300000 */
.L_x_494:
[----:B------:R-:W-:Y:S01]  /*1d90*/  R2UR UR8, R18 ;  /* 0x00000000120872ca */ /* 0x000fe200000e0000 */
[----:B------:R-:W-:-:S05]  /*1da0*/  IMAD.U32 R16, RZ, RZ, UR5 ;  /* 0x00000005ff107e24 */ /* 0x000fca000f8e00ff */
[----:B------:R-:W-:-:S07]  /*1db0*/  SHF.L.U32 R16, R16, 0x1f, RZ ;  /* 0x0000001f10107819 */ /* 0x000fce00000006ff */
[----:B------:R-:W-:-:S09]  /*1dc0*/  ULEA UR8, UR6, UR8, 0x3 ;  /* 0x0000000806087291 */ /* 0x000fd2000f8e183f */
[----:B------:R1:W2:Y:S01]  /*1dd0*/  SYNCS.PHASECHK.TRANS64.TRYWAIT P1, [UR8+0x26810], R16 ;  /* 0x02681010ff0075a7 */ /* 0x0002a20008020148 */
[----:B------:R-:W-:Y:S05]  /*1de0*/  @!P0 BRA `(.L_x_495) ;  /* 0x0000000000048947 */ /* 0x000fea0003800000 */
[----:B------:R-:W-:Y:S01]  /*1df0*/  BPT.TRAP 0x1 ;  /* 0x000000040000795c */ /* 0x000fe20000300000 */
.L_x_495:
[----:B--2---:R-:W-:Y:S05]  /*1e00*/  @P1 BRA `(.L_x_496) ;  /* 0x0000000000081947 */ /* 0x004fea0003800000 */
[----:B------:R-:W2:Y:S02]  /*1e10*/  SYNCS.PHASECHK.TRANS64.TRYWAIT P1, [UR8+0x26810], R16 ;  /* 0x02681010ff0075a7 */ /* 0x000ea40008020148 */
[----:B--2---:R-:W-:Y:S05]  /*1e20*/  @!P1 BRA `(.L_x_497) ;  /* 0x0000007c001c9947 */ /* 0x004fea0003800000 */
.L_x_496:
[----:B------:R-:W-:Y:S01]  /*1e30*/  R2UR UR9, R18 ;  /* 0x00000000120972ca */ /* 0x000fe200000e0000 */
[----:B--2---:R-:W-:Y:S01]  /*1e40*/  IMAD R5, R23, 0x800, R18 ;  /* 0x0000080017057824 */ /* 0x004fe200078e0212 */
[----:B------:R-:W-:Y:S01]  /*1e50*/  WARPGROUP.ARRIVE ;  /* 0x00000000000079c5 */ /* 0x000fe20000000000 */
[----:B------:R-:W-:Y:S01]  /*1e60*/  UMOV UR17, 0xc0000010 ;  /* 0xc000001000117882 */ /* 0x000fe20000000000 */
[----:B------:R-:W-:Y:S01]  /*1e70*/  UMOV UR19, 0x80000020 ;  /* 0x8000002000137882 */ /* 0x000fe20000000000 */
[----:B------:R-:W-:Y:S01]  /*1e80*/  IMAD.U32 R6, RZ, RZ, UR6 ;  /* 0x00000006ff067e24 */ /* 0x000fe2000f8e00ff */
[----:B------:R-:W-:-:S03]  /*1e90*/  R2UR UR10, R5 ;  /* 0x00000000050a72ca */ /* 0x000fc600000e0000 */
[----:B------:R-:W-:-:S04]  /*1ea0*/  IMAD R5, R6, 0x20, R17 ;  /* 0x0000002006057824 */ /* 0x000fc800078e0211 */
[----:B------:R-:W-:Y:S01]  /*1eb0*/  UIADD3 UR9, UR9, 0x12000, URZ ;  /* 0x0001200009097890 */ /* 0x000fe2000fffe03f */
[----:B------:R-:W-:-:S03]  /*1ec0*/  IMAD.SHL.U32 R5, R5, 0x2, RZ ;  /* 0x0000000205057824 */ /* 0x000fc600078e00ff */
[----:B------:R-:W-:Y:S01]  /*1ed0*/  USHF.R.U32.HI UR9, URZ, 0x4, UR9 ;  /* 0x000000043f097899 */ /* 0x000fe20008011609 */
[----:B------:R-:W-:Y:S01]  /*1ee0*/  IMAD R212, R5, 0x4, R18 ;  /* 0x0000000405d47824 */ /* 0x000fe200078e0212 */
[----:B------:R-:W-:Y:S02]  /*1ef0*/  USHF.R.U32.HI UR10, URZ, 0x4, UR10 ;  /* 0x000000043f0a7899 */ /* 0x000fe4000801160a */
[----:B------:R-:W-:Y:S02]  /*1f00*/  ULOP3.LUT UR9, UR9, 0x3fff, URZ, 0xc0, !UPT ;  /* 0x00003fff09097892 */ /* 0x000fe4000f8ec03f */
[----:B------:R-:W-:Y:S02]  /*1f10*/  ULOP3.LUT UR10, UR10, 0x3fff, URZ, 0xc0, !UPT ;  /* 0x00003fff0a0a7892 */ /* 0x000fe4000f8ec03f */
[----:B------:R-:W-:Y:S02]  /*1f20*/  ULOP3.LUT UR14, UR9, 0x10000, URZ, 0xfc, !UPT ;  /* 0x00010000090e7892 */ /* 0x000fe4000f8efc3f */
[----:B------:R-:W-:-:S02]  /*1f30*/  ULOP3.LUT UR12, UR10, 0x10000, URZ, 0xfc, !UPT ;  /* 0x000100000a0c7892 */ /* 0x000fc4000f8efc3f */
        /* <DEDUP_REMOVED lines=40> */
[----:B------:R2:W3:Y:S04]  /*21c0*/  LDS.64 R210, [R212+0x1e000] ;  /* 0x01e00000d4d27984 */ /* 0x0004e80000000a00 */
[----:B------:R2:W4:Y:S04]  /*21d0*/  LDS.64 R208, [R212+0x1e020] ;  /* 0x01e02000d4d07984 */ /* 0x0005280000000a00 */
        /* <DEDUP_REMOVED lines=8> */
.L_x_498:
[----:B------:R1:W1:Y:S01]  /*2260*/  SYNCS.PHASECHK.TRANS64.TRYWAIT P1, [UR8+0x26830], R16 ;  /* 0x02683010ff0075a7 */ /* 0x0002620008020148 */
[----:B------:R-:W-:Y:S05]  /*2270*/  @!P0 BRA `(.L_x_499) ;  /* 0x0000000000048947 */ /* 0x000fea0003800000 */
[----:B------:R-:W-:Y:S01]  /*2280*/  BPT.TRAP 0x1 ;  /* 0x000000040000795c */ /* 0x000fe20000300000 */
.L_x_499:
[----:B-1----:R-:W-:Y:S05]  /*2290*/  @P1 BRA `(.L_x_500) ;  /* 0x0000000000081947 */ /* 0x002fea0003800000 */
[----:B------:R-:W1:Y:S02]  /*22a0*/  SYNCS.PHASECHK.TRANS64.TRYWAIT P1, [UR8+0x26830], R16 ;  /* 0x02683010ff0075a7 */ /* 0x000e640008020148 */
[----:B-1----:R-:W-:Y:S05]  /*22b0*/  @!P1 BRA `(.L_x_501) ;  /* 0x0000007800109947 */ /* 0x002fea0003800000 */
.L_x_500:
        /* <DEDUP_REMOVED lines=9> */
[----:B------:R-:W-:Y:S01]  /*2350*/  FSEL R22, R157, -INF , P2 ;  /* 0xff8000009d167808 */ /* 0x000fe20001000000 */
[----:B---3--:R-:W-:Y:S01]  /*2360*/  FFMA.FTZ R152, R5, UR13, -R210 ;  /* 0x0000000d05987c23 */ /* 0x008fe200080108d2 */
[----:B------:R-:W-:Y:S01]  /*2370*/  UIADD3 UR10, UR10, 0x18000, URZ ;  /* 0x000180000a0a7890 */ /* 0x000fe2000fffe03f */
[----:B------:R-:W-:Y:S01]  /*2380*/  FSEL R5, R156, -INF , P2 ;  /* 0xff8000009c057808 */ /* 0x000fe20001000000 */
[----:B------:R-:W-:Y:S01]  /*2390*/  FFMA.FTZ R153, R16, UR13, -R211 ;  /* 0x0000000d10997c23 */ /* 0x000fe200080108d3 */
[----:B------:R-:W-:Y:S01]  /*23a0*/  FSEL R156, R165, -INF , P2 ;  /* 0xff800000a59c7808 */ /* 0x000fe20001000000 */
[----:B------:R-:W-:Y:S01]  /*23b0*/  USHF.R.U32.HI UR10, URZ, 0x4, UR10 ;  /* 0x000000043f0a7899 */ /* 0x000fe2000801160a */
[----:B------:R-:W-:Y:S01]  /*23c0*/  FSEL R157, R164, -INF , P2 ;  /* 0xff800000a49d7808 */ /* 0x000fe20001000000 */
[----:B----4-:R-:W-:Y:S01]  /*23d0*/  FFMA.FTZ R213, R22, UR13, -R209 ;  /* 0x0000000d16d57c23 */ /* 0x010fe200080108d1 */
[----:B------:R-:W-:Y:S01]  /*23e0*/  FFMA.FTZ R16, R5, UR13, -R208 ;  /* 0x0000000d05107c23 */ /* 0x000fe200080108d0 */
[----:B------:R-:W-:Y:S01]  /*23f0*/  ULOP3.LUT UR10, UR10, 0x3fff, URZ, 0xc0, !UPT ;  /* 0x00003fff0a0a7892 */ /* 0x000fe2000f8ec03f */
[----:B------:R-:W-:Y:S01]  /*2400*/  FSEL R22, R161, -INF , P2 ;  /* 0xff800000a1167808 */ /* 0x000fe20001000000 */
[----:B------:R-:W-:Y:S01]  /*2410*/  FFMA.FTZ R161, R156, UR13, -R15 ;  /* 0x0000000d9ca17c23 */ /* 0x000fe2000801080f */
[----:B------:R-:W-:Y:S01]  /*2420*/  FSEL R5, R160, -INF , P2 ;  /* 0xff800000a0057808 */ /* 0x000fe20001000000 */
[----:B------:R-:W-:Y:S01]  /*2430*/  ULOP3.LUT UR12, UR10, 0x10000, URZ, 0xfc, !UPT ;  /* 0x000100000a0c7892 */ /* 0x000fe2000f8efc3f */
[----:B------:R-:W-:Y:S01]  /*2440*/  FFMA.FTZ R160, R157, UR13, -R14 ;  /* 0x0000000d9da07c23 */ /* 0x000fe2000801080e */
[----:B------:R-:W-:Y:S01]  /*2450*/  FSEL R156, R169, -INF , P2 ;  /* 0xff800000a99c7808 */ /* 0x000fe20001000000 */
[----:B------:R-:W-:Y:S01]  /*2460*/  FFMA.FTZ R22, R22, UR13, -R21 ;  /* 0x0000000d16167c23 */ /* 0x000fe20008010815 */
[----:B------:R-:W-:Y:S01]  /*2470*/  UIMAD UR12, UR6, 0x300, UR12 ;  /* 0x00000300060c78a4 */ /* 0x000fe2000f8e020c */
[----:B------:R-:W-:Y:S01]  /*2480*/  FSEL R157, R168, -INF , P2 ;  /* 0xff800000a89d7808 */ /* 0x000fe20001000000 */
[----:B------:R-:W-:Y:S01]  /*2490*/  FFMA.FTZ R5, R5, UR13, -R20 ;  /* 0x0000000d05057c23 */ /* 0x000fe20008010814 */
[----:B------:R-:W-:Y:S01]  /*24a0*/  FFMA.FTZ R165, R156, UR13, -R13 ;  /* 0x0000000d9ca57c23 */ /* 0x000fe2000801080d */
[----:B------:R-:W-:Y:S01]  /*24b0*/  FSEL R156, R173, -INF , P2 ;  /* 0xff800000ad9c7808 */ /* 0x000fe20001000000 */
[----:B------:R-:W-:Y:S01]  /*24c0*/  MUFU.EX2 R152, R152 ;  /* 0x0000009800987308 */ /* 0x000fe20000000800 */
        /* <DEDUP_REMOVED lines=19> */
[----:B------:R-:W-:Y:S01]  /*2600*/  FFMA.FTZ R216, R158, UR13, -R7 ;  /* 0x0000000d9ed87c23 */ /* 0x000fe20008010807 */
[----:B------:R-:W-:Y:S01]  /*2610*/  FFMA.FTZ R155, R155, UR13, -R20 ;  /* 0x0000000d9b9b7c23 */ /* 0x000fe20008010814 */
[----:B------:R-:W-:Y:S01]  /*2620*/  FSEL R20, R163, -INF , P1 ;  /* 0xff800000a3147808 */ /* 0x000fe20000800000 */
[----:B------:R1:W-:Y:S01]  /*2630*/  MUFU.EX2 R172, R157 ;  /* 0x0000009d00ac7308 */ /* 0x0003e20000000800 */
[----:B------:R-:W-:Y:S01]  /*2640*/  FFMA.FTZ R209, R154, UR13, -R209 ;  /* 0x0000000d9ad17c23 */ /* 0x000fe200080108d1 */
[----:B------:R-:W-:Y:S01]  /*2650*/  FSEL R211, R180, -INF , P2 ;  /* 0xff800000b4d37808 */ /* 0x000fe20001000000 */
[----:B------:R-:W-:Y:S01]  /*2660*/  ULOP3.LUT UR10, UR10, 0x1000000, URZ, 0xfc, !UPT ;  /* 0x010000000a0a7892 */ /* 0x000fe2000f8efc3f */
[----:B------:R-:W-:Y:S01]  /*2670*/  FFMA.FTZ R20, R20, UR13, -R21 ;  /* 0x0000000d14147c23 */ /* 0x000fe20008010815 */
[----:B------:R-:W-:-:S02]  /*2680*/  FSEL R21, R166, -INF , P1 ;  /* 0xff800000a6157808 */ /* 0x000fc40000800000 */
[----:B------:R-:W-:Y:S01]  /*2690*/  FSEL R214, R181, -INF , P2 ;  /* 0xff800000b5d67808 */ /* 0x000fe20001000000 */
[----:B------:R-:W-:Y:S01]  /*26a0*/  MUFU.EX2 R163, R20 ;  /* 0x0000001400a37308 */ /* 0x000fe20000000800 */
[----:B-1----:R-:W-:Y:S01]  /*26b0*/  FSEL R157, R174, -INF , P1 ;  /* 0xff800000ae9d7808 */ /* 0x002fe20000800000 */
[----:B------:R-:W-:Y:S01]  /*26c0*/  FFMA.FTZ R166, R21, UR13, -R14 ;  /* 0x0000000d15a67c23 */ /* 0x000fe2000801080e */
        /* <DEDUP_REMOVED lines=8> */
[----:B------:R-:W-:-:S02]  /*2750*/  FSEL R208, R177, -INF , P2 ;  /* 0xff800000b1d07808 */ /* 0x000fc40001000000 */
[----:B------:R-:W-:Y:S01]  /*2760*/  FSEL R179, R182, -INF , P1 ;  /* 0xff800000b6b37808 */ /* 0x000fe20000800000 */
[----:B------:R-:W-:Y:S01]  /*2770*/  FFMA.FTZ R170, R15, UR13, -R12 ;  /* 0x0000000d0faa7c23 */ /* 0x000fe2000801080c */
[----:B------:R-:W-:Y:S01]  /*2780*/  FSEL R12, R171, -INF , P1 ;  /* 0xff800000ab0c7808 */ /* 0x000fe20000800000 */
[----:B------:R-:W-:Y:S01]  /*2790*/  FFMA.FTZ R208, R208, UR13, -R11 ;  /* 0x0000000dd0d07c23 */ /* 0x000fe2000801080b */
[----:B------:R-:W-:Y:S01]  /*27a0*/  FSEL R182, R183, -INF , P1 ;  /* 0xff800000b7b67808 */ /* 0x000fe20000800000 */
[----:B------:R-:W-:Y:S01]  /*27b0*/  MUFU.EX2 R169, R156 ;  /* 0x0000009c00a97308 */ /* 0x000fe20000000800 */
[----:B------:R-:W-:Y:S01]  /*27c0*/  FFMA.FTZ R183, R181, UR13, -R10 ;  /* 0x0000000db5b77c23 */ /* 0x000fe2000801080a */
[----:B------:R-:W-:Y:S01]  /*27d0*/  FFMA.FTZ R171, R12, UR13, -R13 ;  /* 0x0000000d0cab7c23 */ /* 0x000fe2000801080d */
[----:B------:R-:W-:Y:S01]  /*27e0*/  FFMA.FTZ R179, R179, UR13, -R8 ;  /* 0x0000000db3b37c23 */ /* 0x000fe20008010808 */
[----:B------:R-:W-:-:S04]  /*27f0*/  FFMA.FTZ R10, R182, UR13, -R9 ;  /* 0x0000000db60a7c23 */ /* 0x000fc80008010809 */
[----:B------:R-:W1:Y:S08]  /*2800*/  MUFU.EX2 R173, R173 ;  /* 0x000000ad00ad7308 */ /* 0x000e700000000800 */
[----:B------:R-:W3:Y:S08]  /*2810*/  MUFU.EX2 R210, R210 ;  /* 0x000000d200d27308 */ /* 0x000ef00000000800 */
[----:B------:R4:W5:Y:S08]  /*2820*/  MUFU.EX2 R177, R215 ;  /* 0x000000d700b17308 */ /* 0x0009700000000800 */
[----:B------:R-:W2:Y:S01]  /*2830*/  MUFU.EX2 R178, R216 ;  /* 0x000000d800b27308 */ /* 0x000ea20000000800 */
[----:B------:R-:W-:-:S02]  /*2840*/  WARPGROUP.DEPBAR.LE gsb0, 0x0 ;  /* 0x00008000000079c5 */ /* 0x000fc40000010000 */
[----:B------:R-:W-:Y:S01]  /*2850*/  WARPGROUP.ARRIVE ;  /* 0x00000000000079c5 */ /* 0x000fe20000000000 */
[----:B----4-:R-:W-:Y:S01]  /*2860*/  FFMA.FTZ R215, R180, UR13, -R11 ;  /* 0x0000000db4d77c23 */ /* 0x010fe2000801080b */
[----:B------:R-:W-:Y:S01]  /*2870*/  FFMA.FTZ R180, R211, UR13, -R8 ;  /* 0x0000000dd3b47c23 */ /* 0x000fe20008010808 */
[----:B------:R-:W-:Y:S02]  /*2880*/  FFMA.FTZ R11, R214, UR13, -R9 ;  /* 0x0000000dd60b7c23 */ /* 0x000fe40008010809 */
        /* <DEDUP_REMOVED lines=8> */
[----:B------:R-:W4:Y:S08]  /*2910*/  MUFU.EX2 R5, R5 ;  /* 0x0000000500057308 */ /* 0x000f300000000800 */
[----:B------:R-:W4:Y:S08]  /*2920*/  MUFU.EX2 R22, R22 ;  /* 0x0000001600167308 */ /* 0x000f300000000800 */
[----:B------:R-:W4:Y:S08]  /*2930*/  MUFU.EX2 R160, R160 ;  /* 0x000000a000a07308 */ /* 0x000f300000000800 */
[----:B------:R-:W4:Y:S08]  /*2940*/  MUFU.EX2 R161, R161 ;  /* 0x000000a100a17308 */ /* 0x000f300000000800 */
[----:B------:R-:W4:Y:S01]  /*2950*/  MUFU.EX2 R166, R166 ;  /* 0x000000a600a67308 */ /* 0x000f220000000800 */
[----:B------:R-:W-:-:S02]  /*2960*/  WARPGROUP.DEPBAR.LE gsb0, 0x0 ;  /* 0x00008000000079c5 */ /* 0x000fc40000010000 */
[----:B------:R-:W-:-:S05]  /*2970*/  WARPGROUP.ARRIVE ;  /* 0x00000000000079c5 */ /* 0x000fca0000000000 */
[----:B------:R-:W4:Y:S01]  /*2980*/  MUFU.EX2 R167, R167 ;  /* 0x000000a700a77308 */ /* 0x000f220000000800 */
[----:B------:R-:W-:Y:S01]  /*2990*/  HGMMA.64x64x16.F32.BF16 R120, R188, gdesc[UR12], R120, gsb0 ;  /* 0x00e0000cbc787df0 */ /* 0x000fe20008001878 */
[----:B------:R-:W-:Y:S01]  /*29a0*/  UIADD3 UR14, UR12, 0x102, URZ ;  /* 0x000001020c0e7890 */ /* 0x000fe2000fffe03f */
[----:B------:R-:W-:-:S05]  /*29b0*/  UMOV UR15, 0x80000020 ;  /* 0x80000020000f7882 */ /* 0x000fca0000000000 */
[----:B------:R-:W4:Y:S08]  /*29c0*/  MUFU.EX2 R164, R164 ;  /* 0x000000a400a47308 */ /* 0x000f300000000800 */
[----:B------:R-:W4:Y:S08]  /*29d0*/  MUFU.EX2 R165, R165 ;  /* 0x000000a500a57308 */ /* 0x000f300000000800 */
[----:B------:R-:W-:Y:S08]  /*29e0*/  MUFU.EX2 R168, R168 ;  /* 0x000000a800a87308 */ /* 0x000ff00000000800 */
        /* <DEDUP_REMOVED lines=27> */
[----:B------:R-:W3:Y:S04]  /*2ba0*/  LDS.64 R20, [R212+0x1e220] ;  /* 0x01e22000d4147984 */ /* 0x000ee80000000a00 */
[----:B------:R-:W5:Y:S04]  /*2bb0*/  LDS.64 R12, [R212+0x1e260] ;  /* 0x01e26000d40c7984 */ /* 0x000f680000000a00 */
[----:B------:R-:W2:Y:S04]  /*2bc0*/  LDS.64 R6, [R212+0x1e2a0] ;  /* 0x01e2a000d4067984 */ /* 0x000ea80000000a00 */
[----:B------:R-:W4:Y:S04]  /*2bd0*/  LDS.64 R154, [R212+0x1e240] ;  /* 0x01e24000d49a7984 */ /* 0x000f280000000a00 */
[----:B------:R-:W4:Y:S04]  /*2be0*/  LDS.64 R156, [R212+0x1e280] ;  /* 0x01e28000d49c7984 */ /* 0x000f280000000a00 */
[----:B------:R-:W4:Y:S04]  /*2bf0*/  LDS.64 R174, [R212+0x1e2e0] ;  /* 0x01e2e000d4ae7984 */ /* 0x000f280000000a00 */
[----:B------:R-:W4:Y:S01]  /*2c00*/  LDS.64 R158, [R212+0x1e2c0] ;  /* 0x01e2c000d49e7984 */ /* 0x000f220000000a00 */
[--C-:B-1----:R-:W-:Y:S01]  /*2c10*/  FADD.FTZ R181, R120, -R14.reuse ;  /* 0x8000000e78b57221 */ /* 0x102fe20000010000 */
[--C-:B------:R-:W-:Y:S01]  /*2c20*/  FADD.FTZ R120, R121, -R15.reuse ;  /* 0x8000000f79787221 */ /* 0x100fe20000010000 */
[----:B------:R-:W-:Y:S01]  /*2c30*/  FADD.FTZ R15, R123, -R15 ;  /* 0x8000000f7b0f7221 */ /* 0x000fe20000010000 */
[----:B------:R-:W-:Y:S01]  /*2c40*/  FADD.FTZ R14, R122, -R14 ;  /* 0x8000000e7a0e7221 */ /* 0x000fe20000010000 */
[--C-:B---3--:R-:W-:Y:S01]  /*2c50*/  FADD.FTZ R121, R124, -R20.reuse ;  /* 0x800000147c797221 */ /* 0x108fe20000010000 */
[----:B------:R-:W-:Y:S01]  /*2c60*/  FADD.FTZ R123, R126, -R20 ;  /* 0x800000147e7b7221 */ /* 0x000fe20000010000 */
[--C-:B------:R-:W-:Y:S01]  /*2c70*/  FADD.FTZ R20, R125, -R21.reuse ;  /* 0x800000157d147221 */ /* 0x100fe20000010000 */
[----:B------:R-:W-:Y:S01]  /*2c80*/  FADD.FTZ R122, R127, -R21 ;  /* 0x800000157f7a7221 */ /* 0x000fe20000010000 */
[--C-:B-----5:R-:W-:Y:S01]  /*2c90*/  FADD.FTZ R125, R132, -R12.reuse ;  /* 0x8000000c847d7221 */ /* 0x120fe20000010000 */
[----:B------:R-:W-:Y:S01]  /*2ca0*/  FADD.FTZ R127, R134, -R12 ;  /* 0x8000000c867f7221 */ /* 0x000fe20000010000 */
[--C-:B------:R-:W-:Y:S01]  /*2cb0*/  FADD.FTZ R12, R133, -R13.reuse ;  /* 0x8000000d850c7221 */ /* 0x100fe20000010000 */
[----:B------:R-:W-:Y:S01]  /*2cc0*/  FADD.FTZ R126, R135, -R13 ;  /* 0x8000000d877e7221 */ /* 0x000fe20000010000 */
[----:B------:R-:W-:Y:S01]  /*2cd0*/  FMUL.FTZ R14, R173, R14 ;  /* 0x0000000ead0e7220 */ /* 0x000fe20000410000 */
[----:B------:R-:W1:Y:S01]  /*2ce0*/  MUFU.EX2 R13, R215 ;  /* 0x000000d7000d7308 */ /* 0x000e620000000800 */
[----:B------:R-:W-:Y:S01]  /*2cf0*/  FMUL.FTZ R15, R210, R15 ;  /* 0x0000000fd20f7220 */ /* 0x000fe20000410000 */
[--C-:B--2---:R-:W-:Y:S01]  /*2d00*/  FADD.FTZ R133, R140, -R6.reuse ;  /* 0x800000068c857221 */ /* 0x104fe20000010000 */
[----:B------:R-:W-:Y:S01]  /*2d10*/  FADD.FTZ R6, R142, -R6 ;  /* 0x800000068e067221 */ /* 0x000fe20000010000 */
[----:B------:R-:W-:Y:S01]  /*2d20*/  FADD.FTZ R143, R143, -R7 ;  /* 0x800000078f8f7221 */ /* 0x000fe20000010000 */
[--C-:B----4-:R-:W-:Y:S01]  /*2d30*/  FADD.FTZ R128, R128, -R154.reuse ;  /* 0x8000009a80807221 */ /* 0x110fe20000010000 */
[----:B------:R-:W-:Y:S01]  /*2d40*/  FADD.FTZ R21, R130, -R154 ;  /* 0x8000009a82157221 */ /* 0x000fe20000010000 */
[--C-:B------:R-:W-:Y:S01]  /*2d50*/  FADD.FTZ R154, R137, -R157.reuse ;  /* 0x8000009d899a7221 */ /* 0x100fe20000010000 */
[----:B------:R-:W-:Y:S01]  /*2d60*/  FADD.FTZ R130, R139, -R157 ;  /* 0x8000009d8b827221 */ /* 0x000fe20000010000 */
[--C-:B------:R-:W-:Y:S01]  /*2d70*/  FADD.FTZ R124, R131, -R155.reuse ;  /* 0x8000009b837c7221 */ /* 0x100fe20000010000 */
[----:B------:R-:W-:Y:S01]  /*2d80*/  F2FP.BF16.F32.PACK_AB R157, R15, R14 ;  /* 0x0000000e0f9d723e */ /* 0x000fe200000010ff */
[----:B------:R-:W-:Y:S01]  /*2d90*/  FADD.FTZ R129, R129, -R155 ;  /* 0x8000009b81817221 */ /* 0x000fe20000010000 */
        /* <DEDUP_REMOVED lines=62> */
[----:B------:R-:W-:Y:S02]  /*3180*/  F2FP.BF16.F32.PACK_AB R147, R6, R147 ;  /* 0x000000930693723e */ /* 0x000fe400000010ff */
[----:B------:R-:W-:Y:S02]  /*3190*/  F2FP.BF16.F32.PACK_AB R121, R210, R173 ;  /* 0x000000add279723e */ /* 0x000fe400000010ff */
[----:B------:R-:W-:Y:S01]  /*31a0*/  F2FP.BF16.F32.PACK_AB R122, R213, R16 ;  /* 0x00000010d57a723e */ /* 0x000fe200000010ff */
[----:B------:R1:W-:Y:S01]  /*31b0*/  STSM.16.MT88.4 [R15+0x20000], R144 ;  /* 0x020000900f007844 */ /* 0x0003e20000004200 */
[----:B------:R-:W-:Y:S02]  /*31c0*/  F2FP.BF16.F32.PACK_AB R123, R209, R176 ;  /* 0x000000b0d17b723e */ /* 0x000fe400000010ff */
[----:B------:R-:W-:Y:S02]  /*31d0*/  F2FP.BF16.F32.PACK_AB R164, R165, R164 ;  /* 0x000000a4a5a4723e */ /* 0x000fe400000010ff */
[----:B------:R-:W-:Y:S01]  /*31e0*/  WARPGROUP.ARRIVE ;  /* 0x00000000000079c5 */ /* 0x000fe20000000000 */
[----:B------:R-:W-:-:S02]  /*31f0*/  F2FP.BF16.F32.PACK_AB R165, R171, R170 ;  /* 0x000000aaaba5723e */ /* 0x000fc400000010ff */
[----:B------:R-:W-:Y:S02]  /*3200*/  F2FP.BF16.F32.PACK_AB R172, R9, R172 ;  /* 0x000000ac09ac723e */ /* 0x000fe400000010ff */
[----:B------:R-:W-:Y:S01]  /*3210*/  F2FP.BF16.F32.PACK_AB R173, R13, R8 ;  /* 0x000000080dad723e */ /* 0x000fe200000010ff */
[----:B------:R-:W-:Y:S01]  /*3220*/  HGMMA.64x96x16.F32.BF16 R72, R120, gdesc[UR12].tnspB, R72, gsb0 ;  /* 0x4160000c78487df0 */ /* 0x000fe20008001848 */
[----:B------:R-:W-:Y:S01]  /*3230*/  UMOV UR14, UR12 ;  /* 0x0000000c000e7c82 */ /* 0x000fe20008000000 */
[----:B------:R-:W-:Y:S01]  /*3240*/  UMOV UR15, 0x80000020 ;  /* 0x80000020000f7882 */ /* 0x000fe20000000000 */
[----:B------:R-:W-:Y:S01]  /*3250*/  UIADD3 UR12, UR10, 0x80, URZ ;  /* 0x000000800a0c7890 */ /* 0x000fe2000fffe03f */
[----:B------:R-:W-:Y:S02]  /*3260*/  F2FP.BF16.F32.PACK_AB R174, R11, R180 ;  /* 0x000000b40bae723e */ /* 0x000fe400000010ff */
[----:B------:R-:W-:Y:S01]  /*3270*/  F2FP.BF16.F32.PACK_AB R175, R10, R179 ;  /* 0x000000b30aaf723e */ /* 0x000fe200000010ff */
[----:B------:R-:W-:-:S02]  /*3280*/  WARPGROUP.DEPBAR.LE gsb0, 0x0 ;  /* 0x00008000000079c5 */ /* 0x000fc40000010000 */
[----:B------:R-:W-:Y:S01]  /*3290*/  F2FP.BF16.F32.PACK_AB R120, R22, R5 ;  /* 0x000000051678723e */ /* 0x000fe200000010ff */
[----:B------:R-:W-:Y:S01]  /*32a0*/  IMAD R5, R23, 0x1000, R18 ;  /* 0x0000100017057824 */ /* 0x000fe200078e0212 */
[----:B------:R-:W-:Y:S02]  /*32b0*/  F2FP.BF16.F32.PACK_AB R121, R163, R162 ;  /* 0x000000a2a379723e */ /* 0x000fe400000010ff */
[----:B------:R-:W-:Y:S02]  /*32c0*/  F2FP.BF16.F32.PACK_AB R122, R161, R160 ;  /* 0x000000a0a17a723e */ /* 0x000fe400000010ff */
[----:B------:R-:W-:Y:S02]  /*32d0*/  F2FP.BF16.F32.PACK_AB R123, R167, R166 ;  /* 0x000000a6a77b723e */ /* 0x000fe400000010ff */
[----:B------:R-:W-:Y:S02]  /*32e0*/  F2FP.BF16.F32.PACK_AB R166, R169, R168 ;  /* 0x000000a8a9a6723e */ /* 0x000fe400000010ff */
[----:B------:R-:W-:Y:S01]  /*32f0*/  WARPGROUP.ARRIVE ;  /* 0x00000000000079c5 */ /* 0x000fe20000000000 */
[----:B------:R-:W-:-:S05]  /*3300*/  F2FP.BF16.F32.PACK_AB R167, R178, R177 ;  /* 0x000000b1b2a7723e */ /* 0x000fca00000010ff */
        /* <DEDUP_REMOVED lines=14> */
[----:B------:R-:W-:Y:S01]  /*33f0*/  ULEA UR10, UR6, UR16, 0xa ;  /* 0x00000010060a7291 */ /* 0x000fe2000f8e503f */
[----:B------:R-:W-:Y:S01]  /*3400*/  UMOV UR15, 0x80000020 ;  /* 0x80000020000f7882 */ /* 0x000fe20000000000 */
[----:B------:R-:W-:-:S03]  /*3410*/  UIADD3 UR20, UR12, 0x200, URZ ;  /* 0x000002000c147890 */ /* 0x000fc6000fffe03f */
[----:B------:R-:W-:Y:S02]  /*3420*/  UMOV UR18, UR12 ;  /* 0x0000000c00127c82 */ /* 0x000fe40008000000 */
[----:B------:R-:W-:Y:S01]  /*3430*/  UMOV UR16, UR10 ;  /* 0x0000000a00107c82 */ /* 0x000fe20008000000 */
[----:B------:R-:W-:Y:S02]  /*3440*/  WARPGROUP.DEPBAR.LE gsb0, 0x0 ;  /* 0x00008000000079c5 */ /* 0x000fe40000010000 */
[----:B------:R-:W-:-:S06]  /*3450*/  WARPGROUP.ARRIVE ;  /* 0x00000000000079c5 */ /* 0x000fcc0000000000 */
[----:B------:R-:W-:Y:S01]  /*3460*/  HGMMA.64x96x16.F32.BF16 R72, R172, gdesc[UR12].tnspB, R72, gsb0 ;  /* 0x4160000cac487df0 */ /* 0x000fe20008001848 */
[----:B------:R-:W-:Y:S02]  /*3470*/  UIADD3 UR14, UR12, 0x400, URZ ;  /* 0x000004000c0e7890 */ /* 0x000fe4000fffe03f */
[----:B------:R-:W-:Y:S01]  /*3480*/  UIADD3 UR15, UR12, 0x420, URZ ;  /* 0x000004200c0f7890 */ /* 0x000fe2000fffe03f */
        /* <DEDUP_REMOVED lines=155> */
.L_x_502:
[----:B------:R-:W-:Y:S01]  /*3e40*/  UIADD3 UR10, UR8, 0x26840, URZ ;  /* 0x00026840080a7890 */ /* 0x000fe2000fffe03f */
[C---:B------:R-:W-:Y:S01]  /*3e50*/  VIADD R6, R2.reuse, 0x9 ;  /* 0x0000000902067836 */ /* 0x040fe20000000000 */
[----:B------:R-:W-:Y:S01]  /*3e60*/  ULOP3.LUT UR12, UR9, 0x1000000, URZ, 0xfc, !UPT ;  /* 0x01000000090c7892 */ /* 0x000fe2000f8efc3f */
[----:B------:R-:W-:Y:S01]  /*3e70*/  VIADD R5, R2, 0xc ;  /* 0x0000000c02057836 */ /* 0x000fe20000000000 */
        /* <DEDUP_REMOVED lines=42> */
.L_x_503:
        /* <DEDUP_REMOVED lines=12> */
[----:B------:R-:W-:Y:S01]  /*41e0*/  ULDC UR4, c[0x0][0x740] ;  /* 0x0001d00000047ab9 */ /* 0x000fe20000000800 */
[----:B------:R-:W-:Y:S01]  /*41f0*/  PLOP3.LUT P0, PT, PT, PT, PT, 0x8, 0x0 ;  /* 0x000000000000781c */ /* 0x000fe20003f0e170 */
[----:B-1----:R-:W-:Y:S01]  /*4200*/  FMUL.FTZ R0, R24, UR4 ;  /* 0x0000000418007c20 */ /* 0x002fe20008410000 */
        /* <DEDUP_REMOVED lines=46> */
[----:B------:R-:W-:-:S07]  /*44f0*/  FMUL.FTZ R71, R71, UR4 ;  /* 0x0000000447477c20 */ /* 0x000fce0008410000 */
.L_x_485:
[----:B------:R-:W-:Y:S05]  /*4500*/  @P0 BRA `(.L_x_505) ;  /* 0x00000010006c0947 */ /* 0x000fea0003800000 */
[----:B------:R-:W2:Y:S01]  /*4510*/  S2R R2, SR_TID.X ;  /* 0x0000000000027919 */ /* 0x000ea20000002100 */
[----:B------:R-:W3:Y:S01]  /*4520*/  S2UR UR5, SR_CgaCtaId ;  /* 0x00000000000579c3 */ /* 0x000ee20000008800 */
[----:B------:R-:W-:Y:S01]  /*4530*/  UMOV UR4, 0x400 ;  /* 0x0000040000047882 */ /* 0x000fe20000000000 */
[----:B------:R-:W-:-:S06]  /*4540*/  F2FP.BF16.F32.PACK_AB R72, R73, R72 ;  /* 0x000000484948723e */ /* 0x000fcc00000010ff */
[----:B------:R-:W-:Y:S01]  /*4550*/  BAR.SYNC.DEFER_BLOCKING 0x1, 0x100 ;  /* 0x0044000000007b1d */ /* 0x000fe20000010000 */
        /* <DEDUP_REMOVED lines=8> */
[----:B------:R-:W-:Y:S02]  /*45e0*/  F2FP.BF16.F32.PACK_AB R89, R91, R90 ;  /* 0x0000005a5b59723e */ /* 0x000fe400000010ff */
[----:B------:R-:W-:Y:S01]  /*45f0*/  F2FP.BF16.F32.PACK_AB R96, R97, R96 ;  /* 0x000000606160723e */ /* 0x000fe200000010ff */
[----:B---3--:R-:W-:Y:S01]  /*4600*/  ULEA UR6, UR5, UR4, 0x18 ;  /* 0x0000000405067291 */ /* 0x008fe2000f8ec03f */
[----:B------:R-:W-:Y:S02]  /*4610*/  F2FP.BF16.F32.PACK_AB R90, R93, R92 ;  /* 0x0000005c5d5a723e */ /* 0x000fe400000010ff */
[----:B------:R-:W-:Y:S01]  /*4620*/  F2FP.BF16.F32.PACK_AB R91, R95, R94 ;  /* 0x0000005e5f5b723e */ /* 0x000fe200000010ff */
[----:B------:R-:W-:Y:S01]  /*4630*/  ULDC.64 UR4, c[0x0][0x870] ;  /* 0x00021c0000047ab9 */ /* 0x000fe20000000a00 */
[----:B------:R-:W-:Y:S01]  /*4640*/  F2FP.BF16.F32.PACK_AB R97, R99, R98 ;  /* 0x000000626361723e */ /* 0x000fe200000010ff */
[----:B------:R-:W-:Y:S01]  /*4650*/  UISETP.NE.U32.AND UP0, UPT, UR4, URZ, UPT ;  /* 0x0000003f0400728c */ /* 0x000fe2000bf05070 */
[----:B--2---:R-:W-:Y:S01]  /*4660*/  VIADD R10, R2, 0xffffff80 ;  /* 0xffffff80020a7836 */ /* 0x004fe20000000000 */
[----:B------:R-:W-:-:S02]  /*4670*/  F2FP.BF16.F32.PACK_AB R104, R105, R104 ;  /* 0x000000686968723e */ /* 0x000fc400000010ff */
[----:B------:R-:W-:Y:S01]  /*4680*/  F2FP.BF16.F32.PACK_AB R98, R101, R100 ;  /* 0x000000646562723e */ /* 0x000fe200000010ff */
[----:B------:R-:W-:Y:S01]  /*4690*/  UISETP.NE.AND.EX UP0, UPT, UR5, URZ, UPT, UP0 ;  /* 0x0000003f0500728c */ /* 0x000fe2000bf05300 */
[----:B------:R-:W-:Y:S02]  /*46a0*/  SHF.R.S32.HI R11, RZ, 0x1f, R10 ;  /* 0x0000001fff0b7819 */ /* 0x000fe4000001140a */
[----:B------:R-:W-:Y:S01]  /*46b0*/  F2FP.BF16.F32.PACK_AB R99, R103, R102 ;  /* 0x000000666763723e */ /* 0x000fe200000010ff */
[----:B------:R-:W-:Y:S01]  /*46c0*/  ULDC.64 UR4, c[0x0][0x870] ;  /* 0x00021c0000047ab9 */ /* 0x000fe20000000a00 */
[CC--:B------:R-:W-:Y:S01]  /*46d0*/  LEA.HI R2, R11.reuse, R10.reuse, RZ, 0x4 ;  /* 0x0000000a0b027211 */ /* 0x0c0fe200078f20ff */
[----:B------:R-:W-:Y:S01]  /*46e0*/  UIMAD.WIDE UR4, UR36, 0x4, UR4 ;  /* 0x00000004240478a5 */ /* 0x000fe2000f8e0204 */
[----:B------:R-:W-:Y:S02]  /*46f0*/  LEA.HI R7, R11, R10, RZ, 0x5 ;  /* 0x0000000a0b077211 */ /* 0x000fe400078f28ff */
[----:B------:R-:W-:-:S02]  /*4700*/  LOP3.LUT R3, R2, 0xfffffff0, RZ, 0xc0, !PT ;  /* 0xfffffff002037812 */ /* 0x000fc400078ec0ff */
[----:B------:R-:W-:Y:S02]  /*4710*/  SHF.R.U32.HI R2, RZ, 0x1, R2 ;  /* 0x00000001ff027819 */ /* 0x000fe40000011602 */
[----:B------:R-:W-:Y:S01]  /*4720*/  SHF.R.S32.HI R13, RZ, 0x5, R7 ;  /* 0x00000005ff0d7819 */ /* 0x000fe20000011407 */
[----:B------:R-:W-:Y:S01]  /*4730*/  IMAD.IADD R3, R10, 0x1, -R3 ;  /* 0x000000010a037824 */ /* 0x000fe200078e0a03 */
[----:B------:R-:W-:Y:S02]  /*4740*/  F2FP.BF16.F32.PACK_AB R105, R107, R106 ;  /* 0x0000006a6b69723e */ /* 0x000fe400000010ff */
[----:B------:R-:W-:Y:S02]  /*4750*/  F2FP.BF16.F32.PACK_AB R112, R113, R112 ;  /* 0x000000707170723e */ /* 0x000fe400000010ff */
[----:B-1----:R-:W-:Y:S02]  /*4760*/  LEA.HI R4, R3, R3, RZ, 0x1 ;  /* 0x0000000303047211 */ /* 0x002fe400078f08ff */
[----:B------:R-:W-:-:S02]  /*4770*/  SHF.R.S32.HI R8, RZ, 0x1f, R3 ;  /* 0x0000001fff087819 */ /* 0x000fc40000011403 */
[--C-:B------:R-:W-:Y:S02]  /*4780*/  SHF.R.S32.HI R5, RZ, 0x1, R4.reuse ;  /* 0x00000001ff057819 */ /* 0x100fe40000011404 */
[----:B------:R-:W-:Y:S02]  /*4790*/  SHF.R.S32.HI R6, RZ, 0x1f, R4 ;  /* 0x0000001fff067819 */ /* 0x000fe40000011404 */
[----:B------:R-:W-:Y:S02]  /*47a0*/  LEA.HI R8, R8, R3, RZ, 0x3 ;  /* 0x0000000308087211 */ /* 0x000fe400078f18ff */
[----:B------:R-:W-:Y:S02]  /*47b0*/  LEA.HI R6, R6, R5, RZ, 0x2 ;  /* 0x0000000506067211 */ /* 0x000fe400078f10ff */
[----:B------:R-:W-:Y:S01]  /*47c0*/  LOP3.LUT R4, R4, 0x3fffffe, RZ, 0xc0, !PT ;  /* 0x03fffffe04047812 */ /* 0x000fe200078ec0ff */
[----:B------:R-:W-:Y:S01]  /*47d0*/  IMAD.SHL.U32 R8, R8, 0x20, RZ ;  /* 0x0000002008087824 */ /* 0x000fe200078e00ff */
[----:B------:R-:W-:-:S02]  /*47e0*/  LOP3.LUT R6, R6, 0xfffffffc, RZ, 0xc0, !PT ;  /* 0xfffffffc06067812 */ /* 0x000fc400078ec0ff */
[----:B------:R-:W-:Y:S01]  /*47f0*/  F2FP.BF16.F32.PACK_AB R106, R109, R108 ;  /* 0x0000006c6d6a723e */ /* 0x000fe200000010ff */
[----:B------:R-:W-:Y:S01]  /*4800*/  IMAD.IADD R4, R3, 0x1, -R4 ;  /* 0x0000000103047824 */ /* 0x000fe200078e0a04 */
[----:B------:R-:W-:Y:S01]  /*4810*/  LOP3.LUT R8, R8, 0x7fffff00, RZ, 0xc0, !PT ;  /* 0x7fffff0008087812 */ /* 0x000fe200078ec0ff */
[----:B------:R-:W-:Y:S01]  /*4820*/  IMAD.IADD R6, R5, 0x1, -R6 ;  /* 0x0000000105067824 */ /* 0x000fe200078e0a06 */
[----:B------:R-:W-:Y:S02]  /*4830*/  F2FP.BF16.F32.PACK_AB R107, R111, R110 ;  /* 0x0000006e6f6b723e */ /* 0x000fe400000010ff */
[----:B------:R-:W-:Y:S01]  /*4840*/  F2FP.BF16.F32.PACK_AB R113, R115, R114 ;  /* 0x000000727371723e */ /* 0x000fe200000010ff */
[C---:B------:R-:W-:Y:S01]  /*4850*/  IMAD.SHL.U32 R5, R6.reuse, 0x40, RZ ;  /* 0x0000004006057824 */ /* 0x040fe200078e00ff */
[----:B------:R-:W-:Y:S01]  /*4860*/  LOP3.LUT P0, RZ, R6, 0x2, RZ, 0xc0, !PT ;  /* 0x0000000206ff7812 */ /* 0x000fe2000780c0ff */
[----:B------:R-:W-:Y:S01]  /*4870*/  IMAD R3, R13, 0x200, R8 ;  /* 0x000002000d037824 */ /* 0x000fe200078e0208 */
[----:B------:R-:W-:-:S02]  /*4880*/  F2FP.BF16.F32.PACK_AB R114, R117, R116 ;  /* 0x000000747572723e */ /* 0x000fc400000010ff */
[----:B------:R-:W-:Y:S01]  /*4890*/  LOP3.LUT R5, R5, 0xc0, RZ, 0xc0, !PT ;  /* 0x000000c005057812 */ /* 0x000fe200078ec0ff */
[----:B------:R-:W-:Y:S01]  /*48a0*/  IMAD R3, R4, 0x20, R3 ;  /* 0x0000002004037824 */ /* 0x000fe200078e0203 */
[----:B------:R-:W-:Y:S02]  /*48b0*/  F2FP.BF16.F32.PACK_AB R115, R119, R118 ;  /* 0x000000767773723e */ /* 0x000fe400000010ff */
[----:B------:R-:W-:Y:S02]  /*48c0*/  LOP3.LUT R2, R5, 0x8, R2, 0xf8, !PT ;  /* 0x0000000805027812 */ /* 0x000fe400078ef802 */
[----:B------:R-:W-:Y:S02]  /*48d0*/  SHF.R.U32.HI R5, RZ, 0x3, R5 ;  /* 0x00000003ff057819 */ /* 0x000fe40000011605 */
[----:B------:R-:W-:Y:S02]  /*48e0*/  F2FP.BF16.F32.PACK_AB R32, R33, R32 ;  /* 0x000000202120723e */ /* 0x000fe400000010ff */
[----:B------:R-:W-:-:S02]  /*48f0*/  LOP3.LUT R2, R2, R5, RZ, 0x3c, !PT ;  /* 0x0000000502027212 */ /* 0x000fc400078e3cff */
[----:B------:R-:W-:Y:S02]  /*4900*/  F2FP.BF16.F32.PACK_AB R4, R25, R0 ;  /* 0x000000001904723e */ /* 0x000fe400000010ff */
[----:B------:R-:W-:Y:S01]  /*4910*/  F2FP.BF16.F32.PACK_AB R5, R27, R26 ;  /* 0x0000001a1b05723e */ /* 0x000fe200000010ff */
[----:B------:R-:W-:Y:S01]  /*4920*/  IMAD.IADD R2, R3, 0x1, R2 ;  /* 0x0000000103027824 */ /* 0x000fe200078e0202 */
[----:B------:R-:W-:Y:S01]  /*4930*/  F2FP.BF16.F32.PACK_AB R6, R29, R28 ;  /* 0x0000001c1d06723e */ /* 0x000fe200000010ff */
[----:B------:R-:W-:Y:S01]  /*4940*/  IMAD.MOV.U32 R3, RZ, RZ, 0x20 ;  /* 0x00000020ff037424 */ /* 0x000fe200078e00ff */
[----:B------:R-:W-:Y:S02]  /*4950*/  F2FP.BF16.F32.PACK_AB R7, R31, R30 ;  /* 0x0000001e1f07723e */ /* 0x000fe400000010ff */
[----:B------:R-:W-:Y:S01]  /*4960*/  LEA R8, R2, UR6, 0x1 ;  /* 0x0000000602087c11 */ /* 0x000fe2000f8e08ff */
[----:B------:R-:W-:Y:S01]  /*4970*/  IMAD.U32 R2, RZ, RZ, UR4 ;  /* 0x00000004ff027e24 */ /* 0x000fe2000f8e00ff */
[----:B------:R-:W-:-:S02]  /*4980*/  SEL R3, R3, 0xffffffe0, !P0 ;  /* 0xffffffe003037807 */ /* 0x000fc40004000000 */
[----:B------:R-:W-:Y:S01]  /*4990*/  F2FP.BF16.F32.PACK_AB R33, R35, R34 ;  /* 0x000000222321723e */ /* 0x000fe200000010ff */
[----:B------:R-:W-:Y:S01]  /*49a0*/  STSM.16.M88.4 [R8+0x6000], R72 ;  /* 0x0060004808007844 */ /* 0x000fe20000000200 */
[----:B------:R-:W-:Y:S01]  /*49b0*/  IADD3 R9, R3, 0x6000, R8 ;  /* 0x0000600003097810 */ /* 0x000fe20007ffe008 */
[----:B------:R-:W-:Y:S01]  /*49c0*/  IMAD.U32 R3, RZ, RZ, UR5 ;  /* 0x00000005ff037e24 */ /* 0x000fe2000f8e00ff */
[----:B------:R-:W-:Y:S01]  /*49d0*/  F2FP.BF16.F32.PACK_AB R40, R41, R40 ;  /* 0x000000282928723e */ /* 0x000fe200000010ff */
[----:B------:R-:W-:Y:S01]  /*49e0*/  ULDC.64 UR4, c[0x0][0x878] ;  /* 0x00021e0000047ab9 */ /* 0x000fe20000000a00 */
[----:B------:R-:W-:Y:S01]  /*49f0*/  F2FP.BF16.F32.PACK_AB R34, R37, R36 ;  /* 0x000000242522723e */ /* 0x000fe200000010ff */
[----:B------:R-:W-:Y:S01]  /*4a00*/  STSM.16.M88.4 [R9], R80 ;  /* 0x0000005009007844 */ /* 0x000fe20000000200 */
[----:B------:R-:W-:Y:S02]  /*4a10*/  F2FP.BF16.F32.PACK_AB R35, R39, R38 ;  /* 0x000000262723723e */ /* 0x000fe400000010ff */
[----:B------:R-:W-:Y:S01]  /*4a20*/  F2FP.BF16.F32.PACK_AB R41, R43, R42 ;  /* 0x0000002a2b29723e */ /* 0x000fe200000010ff */
[----:B------:R-:W-:Y:S01]  /*4a30*/  STSM.16.M88.4 [R8+0x8000], R88 ;  /* 0x0080005808007844 */ /* 0x000fe20000000200 */
[----:B------:R-:W-:-:S02]  /*4a40*/  F2FP.BF16.F32.PACK_AB R48, R49, R48 ;  /* 0x000000303130723e */ /* 0x000fc400000010ff */
[----:B------:R-:W-:Y:S01]  /*4a50*/  F2FP.BF16.F32.PACK_AB R42, R45, R44 ;  /* 0x0000002c2d2a723e */ /* 0x000fe200000010ff */
[----:B------:R-:W-:Y:S01]  /*4a60*/  STSM.16.M88.4 [R9+0x2000], R96 ;  /* 0x0020006009007844 */ /* 0x000fe20000000200 */
[----:B------:R-:W-:Y:S02]  /*4a70*/  F2FP.BF16.F32.PACK_AB R43, R47, R46 ;  /* 0x0000002e2f2b723e */ /* 0x000fe400000010ff */
[----:B------:R-:W-:Y:S01]  /*4a80*/  F2FP.BF16.F32.PACK_AB R49, R51, R50 ;  /* 0x000000323331723e */ /* 0x000fe200000010ff */
[----:B------:R-:W-:Y:S01]  /*4a90*/  STSM.16.M88.4 [R8+0xa000], R104 ;  /* 0x00a0006808007844 */ /* 0x000fe20000000200 */
[----:B------:R-:W-:Y:S02]  /*4aa0*/  F2FP.BF16.F32.PACK_AB R56, R57, R56 ;  /* 0x000000383938723e */ /* 0x000fe400000010ff */
[----:B------:R-:W-:Y:S01]  /*4ab0*/  F2FP.BF16.F32.PACK_AB R50, R53, R52 ;  /* 0x000000343532723e */ /* 0x000fe200000010ff */
[----:B------:R-:W-:Y:S01]  /*4ac0*/  STSM.16.M88.4 [R9+0x4000], R112 ;  /* 0x0040007009007844 */ /* 0x000fe20000000200 */
[----:B------:R-:W-:-:S02]  /*4ad0*/  F2FP.BF16.F32.PACK_AB R51, R55, R54 ;  /* 0x000000363733723e */ /* 0x000fc400000010ff */
[----:B------:R-:W-:Y:S01]  /*4ae0*/  F2FP.BF16.F32.PACK_AB R57, R59, R58 ;  /* 0x0000003a3b39723e */ /* 0x000fe200000010ff */
[----:B------:R1:W-:Y:S01]  /*4af0*/  STSM.16.M88.4 [R8], R4 ;  /* 0x0000000408007844 */ /* 0x0003e20000000200 */
[----:B------:R-:W-:Y:S02]  /*4b00*/  F2FP.BF16.F32.PACK_AB R64, R65, R64 ;  /* 0x000000404140723e */ /* 0x000fe400000010ff */
[----:B------:R-:W-:Y:S01]  /*4b10*/  F2FP.BF16.F32.PACK_AB R58, R61, R60 ;  /* 0x0000003c3d3a723e */ /* 0x000fe200000010ff */
[----:B------:R-:W-:Y:S01]  /*4b20*/  STSM.16.M88.4 [R9+-0x6000], R32 ;  /* 0xffa0002009007844 */ /* 0x000fe20000000200 */
[----:B------:R-:W-:Y:S02]  /*4b30*/  F2FP.BF16.F32.PACK_AB R59, R63, R62 ;  /* 0x0000003e3f3b723e */ /* 0x000fe400000010ff */
[----:B------:R-:W-:Y:S01]  /*4b40*/  F2FP.BF16.F32.PACK_AB R65, R67, R66 ;  /* 0x000000424341723e */ /* 0x000fe200000010ff */
[----:B------:R2:W-:Y:S01]  /*4b50*/  STSM.16.M88.4 [R8+0x2000], R40 ;  /* 0x0020002808007844 */ /* 0x0005e20000000200 */
[----:B------:R-:W-:-:S02]  /*4b60*/  F2FP.BF16.F32.PACK_AB R66, R69, R68 ;  /* 0x000000444542723e */ /* 0x000fc400000010ff */
[----:B------:R-:W-:Y:S01]  /*4b70*/  F2FP.BF16.F32.PACK_AB R67, R71, R70 ;  /* 0x000000464743723e */ /* 0x000fe200000010ff */
[----:B------:R-:W-:Y:S01]  /*4b80*/  STSM.16.M88.4 [R9+-0x4000], R48 ;  /* 0xffc0003009007844 */ /* 0x000fe20000000200 */
[----:B------:R-:W-:-:S03]  /*4b90*/  PLOP3.LUT P0, PT, PT, PT, UP0, 0x80, 0x0 ;  /* 0x000000000000781c */ /* 0x000fc60003f0f008 */
[----:B------:R3:W-:Y:S04]  /*4ba0*/  STSM.16.M88.4 [R8+0x4000], R56 ;  /* 0x0040003808007844 */ /* 0x0007e80000000200 */
[----:B------:R4:W-:Y:S01]  /*4bb0*/  STSM.16.M88.4 [R9+-0x2000], R64 ;  /* 0xffe0004009007844 */ /* 0x0009e20000000200 */
[----:B------:R-:W-:Y:S01]  /*4bc0*/  BAR.SYNC.DEFER_BLOCKING 0x1, 0x100 ;  /* 0x0044000000007b1d */ /* 0x000fe20000010000 */
[----:B------:R-:W-:Y:S01]  /*4bd0*/  UISETP.NE.U32.AND UP1, UPT, UR4, URZ, UPT ;  /* 0x0000003f0400728c */ /* 0x000fe2000bf25070 */
[----:B-1----:R-:W-:-:S04]  /*4be0*/  LEA.HI R6, R11, R10, RZ, 0x2 ;  /* 0x0000000a0b067211 */ /* 0x002fc800078f10ff */
[----:B------:R-:W-:Y:S02]  /*4bf0*/  ULDC UR7, c[0x0][0x808] ;  /* 0x0002020000077ab9 */ /* 0x000fe40000000800 */
[----:B--2---:R-:W1:Y:S01]  /*4c00*/  LDC.64 R40, c[0x0][0x850] ;  /* 0x00021400ff287b82 */ /* 0x004e620000000a00 */
[----:B------:R-:W2:Y:S01]  /*4c10*/  @P0 LDG.E R12, desc[UR46][R2.64] ;  /* 0x0000002e020c0981 */ /* 0x000ea2000c1e1900 */
[----:B------:R-:W-:Y:S01]  /*4c20*/  UISETP.NE.AND.EX UP1, UPT, UR5, URZ, UPT, UP1 ;  /* 0x0000003f0500728c */ /* 0x000fe2000bf25310 */
[----:B------:R-:W-:Y:S01]  /*4c30*/  IMAD.U32 R0, RZ, RZ, UR7 ;  /* 0x00000007ff007e24 */ /* 0x000fe2000f8e00ff */
[----:B---3--:R-:W-:-:S04]  /*4c40*/  LEA.HI R8, R11, R10, RZ, 0x3 ;  /* 0x0000000a0b087211 */ /* 0x008fc800078f18ff */
[----:B------:R-:W-:-:S05]  /*4c50*/  PLOP3.LUT P1, PT, PT, PT, UP1, 0x80, 0x0 ;  /* 0x000000000000781c */ /* 0x000fca0003f2f018 */
[----:B------:R-:W-:Y:S02]  /*4c60*/  @UP1 ULDC.64 UR4, c[0x0][0x878] ;  /* 0x00021e0000041ab9 */ /* 0x000fe40000000a00 */
[----:B------:R-:W-:Y:S01]  /*4c70*/  @UP1 UIMAD.WIDE UR4, UR36, 0x4, UR4 ;  /* 0x00000004240418a5 */ /* 0x000fe2000f8e0204 */
[----:B------:R-:W-:Y:S01]  /*4c80*/  LOP3.LUT R7, R6, 0x1ffffffc, RZ, 0xc0, !PT ;  /* 0x1ffffffc06077812 */ /* 0x000fe200078ec0ff */
[----:B------:R-:W3:Y:S01]  /*4c90*/  S2R R59, SR_CTAID.X ;  /* 0x00000000003b7919 */ /* 0x000ee20000002500 */
[----:B------:R-:W-:Y:S01]  /*4ca0*/  SHF.R.S32.HI R43, RZ, 0x2, R6 ;  /* 0x00000002ff2b7819 */ /* 0x000fe20000011406 */
[----:B------:R-:W-:Y:S02]  /*4cb0*/  IMAD.SHL.U32 R8, R8, 0x8, RZ ;  /* 0x0000000808087824 */ /* 0x000fe400078e00ff */
[----:B------:R-:W-:Y:S02]  /*4cc0*/  IMAD.U32 R4, RZ, RZ, UR4 ;  /* 0x00000004ff047e24 */ /* 0x000fe4000f8e00ff */
[----:B------:R-:W-:Y:S01]  /*4cd0*/  IMAD.U32 R5, RZ, RZ, UR5 ;  /* 0x00000005ff057e24 */ /* 0x000fe2000f8e00ff */
[----:B------:R-:W-:Y:S01]  /*4ce0*/  LEA.HI R6, R6, R43, RZ, 0x1 ;  /* 0x0000002b06067211 */ /* 0x000fe200078f08ff */
[----:B------:R-:W-:-:S03]  /*4cf0*/  IMAD.IADD R7, R10, 0x1, -R7 ;  /* 0x000000010a077824 */ /* 0x000fc600078e0a07 */
[----:B------:R4:W5:Y:S01]  /*4d00*/  @P1 LDG.E R0, desc[UR46][R4.64] ;  /* 0x0000002e04001981 */ /* 0x000962000c1e1900 */
[----:B------:R-:W-:Y:S01]  /*4d10*/  IMAD.SHL.U32 R52, R7, 0x8, RZ ;  /* 0x0000000807347824 */ /* 0x000fe200078e00ff */
[----:B------:R-:W-:Y:S01]  /*4d20*/  LOP3.LUT R6, R6, 0x3fffffe, RZ, 0xc0, !PT ;  /* 0x03fffffe06067812 */ /* 0x000fe200078ec0ff */
[----:B------:R-:W-:Y:S01]  /*4d30*/  UMOV UR4, URZ ;  /* 0x0000003f00047c82 */ /* 0x000fe20008000000 */
[----:B------:R-:W-:Y:S01]  /*4d40*/  UMOV UR5, URZ ;  /* 0x0000003f00057c82 */ /* 0x000fe20008000000 */
[----:B------:R-:W1:Y:S02]  /*4d50*/  S2UR UR10, SR_CTAID.Y ;  /* 0x00000000000a79c3 */ /* 0x000e640000002600 */
[----:B------:R-:W-:Y:S01]  /*4d60*/  IMAD.IADD R6, R43, 0x1, -R6 ;  /* 0x000000012b067824 */ /* 0x000fe200078e0a06 */
[----:B----4-:R-:W-:-:S04]  /*4d70*/  LOP3.LUT R5, R8, 0xc0, RZ, 0xc0, !PT ;  /* 0x000000c008057812 */ /* 0x010fc800078ec0ff */
[----:B------:R-:W-:Y:S02]  /*4d80*/  SHF.R.U32.HI R4, RZ, 0x3, R5 ;  /* 0x00000003ff047819 */ /* 0x000fe40000011605 */
[----:B------:R-:W-:-:S04]  /*4d90*/  LOP3.LUT R5, R5, 0x18, R52, 0xf8, !PT ;  /* 0x0000001805057812 */ /* 0x000fc800078ef834 */
[----:B------:R-:W-:Y:S01]  /*4da0*/  LOP3.LUT R4, R5, R4, RZ, 0x3c, !PT ;  /* 0x0000000405047212 */ /* 0x000fe200078e3cff */
[----:B------:R-:W-:-:S04]  /*4db0*/  IMAD R5, R13, 0x8, R6 ;  /* 0x000000080d057824 */ /* 0x000fc800078e0206 */
[----:B------:R-:W-:Y:S01]  /*4dc0*/  IMAD.U32 R4, R5, 0x20, R4 ;  /* 0x0000002005047824 */ /* 0x000fe200078e0004 */
[----:B--2---:R-:W-:-:S13]  /*4dd0*/  @P0 R2UR UR7, R12 ;  /* 0x000000000c0702ca */ /* 0x004fda00000e0000 */
[----:B------:R-:W-:Y:S02]  /*4de0*/  @UP0 USHF.R.S32.HI UR8, URZ, 0x1f, UR7 ;  /* 0x0000001f3f080899 */ /* 0x000fe40008011407 */
[----:B------:R-:W-:-:S05]  /*4df0*/  @UP0 UMOV UR4, UR7 ;  /* 0x0000000700040c82 */ /* 0x000fca0008000000 */
[----:B------:R-:W-:Y:S01]  /*4e00*/  @UP0 UMOV UR5, UR8 ;  /* 0x0000000800050c82 */ /* 0x000fe20008000000 */
[----:B-1-3--:R-:W-:Y:S05]  /*4e10*/  @P1 BRA `(.L_x_506) ;  /* 0x0000000000101947 */ /* 0x00afea0003800000 */
[----:B------:R-:W-:Y:S05]  /*4e20*/  @!P0 BRA `(.L_x_506) ;  /* 0x00000000000c8947 */ /* 0x000fea0003800000 */
[----:B------:R-:W2:Y:S04]  /*4e30*/  LDG.E R5, desc[UR46][R2.64] ;  /* 0x0000002e02057981 */ /* 0x000ea8000c1e1900 */
[----:B-----5:R-:W2:Y:S02]  /*4e40*/  LDG.E R0, desc[UR46][R2.64+0x4] ;  /* 0x0000042e02007981 */ /* 0x020ea4000c1e1900 */
[----:B--2---:R-:W-:-:S07]  /*4e50*/  IMAD.IADD R0, R0, 0x1, -R5 ;  /* 0x0000000100007824 */ /* 0x004fce00078e0a05 */
.L_x_506:
[----:B------:R-:W-:Y:S01]  /*4e60*/  LEA R54, R4, UR6, 0x1 ;  /* 0x0000000604367c11 */ /* 0x000fe2000f8e08ff */
[----:B------:R-:W-:Y:S01]  /*4e70*/  USHF.R.S32.HI UR7, URZ, 0x1f, UR10 ;  /* 0x0000001f3f077899 */ /* 0x000fe2000801140a */
[----:B------:R-:W1:Y:S01]  /*4e80*/  LDC.64 R64, c[0x0][0x820] ;  /* 0x00020800ff407b82 */ /* 0x000e620000000a00 */
[----:B-----5:R-:W-:Y:S01]  /*4e90*/  IMAD R0, R59, -0x80, R0 ;  /* 0xffffff803b007824 */ /* 0x020fe200078e0200 */
[----:B------:R-:W-:Y:S01]  /*4ea0*/  USHF.R.S32.HI UR6, URZ, 0x1f, UR36 ;  /* 0x0000001f3f067899 */ /* 0x000fe20008011424 */
[----:B------:R2:W3:Y:S01]  /*4eb0*/  LDS.128 R28, [R54+0x7000] ;  /* 0x00700000361c7984 */ /* 0x0004e20000000c00 */
[----:B------:R-:W-:Y:S01]  /*4ec0*/  SHF.R.S32.HI R53, RZ, 0x1f, R52 ;  /* 0x0000001fff357819 */ /* 0x000fe20000011434 */
[----:B------:R-:W-:Y:S01]  /*4ed0*/  IMAD R2, R40, UR7, RZ ;  /* 0x0000000728027c24 */ /* 0x000fe2000f8e02ff */
[----:B------:R-:W-:Y:S01]  /*4ee0*/  VIMNMX R0, R0, 0x80, PT ;  /* 0x0000008000007848 */ /* 0x000fe20003fe0100 */
[----:B------:R2:W4:Y:S01]  /*4ef0*/  LDS.128 R32, [R54+0x9000] ;  /* 0x0090000036207984 */ /* 0x0005220000000c00 */
[----:B------:R-:W-:Y:S01]  /*4f00*/  USEL UR6, UR6, URZ, !UP0 ;  /* 0x0000003f06067287 */ /* 0x000fe2000c000000 */
[----:B------:R-:W-:Y:S01]  /*4f10*/  IMAD R3, R41, UR10, R2 ;  /* 0x0000000a29037c24 */ /* 0x000fe2000f8e0202 */
[----:B------:R-:W-:Y:S01]  /*4f20*/  ULDC.64 UR8, c[0x0][0x858] ;  /* 0x0002160000087ab9 */ /* 0x000fe20000000a00 */
[----:B------:R2:W2:Y:S01]  /*4f30*/  LDS.128 R36, [R54+0xb000] ;  /* 0x00b0000036247984 */ /* 0x0004a20000000c00 */
[C---:B------:R-:W-:Y:S01]  /*4f40*/  VIADD R2, R43.reuse, 0x40 ;  /* 0x000000402b027836 */ /* 0x040fe20000000000 */
[-C--:B------:R-:W-:Y:S01]  /*4f50*/  ISETP.GE.AND P1, PT, R43, R0.reuse, PT ;  /* 0x000000002b00720c */ /* 0x080fe20003f26270 */
[----:B------:R-:W-:Y:S01]  /*4f60*/  IMAD.WIDE.U32 R40, R40, UR10, R52 ;  /* 0x0000000a28287c25 */ /* 0x000fe2000f8e0034 */
[----:B------:R1:W2:Y:S01]  /*4f70*/  LDS.128 R16, [R54] ;  /* 0x0000000036107984 */ /* 0x0002a20000000c00 */
[----:B------:R-:W-:Y:S01]  /*4f80*/  USEL UR36, UR36, URZ, !UP0 ;  /* 0x0000003f24247287 */ /* 0x000fe2000c000000 */
[----:B------:R-:W-:Y:S01]  /*4f90*/  ISETP.GE.AND P0, PT, R2, R0, PT ;  /* 0x000000000200720c */ /* 0x000fe20003f06270 */
[----:B------:R-:W-:Y:S01]  /*4fa0*/  IMAD.IADD R41, R41, 0x1, R3 ;  /* 0x0000000129297824 */ /* 0x000fe200078e0203 */
[----:B------:R1:W2:Y:S01]  /*4fb0*/  LDS.128 R20, [R54+0x2000] ;  /* 0x0020000036147984 */ /* 0x0002a20000000c00 */
[----:B------:R-:W-:Y:S01]  /*4fc0*/  IADD3 R2, P2, R43, UR4, RZ ;  /* 0x000000042b027c10 */ /* 0x000fe2000ff5e0ff */
[----:B------:R-:W-:-:S02]  /*4fd0*/  UIMAD UR4, UR6, UR8, URZ ;  /* 0x00000008060472a4 */ /* 0x000fc4000f8e023f */
[----:B------:R-:W-:Y:S01]  /*4fe0*/  IMAD.U32 R61, RZ, RZ, UR8 ;  /* 0x00000008ff3d7e24 */ /* 0x000fe2000f8e00ff */
[----:B------:R1:W2:Y:S01]  /*4ff0*/  LDS.128 R24, [R54+0x4000] ;  /* 0x0040000036187984 */ /* 0x0002a20000000c00 */
[----:B------:R-:W-:Y:S01]  /*5000*/  LEA.HI.X.SX32 R3, R43, UR5, 0x1, P2 ;  /* 0x000000052b037c11 */ /* 0x000fe200090f0eff */
[----:B------:R-:W-:Y:S02]  /*5010*/  UIMAD UR4, UR36, UR9, UR4 ;  /* 0x00000009240472a4 */ /* 0x000fe4000f8e0204 */
[----:B------:R-:W-:Y:S01]  /*5020*/  IMAD.WIDE.U32 R60, R61, UR36, R40 ;  /* 0x000000243d3c7c25 */ /* 0x000fe2000f8e0028 */
[----:B------:R1:W2:Y:S01]  /*5030*/  LDS.128 R4, [R54+0x1000] ;  /* 0x0010000036047984 */ /* 0x0002a20000000c00 */
[----:B------:R-:W-:Y:S02]  /*5040*/  BSSY B0, `(.L_x_507) ;  /* 0x000001e000007945 */ /* 0x000fe40003800000 */
[----:B-1----:R-:W-:Y:S01]  /*5050*/  IMAD R0, R64, UR7, RZ ;  /* 0x0000000740007c24 */ /* 0x002fe2000f8e02ff */
[----:B------:R1:W1:Y:S01]  /*5060*/  LDS.128 R8, [R54+0x3000] ;  /* 0x0030000036087984 */ /* 0x0002620000000c00 */
[----:B------:R-:W-:-:S02]  /*5070*/  VIADD R55, R61, UR4 ;  /* 0x000000043d377c36 */ /* 0x000fc40008000000 */
[----:B------:R-:W-:Y:S01]  /*5080*/  IMAD.WIDE.U32 R56, R64, UR10, R52 ;  /* 0x0000000a40387c25 */ /* 0x000fe2000f8e0034 */
[----:B------:R1:W1:Y:S03]  /*5090*/  LDS.128 R12, [R54+0x5000] ;  /* 0x00500000360c7984 */ /* 0x0002660000000c00 */
[----:B------:R-:W-:-:S04]  /*50a0*/  IMAD.WIDE R58, R59, 0x80, R2 ;  /* 0x000000803b3a7825 */ /* 0x000fc800078e0202 */
[----:B------:R-:W-:Y:S02]  /*50b0*/  IMAD R65, R65, UR10, R0 ;  /* 0x0000000a41417c24 */ /* 0x000fe4000f8e0200 */
[----:B------:R-:W-:Y:S01]  /*50c0*/  VIADD R64, R52, 0x20 ;  /* 0x0000002034407836 */ /* 0x000fe20000000000 */
[----:B---34-:R-:W-:Y:S06]  /*50d0*/  @P1 BRA `(.L_x_508) ;  /* 0x0000000000501947 */ /* 0x018fec0003800000 */
[----:B------:R-:W-:Y:S01]  /*50e0*/  ULDC UR4, c[0x0][0x83c] ;  /* 0x00020f0000047ab9 */ /* 0x000fe20000000800 */
[----:B------:R-:W3:Y:S01]  /*50f0*/  LDS.128 R40, [R54+0x8000] ;  /* 0x0080000036287984 */ /* 0x000ee20000000c00 */
[C---:B------:R-:W-:Y:S01]  /*5100*/  ISETP.GE.AND P2, PT, R52.reuse, UR4, PT ;  /* 0x0000000434007c0c */ /* 0x040fe2000bf46270 */
[----:B------:R-:W-:Y:S01]  /*5110*/  ULDC.64 UR8, c[0x0][0x848] ;  /* 0x0002120000087ab9 */ /* 0x000fe20000000a00 */
[----:B------:R-:W-:Y:S01]  /*5120*/  VIADD R0, R52, 0x40 ;  /* 0x0000004034007836 */ /* 0x000fe20000000000 */
[----:B------:R-:W4:Y:S01]  /*5130*/  LDS.128 R44, [R54+0xa000] ;  /* 0x00a00000362c7984 */ /* 0x000f220000000c00 */
[----:B------:R-:W-:Y:S01]  /*5140*/  IMAD R63, R59, UR8, RZ ;  /* 0x000000083b3f7c24 */ /* 0x000fe2000f8e02ff */
[----:B------:R-:W-:Y:S02]  /*5150*/  ISETP.GE.AND P3, PT, R64, UR4, PT ;  /* 0x0000000440007c0c */ /* 0x000fe4000bf66270 */
[----:B------:R-:W-:Y:S01]  /*5160*/  ISETP.GE.AND P4, PT, R0, UR4, PT ;  /* 0x0000000400007c0c */ /* 0x000fe2000bf86270 */
[----:B------:R-:W-:-:S05]  /*5170*/  IMAD R63, R58, UR9, R63 ;  /* 0x000000093a3f7c24 */ /* 0x000fca000f8e023f */
[----:B------:R1:W5:Y:S02]  /*5180*/  @!P2 LDS.128 R48, [R54+0x6000] ;  /* 0x006000003630a984 */ /* 0x0003640000000c00 */
[----:B-12---:R-:W-:-:S04]  /*5190*/  IMAD.MOV.U32 R54, RZ, RZ, R60 ;  /* 0x000000ffff367224 */ /* 0x006fc800078e003c */
[----:B------:R-:W-:Y:S01]  /*51a0*/  IMAD.WIDE.U32 R2, R58, UR8, R54 ;  /* 0x000000083a027c25 */ /* 0x000fe2000f8e0036 */
[----:B------:R-:W-:-:S03]  /*51b0*/  ULDC.64 UR8, c[0x0][0x830] ;  /* 0x00020c0000087ab9 */ /* 0x000fc60000000a00 */
[----:B------:R-:W-:Y:S01]  /*51c0*/  IMAD.IADD R3, R3, 0x1, R63 ;  /* 0x0000000103037824 */ /* 0x000fe200078e023f */
[----:B------:R-:W-:-:S04]  /*51d0*/  LEA R62, P5, R2, UR8, 0x1 ;  /* 0x00000008023e7c11 */ /* 0x000fc8000f8a08ff */
[----:B------:R-:W-:-:S05]  /*51e0*/  LEA.HI.X R63, R2, UR9, R3, 0x1, P5 ;  /* 0x00000009023f7c11 */ /* 0x000fca000a8f0c03 */
[----:B---3--:R3:W-:Y:S04]  /*51f0*/  @!P3 STG.E.128 desc[UR46][R62.64+0x40], R40 ;  /* 0x000040283e00b986 */ /* 0x0087e8000c101d2e */
[----:B----4-:R3:W-:Y:S04]  /*5200*/  @!P4 STG.E.128 desc[UR46][R62.64+0x80], R44 ;  /* 0x0000802c3e00c986 */ /* 0x0107e8000c101d2e */
[----:B-----5:R3:W-:Y:S02]  /*5210*/  @!P2 STG.E.128 desc[UR46][R62.64], R48 ;  /* 0x000000303e00a986 */ /* 0x0207e4000c101d2e */
.L_x_508:
[----:B------:R-:W-:Y:S05]  /*5220*/  BSYNC B0 ;  /* 0x0000000000007941 */ /* 0x000fea0003800000 */
.L_x_507:
[----:B------:R-:W-:Y:S04]  /*5230*/  BSSY B0, `(.L_x_509) ;  /* 0x0000016000007945 */ /* 0x000fe80003800000 */
[----:B------:R-:W-:Y:S05]  /*5240*/  @P0 BRA `(.L_x_510) ;  /* 0x0000000000500947 */ /* 0x000fea0003800000 */
[----:B---3--:R-:W-:Y:S01]  /*5250*/  IADD3 R41, P2, R58, 0x40, RZ ;  /* 0x000000403a297810 */ /* 0x008fe20007f5e0ff */
[----:B------:R-:W-:Y:S01]  /*5260*/  ULDC.64 UR8, c[0x0][0x848] ;  /* 0x0002120000087ab9 */ /* 0x000fe20000000a00 */
[----:B------:R-:W-:Y:S01]  /*5270*/  IMAD.MOV.U32 R2, RZ, RZ, R60 ;  /* 0x000000ffff027224 */ /* 0x000fe200078e003c */
[----:B------:R-:W-:Y:S01]  /*5280*/  ULDC UR4, c[0x0][0x83c] ;  /* 0x00020f0000047ab9 */ /* 0x000fe20000000800 */
[----:B------:R-:W-:Y:S01]  /*5290*/  IMAD.MOV.U32 R3, RZ, RZ, R55 ;  /* 0x000000ffff037224 */ /* 0x000fe200078e0037 */
[----:B------:R-:W-:Y:S01]  /*52a0*/  ISETP.GE.AND P3, PT, R52, UR4, PT ;  /* 0x0000000434007c0c */ /* 0x000fe2000bf66270 */
[----:B------:R-:W-:Y:S01]  /*52b0*/  IMAD.X R0, RZ, RZ, R59, P2 ;  /* 0x000000ffff007224 */ /* 0x000fe200010e063b */
[----:B------:R-:W-:Y:S01]  /*52c0*/  ISETP.GE.AND P4, PT, R64, UR4, PT ;  /* 0x0000000440007c0c */ /* 0x000fe2000bf86270 */
[----:B------:R-:W-:Y:S02]  /*52d0*/  VIADD R40, R52, 0x40 ;  /* 0x0000004034287836 */ /* 0x000fe40000000000 */
[----:B------:R-:W-:-:S02]  /*52e0*/  IMAD R0, R0, UR8, RZ ;  /* 0x0000000800007c24 */ /* 0x000fc4000f8e02ff */
[----:B------:R-:W-:Y:S01]  /*52f0*/  IMAD.WIDE.U32 R2, R41, UR8, R2 ;  /* 0x0000000829027c25 */ /* 0x000fe2000f8e0002 */
[----:B------:R-:W-:-:S03]  /*5300*/  ISETP.GE.AND P5, PT, R40, UR4, PT ;  /* 0x0000000428007c0c */ /* 0x000fc6000bfa6270 */
[----:B------:R-:W-:Y:S01]  /*5310*/  IMAD R41, R41, UR9, R0 ;  /* 0x0000000929297c24 */ /* 0x000fe2000f8e0200 */
[----:B------:R-:W-:Y:S02]  /*5320*/  ULDC.64 UR8, c[0x0][0x830] ;  /* 0x00020c0000087ab9 */ /* 0x000fe40000000a00 */
[----:B------:R-:W-:Y:S01]  /*5330*/  LEA R40, P2, R2, UR8, 0x1 ;  /* 0x0000000802287c11 */ /* 0x000fe2000f8408ff */
[----:B------:R-:W-:-:S05]  /*5340*/  IMAD.IADD R3, R3, 0x1, R41 ;  /* 0x0000000103037824 */ /* 0x000fca00078e0229 */
[----:B------:R-:W-:-:S05]  /*5350*/  LEA.HI.X R41, R2, UR9, R3, 0x1, P2 ;  /* 0x0000000902297c11 */ /* 0x000fca00090f0c03 */
[----:B------:R4:W-:Y:S04]  /*5360*/  @!P3 STG.E.128 desc[UR46][R40.64], R28 ;  /* 0x0000001c2800b986 */ /* 0x0009e8000c101d2e */
[----:B------:R4:W-:Y:S04]  /*5370*/  @!P4 STG.E.128 desc[UR46][R40.64+0x40], R32 ;  /* 0x000040202800c986 */ /* 0x0009e8000c101d2e */
[----:B--2---:R4:W-:Y:S02]  /*5380*/  @!P5 STG.E.128 desc[UR46][R40.64+0x80], R36 ;  /* 0x000080242800d986 */ /* 0x0049e4000c101d2e */
.L_x_510:
[----:B------:R-:W-:Y:S05]  /*5390*/  BSYNC B0 ;  /* 0x0000000000007941 */ /* 0x000fea0003800000 */
.L_x_509:
[----:B------:R-:W-:Y:S01]  /*53a0*/  ULDC.64 UR8, c[0x0][0x828] ;  /* 0x00020a0000087ab9 */ /* 0x000fe20000000a00 */
[----:B------:R-:W-:Y:S01]  /*53b0*/  IMAD.IADD R57, R57, 0x1, R65 ;  /* 0x0000000139397824 */ /* 0x000fe200078e0241 */
[----:B------:R-:W-:Y:S02]  /*53c0*/  UIMAD UR4, UR6, UR8, URZ ;  /* 0x00000008060472a4 */ /* 0x000fe4000f8e023f */
[----:B------:R-:W-:Y:S01]  /*53d0*/  IMAD.U32 R3, RZ, RZ, UR8 ;  /* 0x00000008ff037e24 */ /* 0x000fe2000f8e00ff */
[----:B------:R-:W-:Y:S01]  /*53e0*/  BSSY B0, `(.L_x_511) ;  /* 0x0000016000007945 */ /* 0x000fe20003800000 */
[----:B------:R-:W-:Y:S02]  /*53f0*/  UIMAD UR4, UR36, UR9, UR4 ;  /* 0x00000009240472a4 */ /* 0x000fe4000f8e0204 */
[----:B------:R-:W-:-:S04]  /*5400*/  IMAD.WIDE.U32 R56, R3, UR36, R56 ;  /* 0x0000002403387c25 */ /* 0x000fc8000f8e0038 */
[----:B----4-:R-:W-:Y:S01]  /*5410*/  VIADD R29, R57, UR4 ;  /* 0x00000004391d7c36 */ /* 0x010fe20008000000 */
[----:B------:R-:W-:Y:S06]  /*5420*/  @P1 BRA `(.L_x_512) ;  /* 0x0000000000441947 */ /* 0x000fec0003800000 */
[----:B------:R-:W-:Y:S01]  /*5430*/  ULDC.64 UR6, c[0x0][0x818] ;  /* 0x0002060000067ab9 */ /* 0x000fe20000000a00 */
[C---:B------:R-:W-:Y:S01]  /*5440*/  VIADD R0, R52.reuse, 0x40 ;  /* 0x0000004034007836 */ /* 0x040fe20000000000 */
[----:B------:R-:W-:Y:S01]  /*5450*/  ULDC UR4, c[0x0][0x80c] ;  /* 0x0002030000047ab9 */ /* 0x000fe20000000800 */
[----:B------:R-:W-:Y:S01]  /*5460*/  IMAD R31, R59, UR6, RZ ;  /* 0x000000063b1f7c24 */ /* 0x000fe2000f8e02ff */
[----:B------:R-:W-:Y:S01]  /*5470*/  ISETP.GE.AND P1, PT, R52, UR4, PT ;  /* 0x0000000434007c0c */ /* 0x000fe2000bf26270 */
[----:B------:R-:W-:Y:S01]  /*5480*/  IMAD.MOV.U32 R28, RZ, RZ, R56 ;  /* 0x000000ffff1c7224 */ /* 0x000fe200078e0038 */
[----:B------:R-:W-:Y:S01]  /*5490*/  ISETP.GE.AND P3, PT, R0, UR4, PT ;  /* 0x0000000400007c0c */ /* 0x000fe2000bf66270 */
[----:B------:R-:W-:Y:S01]  /*54a0*/  IMAD R31, R58, UR7, R31 ;  /* 0x000000073a1f7c24 */ /* 0x000fe2000f8e021f */
[----:B------:R-:W-:Y:S01]  /*54b0*/  ISETP.GE.AND P2, PT, R64, UR4, PT ;  /* 0x0000000440007c0c */ /* 0x000fe2000bf46270 */
[----:B------:R-:W-:Y:S01]  /*54c0*/  IMAD.WIDE.U32 R2, R58, UR6, R28 ;  /* 0x000000063a027c25 */ /* 0x000fe2000f8e001c */
[----:B------:R-:W-:-:S03]  /*54d0*/  ULDC.64 UR6, c[0x0][0x800] ;  /* 0x0002000000067ab9 */ /* 0x000fc60000000a00 */
[----:B------:R-:W-:Y:S01]  /*54e0*/  IMAD.IADD R3, R3, 0x1, R31 ;  /* 0x0000000103037824 */ /* 0x000fe200078e021f */
[----:B------:R-:W-:-:S04]  /*54f0*/  LEA R30, P4, R2, UR6, 0x1 ;  /* 0x00000006021e7c11 */ /* 0x000fc8000f8808ff */
[----:B------:R-:W-:-:S05]  /*5500*/  LEA.HI.X R31, R2, UR7, R3, 0x1, P4 ;  /* 0x00000007021f7c11 */ /* 0x000fca000a0f0c03 */
[----:B--2---:R4:W-:Y:S04]  /*5510*/  @!P1 STG.E.128 desc[UR46][R30.64], R16 ;  /* 0x000000101e009986 */ /* 0x0049e8000c101d2e */
[----:B------:R4:W-:Y:S04]  /*5520*/  @!P2 STG.E.128 desc[UR46][R30.64+0x40], R20 ;  /* 0x000040141e00a986 */ /* 0x0009e8000c101d2e */
[----:B------:R4:W-:Y:S02]  /*5530*/  @!P3 STG.E.128 desc[UR46][R30.64+0x80], R24 ;  /* 0x000080181e00b986 */ /* 0x0009e4000c101d2e */
.L_x_512:
[----:B------:R-:W-:Y:S05]  /*5540*/  BSYNC B0 ;  /* 0x0000000000007941 */ /* 0x000fea0003800000 */
.L_x_511:
[----:B------:R-:W-:Y:S05]  /*5550*/  @P0 BRA `(.L_x_480) ;  /* 0x0000004400140947 */ /* 0x000fea0003800000 */
[----:B--2-4-:R-:W-:Y:S01]  /*5560*/  IADD3 R17, P0, R58, 0x40, RZ ;  /* 0x000000403a117810 */ /* 0x014fe20007f1e0ff */
[----:B------:R-:W-:Y:S01]  /*5570*/  ULDC.64 UR6, c[0x0][0x818] ;  /* 0x0002060000067ab9 */ /* 0x000fe20000000a00 */
[----:B------:R-:W-:Y:S01]  /*5580*/  IMAD.MOV.U32 R2, RZ, RZ, R56 ;  /* 0x000000ffff027224 */ /* 0x000fe200078e0038 */
[----:B------:R-:W-:Y:S01]  /*5590*/  ULDC UR4, c[0x0][0x80c] ;  /* 0x0002030000047ab9 */ /* 0x000fe20000000800 */
[----:B------:R-:W-:Y:S01]  /*55a0*/  IMAD.MOV.U32 R3, RZ, RZ, R29 ;  /* 0x000000ffff037224 */ /* 0x000fe200078e001d */
[----:B------:R-:W-:Y:S01]  /*55b0*/  ISETP.GE.AND P1, PT, R52, UR4, PT ;  /* 0x0000000434007c0c */ /* 0x000fe2000bf26270 */
[----:B------:R-:W-:Y:S01]  /*55c0*/  IMAD.X R0, RZ, RZ, R59, P0 ;  /* 0x000000ffff007224 */ /* 0x000fe200000e063b */
[----:B------:R-:W-:Y:S01]  /*55d0*/  ISETP.GE.AND P2, PT, R64, UR4, PT ;  /* 0x0000000440007c0c */ /* 0x000fe2000bf46270 */
[----:B------:R-:W-:-:S04]  /*55e0*/  IMAD.WIDE.U32 R2, R17, UR6, R2 ;  /* 0x0000000611027c25 */ /* 0x000fc8000f8e0002 */
[----:B------:R-:W-:Y:S02]  /*55f0*/  IMAD R0, R0, UR6, RZ ;  /* 0x0000000600007c24 */ /* 0x000fe4000f8e02ff */
[----:B------:R-:W-:Y:S02]  /*5600*/  VIADD R52, R52, 0x40 ;  /* 0x0000004034347836 */ /* 0x000fe40000000000 */
[----:B------:R-:W-:Y:S01]  /*5610*/  IMAD R17, R17, UR7, R0 ;  /* 0x0000000711117c24 */ /* 0x000fe2000f8e0200 */
[----:B------:R-:W-:Y:S02]  /*5620*/  ULDC.64 UR6, c[0x0][0x800] ;  /* 0x0002000000067ab9 */ /* 0x000fe40000000a00 */
[----:B------:R-:W-:Y:S01]  /*5630*/  LEA R16, P0, R2, UR6, 0x1 ;  /* 0x0000000602107c11 */ /* 0x000fe2000f8008ff */
[----:B------:R-:W-:-:S05]  /*5640*/  IMAD.IADD R3, R3, 0x1, R17 ;  /* 0x0000000103037824 */ /* 0x000fca00078e0211 */
[----:B------:R-:W-:Y:S02]  /*5650*/  LEA.HI.X R17, R2, UR7, R3, 0x1, P0 ;  /* 0x0000000702117c11 */ /* 0x000fe400080f0c03 */
[----:B------:R-:W-:-:S03]  /*5660*/  ISETP.GE.AND P0, PT, R52, UR4, PT ;  /* 0x0000000434007c0c */ /* 0x000fc6000bf06270 */
[----:B------:R2:W-:Y:S04]  /*5670*/  @!P1 STG.E.128 desc[UR46][R16.64], R4 ;  /* 0x0000000410009986 */ /* 0x0005e8000c101d2e */
[----:B-1----:R2:W-:Y:S06]  /*5680*/  @!P2 STG.E.128 desc[UR46][R16.64+0x40], R8 ;  /* 0x000040081000a986 */ /* 0x0025ec000c101d2e */
[----:B------:R-:W-:Y:S05]  /*5690*/  @P0 BRA `(.L_x_480) ;  /* 0x0000004000c40947 */ /* 0x000fea0003800000 */
[----:B------:R1:W-:Y:S01]  /*56a0*/  STG.E.128 desc[UR46][R16.64+0x80], R12 ;  /* 0x0000800c10007986 */ /* 0x0003e2000c101d2e */
[----:B------:R-:W-:Y:S05]  /*56b0*/  BRA `(.L_x_480) ;  /* 0x0000004000bc7947 */ /* 0x000fea0003800000 */
.L_x_505:
[----:B------:R-:W-:Y:S01]  /*56c0*/  ULDC.64 UR4, c[0x0][0x870] ;  /* 0x00021c0000047ab9 */ /* 0x000fe20000000a00 */
[----:B------:R-:W2:Y:S01]  /*56d0*/  S2R R6, SR_TID.X ;  /* 0x0000000000067919 */ /* 0x000ea20000002100 */
[----:B------:R-:W-:Y:S01]  /*56e0*/  UISETP.NE.U32.AND UP0, UPT, UR4, URZ, UPT ;  /* 0x0000003f0400728c */ /* 0x000fe2000bf05070 */
[----:B------:R-:W3:Y:S03]  /*56f0*/  S2UR UR8, SR_CTAID.Y ;  /* 0x00000000000879c3 */ /* 0x000ee60000002600 */
[----:B------:R-:W-:-:S03]  /*5700*/  UISETP.NE.AND.EX UP0, UPT, UR5, URZ, UPT, UP0 ;  /* 0x0000003f0500728c */ /* 0x000fc6000bf05300 */
[----:B------:R-:W-:Y:S02]  /*5710*/  ULDC.64 UR4, c[0x0][0x870] ;  /* 0x00021c0000047ab9 */ /* 0x000fe40000000a00 */
[----:B------:R-:W-:Y:S01]  /*5720*/  UIMAD.WIDE UR4, UR36, 0x4, UR4 ;  /* 0x00000004240478a5 */ /* 0x000fe2000f8e0204 */
[----:B------:R-:W-:Y:S01]  /*5730*/  PLOP3.LUT P0, PT, PT, PT, UP0, 0x80, 0x0 ;  /* 0x000000000000781c */ /* 0x000fe20003f0f008 */
[----:B------:R-:W-:Y:S01]  /*5740*/  ULDC UR6, c[0x0][0x808] ;  /* 0x0002020000067ab9 */ /* 0x000fe20000000800 */
[----:B------:R-:W4:Y:S01]  /*5750*/  S2R R7, SR_CTAID.X ;  /* 0x0000000000077919 */ /* 0x000f220000002500 */
[----:B------:R-:W4:Y:S02]  /*5760*/  LDC.64 R12, c[0x0][0x820] ;  /* 0x00020800ff0c7b82 */ /* 0x000f240000000a00 */
[----:B------:R-:W-:Y:S02]  /*5770*/  IMAD.U32 R2, RZ, RZ, UR4 ;  /* 0x00000004ff027e24 */ /* 0x000fe4000f8e00ff */
[----:B------:R-:W-:Y:S01]  /*5780*/  IMAD.U32 R3, RZ, RZ, UR5 ;  /* 0x00000005ff037e24 */ /* 0x000fe2000f8e00ff */
[----:B------:R-:W-:-:S05]  /*5790*/  ULDC.64 UR4, c[0x0][0x878] ;  /* 0x00021e0000047ab9 */ /* 0x000fca0000000a00 */
[----:B------:R-:W4:Y:S01]  /*57a0*/  @P0 LDG.E R8, desc[UR46][R2.64] ;  /* 0x0000002e02080981 */ /* 0x000f22000c1e1900 */
[----:B------:R-:W-:Y:S01]  /*57b0*/  UISETP.NE.U32.AND UP1, UPT, UR4, URZ, UPT ;  /* 0x0000003f0400728c */ /* 0x000fe2000bf25070 */
[----:B------:R-:W-:-:S03]  /*57c0*/  IMAD.U32 R0, RZ, RZ, UR6 ;  /* 0x00000006ff007e24 */ /* 0x000fc6000f8e00ff */
[----:B------:R-:W-:Y:S01]  /*57d0*/  UISETP.NE.AND.EX UP1, UPT, UR5, URZ, UPT, UP1 ;  /* 0x0000003f0500728c */ /* 0x000fe2000bf25310 */
[----:B--2---:R-:W-:-:S05]  /*57e0*/  VIADD R6, R6, 0xffffff80 ;  /* 0xffffff8006067836 */ /* 0x004fca0000000000 */
[----:B------:R-:W-:-:S05]  /*57f0*/  PLOP3.LUT P1, PT, PT, PT, UP1, 0x80, 0x0 ;  /* 0x000000000000781c */ /* 0x000fca0003f2f018 */
[----:B------:R-:W-:Y:S02]  /*5800*/  @UP1 ULDC.64 UR4, c[0x0][0x878] ;  /* 0x00021e0000041ab9 */ /* 0x000fe40000000a00 */
[----:B------:R-:W-:Y:S01]  /*5810*/  @UP1 UIMAD.WIDE UR4, UR36, 0x4, UR4 ;  /* 0x00000004240418a5 */ /* 0x000fe2000f8e0204 */
[----:B------:R-:W-:-:S05]  /*5820*/  SHF.R.S32.HI R9, RZ, 0x1f, R6 ;  /* 0x0000001fff097819 */ /* 0x000fca0000011406 */
[----:B-1----:R-:W-:Y:S02]  /*5830*/  IMAD.U32 R4, RZ, RZ, UR4 ;  /* 0x00000004ff047e24 */ /* 0x002fe4000f8e00ff */
[----:B------:R-:W-:Y:S01]  /*5840*/  IMAD.U32 R5, RZ, RZ, UR5 ;  /* 0x00000005ff057e24 */ /* 0x000fe2000f8e00ff */
[----:B------:R-:W-:Y:S01]  /*5850*/  LEA.HI R9, R9, R6, RZ, 0x2 ;  /* 0x0000000609097211 */ /* 0x000fe200078f10ff */
[----:B------:R-:W-:Y:S01]  /*5860*/  UMOV UR4, URZ ;  /* 0x0000003f00047c82 */ /* 0x000fe20008000000 */
[----:B------:R-:W-:Y:S02]  /*5870*/  UMOV UR5, URZ ;  /* 0x0000003f00057c82 */ /* 0x000fe40008000000 */
[----:B------:R1:W5:Y:S01]  /*5880*/  @P1 LDG.E R0, desc[UR46][R4.64] ;  /* 0x0000002e04001981 */ /* 0x000362000c1e1900 */
[----:B---3--:R-:W-:Y:S01]  /*5890*/  USHF.R.S32.HI UR9, URZ, 0x1f, UR8 ;  /* 0x0000001f3f097899 */ /* 0x008fe20008011408 */
[----:B-1----:R-:W-:-:S05]  /*58a0*/  LOP3.LUT R5, R9, 0x1ffffffc, RZ, 0xc0, !PT ;  /* 0x1ffffffc09057812 */ /* 0x002fca00078ec0ff */
[----:B------:R-:W-:Y:S01]  /*58b0*/  IMAD.IADD R6, R6, 0x1, -R5 ;  /* 0x0000000106067824 */ /* 0x000fe200078e0a05 */
[----:B----4-:R-:W-:-:S13]  /*58c0*/  @P0 R2UR UR6, R8 ;  /* 0x00000000080602ca */ /* 0x010fda00000e0000 */
[----:B------:R-:W-:Y:S02]  /*58d0*/  @UP0 USHF.R.S32.HI UR7, URZ, 0x1f, UR6 ;  /* 0x0000001f3f070899 */ /* 0x000fe40008011406 */
[----:B------:R-:W-:-:S05]  /*58e0*/  @UP0 UMOV UR4, UR6 ;  /* 0x0000000600040c82 */ /* 0x000fca0008000000 */
[----:B------:R-:W-:Y:S01]  /*58f0*/  @UP0 UMOV UR5, UR7 ;  /* 0x0000000700050c82 */ /* 0x000fe20008000000 */
[----:B------:R-:W-:Y:S05]  /*5900*/  @P1 BRA `(.L_x_513) ;  /* 0x0000000000101947 */ /* 0x000fea0003800000 */
[----:B------:R-:W-:Y:S05]  /*5910*/  @!P0 BRA `(.L_x_513) ;  /* 0x00000000000c8947 */ /* 0x000fea0003800000 */
[----:B------:R-:W2:Y:S04]  /*5920*/  LDG.E R5, desc[UR46][R2.64] ;  /* 0x0000002e02057981 */ /* 0x000ea8000c1e1900 */
[----:B-----5:R-:W2:Y:S02]  /*5930*/  LDG.E R0, desc[UR46][R2.64+0x4] ;  /* 0x0000042e02007981 */ /* 0x020ea4000c1e1900 */
[----:B--2---:R-:W-:-:S07]  /*5940*/  IMAD.IADD R0, R0, 0x1, -R5 ;  /* 0x0000000100007824 */ /* 0x004fce00078e0a05 */
.L_x_513:
[----:B------:R-:W-:Y:S01]  /*5950*/  SHF.R.S32.HI R9, RZ, 0x2, R9 ;  /* 0x00000002ff097819 */ /* 0x000fe20000011409 */
[----:B------:R-:W1:Y:S01]  /*5960*/  LDC.64 R14, c[0x0][0x850] ;  /* 0x00021400ff0e7b82 */ /* 0x000e620000000a00 */
[----:B------:R-:W-:Y:S01]  /*5970*/  IMAD R2, R12, UR9, RZ ;  /* 0x000000090c027c24 */ /* 0x000fe2000f8e02ff */
[----:B------:R-:W-:Y:S01]  /*5980*/  ULDC.64 UR6, c[0x0][0x828] ;  /* 0x00020a0000067ab9 */ /* 0x000fe20000000a00 */
[----:B------:R-:W-:Y:S01]  /*5990*/  IMAD.SHL.U32 R10, R6, 0x8, RZ ;  /* 0x00000008060a7824 */ /* 0x000fe200078e00ff */
[----:B------:R-:W-:Y:S01]  /*59a0*/  BSSY B0, `(.L_x_514) ;  /* 0x000002a000007945 */ /* 0x000fe20003800000 */
[----:B-----5:R-:W-:Y:S02]  /*59b0*/  IMAD R0, R7, -0x80, R0 ;  /* 0xffffff8007007824 */ /* 0x020fe400078e0200 */
[----:B------:R-:W-:Y:S01]  /*59c0*/  VIADD R3, R9, 0x40 ;  /* 0x0000004009037836 */ /* 0x000fe20000000000 */
[----:B------:R-:W-:Y:S01]  /*59d0*/  SHF.R.S32.HI R11, RZ, 0x1f, R10 ;  /* 0x0000001fff0b7819 */ /* 0x000fe2000001140a */
[----:B------:R-:W-:Y:S01]  /*59e0*/  IMAD R13, R13, UR8, R2 ;  /* 0x000000080d0d7c24 */ /* 0x000fe2000f8e0202 */
[----:B------:R-:W-:Y:S01]  /*59f0*/  IADD3 R2, P2, R9, UR4, RZ ;  /* 0x0000000409027c10 */ /* 0x000fe2000ff5e0ff */
[----:B------:R-:W-:Y:S01]  /*5a00*/  USHF.R.S32.HI UR4, URZ, 0x1f, UR36 ;  /* 0x0000001f3f047899 */ /* 0x000fe20008011424 */
[-C--:B------:R-:W-:Y:S01]  /*5a10*/  ISETP.GE.AND P0, PT, R3, R0.reuse, PT ;  /* 0x000000000300720c */ /* 0x080fe20003f06270 */
[----:B------:R-:W-:Y:S01]  /*5a20*/  IMAD.WIDE.U32 R4, R12, UR8, R10 ;  /* 0x000000080c047c25 */ /* 0x000fe2000f8e000a */
[C---:B------:R-:W-:Y:S01]  /*5a30*/  LEA.HI.X.SX32 R3, R9.reuse, UR5, 0x1, P2 ;  /* 0x0000000509037c11 */ /* 0x040fe200090f0eff */
[----:B------:R-:W-:Y:S01]  /*5a40*/  USEL UR5, UR4, URZ, !UP0 ;  /* 0x0000003f04057287 */ /* 0x000fe2000c000000 */
[----:B------:R-:W-:Y:S01]  /*5a50*/  ISETP.GE.AND P1, PT, R9, R0, PT ;  /* 0x000000000900720c */ /* 0x000fe20003f26270 */
[----:B------:R-:W-:Y:S01]  /*5a60*/  USEL UR36, UR36, URZ, !UP0 ;  /* 0x0000003f24247287 */ /* 0x000fe2000c000000 */
[----:B------:R-:W-:Y:S01]  /*5a70*/  IMAD.IADD R5, R5, 0x1, R13 ;  /* 0x0000000105057824 */ /* 0x000fe200078e020d */
[----:B------:R-:W-:-:S02]  /*5a80*/  UIMAD UR4, UR5, UR6, URZ ;  /* 0x00000006050472a4 */ /* 0x000fc4000f8e023f */
[----:B------:R-:W-:Y:S02]  /*5a90*/  IMAD.U32 R9, RZ, RZ, UR6 ;  /* 0x00000006ff097e24 */ /* 0x000fe4000f8e00ff */
[----:B------:R-:W-:Y:S01]  /*5aa0*/  IMAD.WIDE R6, R7, 0x80, R2 ;  /* 0x0000008007067825 */ /* 0x000fe200078e0202 */
[----:B------:R-:W-:-:S03]  /*5ab0*/  UIMAD UR4, UR36, UR7, UR4 ;  /* 0x00000007240472a4 */ /* 0x000fc6000f8e0204 */
[----:B------:R-:W-:-:S04]  /*5ac0*/  IMAD.WIDE.U32 R8, R9, UR36, R4 ;  /* 0x0000002409087c25 */ /* 0x000fc8000f8e0004 */
[C---:B-1----:R-:W-:Y:S02]  /*5ad0*/  IMAD R0, R14.reuse, UR9, RZ ;  /* 0x000000090e007c24 */ /* 0x042fe4000f8e02ff */
[----:B------:R-:W-:Y:S02]  /*5ae0*/  VIADD R5, R9, UR4 ;  /* 0x0000000409057c36 */ /* 0x000fe40008000000 */
[----:B------:R-:W-:Y:S02]  /*5af0*/  IMAD R17, R15, UR8, R0 ;  /* 0x000000080f117c24 */ /* 0x000fe4000f8e0200 */
[----:B------:R-:W-:-:S04]  /*5b00*/  IMAD.WIDE.U32 R12, R14, UR8, R10 ;  /* 0x000000080e0c7c25 */ /* 0x000fc8000f8e000a */
[C---:B------:R-:W-:Y:S02]  /*5b10*/  VIADD R16, R10.reuse, 0x20 ;  /* 0x000000200a107836 */ /* 0x040fe40000000000 */
[----:B------:R-:W-:Y:S01]  /*5b20*/  VIADD R18, R10, 0x40 ;  /* 0x000000400a127836 */ /* 0x000fe20000000000 */
[----:B------:R-:W-:Y:S06]  /*5b30*/  @P1 BRA `(.L_x_515) ;  /* 0x0000000000401947 */ /* 0x000fec0003800000 */
[----:B------:R-:W-:Y:S01]  /*5b40*/  ULDC.64 UR6, c[0x0][0x818] ;  /* 0x0002060000067ab9 */ /* 0x000fe20000000a00 */
[----:B------:R-:W-:Y:S01]  /*5b50*/  IMAD.MOV.U32 R4, RZ, RZ, R8 ;  /* 0x000000ffff047224 */ /* 0x000fe200078e0008 */
[----:B------:R-:W-:Y:S01]  /*5b60*/  ULDC UR4, c[0x0][0x80c] ;  /* 0x0002030000047ab9 */ /* 0x000fe20000000800 */
[----:B------:R-:W-:Y:S01]  /*5b70*/  IMAD R15, R7, UR6, RZ ;  /* 0x00000006070f7c24 */ /* 0x000fe2000f8e02ff */
[----:B------:R-:W-:Y:S01]  /*5b80*/  ISETP.GE.AND P3, PT, R10, UR4, PT ;  /* 0x000000040a007c0c */ /* 0x000fe2000bf66270 */
[----:B------:R-:W-:Y:S01]  /*5b90*/  IMAD.WIDE.U32 R2, R6, UR6, R4 ;  /* 0x0000000606027c25 */ /* 0x000fe2000f8e0004 */
[----:B------:R-:W-:Y:S02]  /*5ba0*/  ISETP.GE.AND P4, PT, R16, UR4, PT ;  /* 0x0000000410007c0c */ /* 0x000fe4000bf86270 */
[----:B------:R-:W-:Y:S01]  /*5bb0*/  ISETP.GE.AND P5, PT, R18, UR4, PT ;  /* 0x0000000412007c0c */ /* 0x000fe2000bfa6270 */
[----:B------:R-:W-:Y:S01]  /*5bc0*/  IMAD R15, R6, UR7, R15 ;  /* 0x00000007060f7c24 */ /* 0x000fe2000f8e020f */
[----:B------:R-:W-:-:S02]  /*5bd0*/  ULDC.64 UR6, c[0x0][0x800] ;  /* 0x0002000000067ab9 */ /* 0x000fc40000000a00 */
[----:B------:R-:W-:Y:S01]  /*5be0*/  LEA R14, P2, R2, UR6, 0x1 ;  /* 0x00000006020e7c11 */ /* 0x000fe2000f8408ff */
[----:B------:R-:W-:-:S05]  /*5bf0*/  IMAD.IADD R3, R3, 0x1, R15 ;  /* 0x0000000103037824 */ /* 0x000fca00078e020f */
[----:B------:R-:W-:-:S05]  /*5c00*/  LEA.HI.X R15, R2, UR7, R3, 0x1, P2 ;  /* 0x00000007020f7c11 */ /* 0x000fca00090f0c03 */
[----:B------:R1:W-:Y:S04]  /*5c10*/  @!P3 STG.E.128 desc[UR46][R14.64], RZ ;  /* 0x000000ff0e00b986 */ /* 0x0003e8000c101d2e */
[----:B------:R1:W-:Y:S04]  /*5c20*/  @!P4 STG.E.128 desc[UR46][R14.64+0x40], RZ ;  /* 0x000040ff0e00c986 */ /* 0x0003e8000c101d2e */
[----:B------:R1:W-:Y:S02]  /*5c30*/  @!P5 STG.E.128 desc[UR46][R14.64+0x80], RZ ;  /* 0x000080ff0e00d986 */ /* 0x0003e4000c101d2e */
.L_x_515:
[----:B------:R-:W-:Y:S05]  /*5c40*/  BSYNC B0 ;  /* 0x0000000000007941 */ /* 0x000fea0003800000 */
.L_x_514:
[----:B------:R-:W-:Y:S04]  /*5c50*/  BSSY B0, `(.L_x_516) ;  /* 0x0000015000007945 */ /* 0x000fe80003800000 */
[----:B------:R-:W-:Y:S05]  /*5c60*/  @P0 BRA `(.L_x_517) ;  /* 0x00000000004c0947 */ /* 0x000fea0003800000 */
[----:B------:R-:W-:Y:S01]  /*5c70*/  IADD3 R9, P2, R6, 0x40, RZ ;  /* 0x0000004006097810 */ /* 0x000fe20007f5e0ff */
[----:B------:R-:W-:Y:S01]  /*5c80*/  ULDC.64 UR6, c[0x0][0x818] ;  /* 0x0002060000067ab9 */ /* 0x000fe20000000a00 */
[----:B------:R-:W-:Y:S01]  /*5c90*/  IMAD.MOV.U32 R2, RZ, RZ, R8 ;  /* 0x000000ffff027224 */ /* 0x000fe200078e0008 */
[----:B------:R-:W-:Y:S01]  /*5ca0*/  ULDC UR4, c[0x0][0x80c] ;  /* 0x0002030000047ab9 */ /* 0x000fe20000000800 */
[----:B------:R-:W-:Y:S01]  /*5cb0*/  IMAD.MOV.U32 R3, RZ, RZ, R5 ;  /* 0x000000ffff037224 */ /* 0x000fe200078e0005 */
[----:B------:R-:W-:Y:S01]  /*5cc0*/  ISETP.GE.AND P3, PT, R10, UR4, PT ;  /* 0x000000040a007c0c */ /* 0x000fe2000bf66270 */
[----:B------:R-:W-:Y:S01]  /*5cd0*/  IMAD.X R0, RZ, RZ, R7, P2 ;  /* 0x000000ffff007224 */ /* 0x000fe200010e0607 */
[----:B------:R-:W-:Y:S01]  /*5ce0*/  ISETP.GE.AND P4, PT, R16, UR4, PT ;  /* 0x0000000410007c0c */ /* 0x000fe2000bf86270 */
[----:B------:R-:W-:Y:S01]  /*5cf0*/  IMAD.WIDE.U32 R2, R9, UR6, R2 ;  /* 0x0000000609027c25 */ /* 0x000fe2000f8e0002 */
[----:B------:R-:W-:-:S03]  /*5d00*/  ISETP.GE.AND P5, PT, R18, UR4, PT ;  /* 0x0000000412007c0c */ /* 0x000fc6000bfa6270 */
[----:B------:R-:W-:-:S04]  /*5d10*/  IMAD R0, R0, UR6, RZ ;  /* 0x0000000600007c24 */ /* 0x000fc8000f8e02ff */
[----:B------:R-:W-:Y:S01]  /*5d20*/  IMAD R9, R9, UR7, R0 ;  /* 0x0000000709097c24 */ /* 0x000fe2000f8e0200 */
[----:B------:R-:W-:Y:S02]  /*5d30*/  ULDC.64 UR6, c[0x0][0x800] ;  /* 0x0002000000067ab9 */ /* 0x000fe40000000a00 */
[----:B------:R-:W-:Y:S01]  /*5d40*/  LEA R4, P2, R2, UR6, 0x1 ;  /* 0x0000000602047c11 */ /* 0x000fe2000f8408ff */
[----:B------:R-:W-:-:S05]  /*5d50*/  IMAD.IADD R3, R3, 0x1, R9 ;  /* 0x0000000103037824 */ /* 0x000fca00078e0209 */
[----:B------:R-:W-:-:S05]  /*5d60*/  LEA.HI.X R5, R2, UR7, R3, 0x1, P2 ;  /* 0x0000000702057c11 */ /* 0x000fca00090f0c03 */
[----:B------:R2:W-:Y:S04]  /*5d70*/  @!P3 STG.E.128 desc[UR46][R4.64], RZ ;  /* 0x000000ff0400b986 */ /* 0x0005e8000c101d2e */
[----:B------:R2:W-:Y:S04]  /*5d80*/  @!P4 STG.E.128 desc[UR46][R4.64+0x40], RZ ;  /* 0x000040ff0400c986 */ /* 0x0005e8000c101d2e */
[----:B------:R2:W-:Y:S02]  /*5d90*/  @!P5 STG.E.128 desc[UR46][R4.64+0x80], RZ ;  /* 0x000080ff0400d986 */ /* 0x0005e4000c101d2e */
.L_x_517:
[----:B------:R-:W-:Y:S05]  /*5da0*/  BSYNC B0 ;  /* 0x0000000000007941 */ /* 0x000fea0003800000 */
.L_x_516:
[----:B------:R-:W-:Y:S01]  /*5db0*/  ULDC.64 UR6, c[0x0][0x858] ;  /* 0x0002160000067ab9 */ /* 0x000fe20000000a00 */
[----:B------:R-:W-:Y:S01]  /*5dc0*/  IMAD.IADD R13, R13, 0x1, R17 ;  /* 0x000000010d0d7824 */ /* 0x000fe200078e0211 */
[----:B------:R-:W-:Y:S02]  /*5dd0*/  UIMAD UR4, UR5, UR6, URZ ;  /* 0x00000006050472a4 */ /* 0x000fe4000f8e023f */
[----:B------:R-:W-:Y:S01]  /*5de0*/  IMAD.U32 R9, RZ, RZ, UR6 ;  /* 0x00000006ff097e24 */ /* 0x000fe2000f8e00ff */
[----:B------:R-:W-:Y:S01]  /*5df0*/  BSSY B0, `(.L_x_518) ;  /* 0x0000015000007945 */ /* 0x000fe20003800000 */
[----:B------:R-:W-:Y:S02]  /*5e00*/  UIMAD UR4, UR36, UR7, UR4 ;  /* 0x00000007240472a4 */ /* 0x000fe4000f8e0204 */
[----:B------:R-:W-:-:S04]  /*5e10*/  IMAD.WIDE.U32 R8, R9, UR36, R12 ;  /* 0x0000002409087c25 */ /* 0x000fc8000f8e000c */
[----:B--2---:R-:W-:Y:S01]  /*5e20*/  VIADD R5, R9, UR4 ;  /* 0x0000000409057c36 */ /* 0x004fe20008000000 */
        /* <DEDUP_REMOVED lines=17> */
.L_x_519:
[----:B------:R-:W-:Y:S05]  /*5f40*/  BSYNC B0 ;  /* 0x0000000000007941 */ /* 0x000fea0003800000 */
.L_x_518:
        /* <DEDUP_REMOVED lines=10> */
[----:B------:R-:W-:-:S04]  /*5ff0*/  IMAD R0, R0, UR6, RZ ;  /* 0x0000000600007c24 */ /* 0x000fc8000f8e02ff */
[----:B------:R-:W-:Y:S01]  /*6000*/  IMAD R5, R9, UR7, R0 ;  /* 0x0000000709057c24 */ /* 0x000fe2000f8e0200 */
[----:B------:R-:W-:Y:S02]  /*6010*/  ULDC.64 UR6, c[0x0][0x830] ;  /* 0x00020c0000067ab9 */ /* 0x000fe40000000a00 */
[----:B------:R-:W-:Y:S01]  /*6020*/  LEA R4, P0, R2, UR6, 0x1 ;  /* 0x0000000602047c11 */ /* 0x000fe2000f8008ff */
[----:B------:R-:W-:-:S05]  /*6030*/  IMAD.IADD R3, R3, 0x1, R5 ;  /* 0x0000000103037824 */ /* 0x000fca00078e0205 */
[----:B------:R-:W-:Y:S02]  /*6040*/  LEA.HI.X R5, R2, UR7, R3, 0x1, P0 ;  /* 0x0000000702057c11 */ /* 0x000fe400080f0c03 */
[----:B------:R-:W-:-:S03]  /*6050*/  ISETP.GE.AND P0, PT, R18, UR4, PT ;  /* 0x0000000412007c0c */ /* 0x000fc6000bf06270 */
[----:B------:R3:W-:Y:S04]  /*6060*/  @!P1 STG.E.128 desc[UR46][R4.64], RZ ;  /* 0x000000ff04009986 */ /* 0x0007e8000c101d2e */
[----:B------:R3:W-:Y:S06]  /*6070*/  @!P2 STG.E.128 desc[UR46][R4.64+0x40], RZ ;  /* 0x000040ff0400a986 */ /* 0x0007ec000c101d2e */
[----:B------:R-:W-:Y:S05]  /*6080*/  @P0 BRA `(.L_x_480) ;  /* 0x0000003800480947 */ /* 0x000fea0003800000 */
[----:B------:R4:W-:Y:S01]  /*6090*/  STG.E.128 desc[UR46][R4.64+0x80], RZ ;  /* 0x000080ff04007986 */ /* 0x0009e2000c101d2e */
[----:B------:R-:W-:Y:S05]  /*60a0*/  BRA `(.L_x_480) ;  /* 0x0000003800407947 */ /* 0x000fea0003800000 */
.L_x_475:
[----:B------:R-:W-:-:S08]  /*60b0*/  NOP ;  /* 0x0000000000007918 */ /* 0x000fd00000000000 */
[----:B------:R-:W1:-:S00]  /*60c0*/  USETMAXREG.DEALLOC.CTAPOOL 0x18 ;  /* 0x00000018000079c8 */ /* 0x000e4000080e0500 */
[----:B-1----:R-:W-:-:S06]  /*60d0*/  LOP3.LUT R0, R0, 0x3, RZ, 0xc0, !PT ;  /* 0x0000000300007812 */ /* 0x002fcc00078ec0ff */
[----:B------:R-:W1:Y:S02]  /*60e0*/  SHFL.IDX PT, R0, R0, RZ, 0x1f ;  /* 0x00001fff00007589 */ /* 0x000e6400000e0000 */
[----:B-1----:R-:W-:-:S13]  /*60f0*/  ISETP.NE.AND P0, PT, R0, RZ, PT ;  /* 0x000000ff0000720c */ /* 0x002fda0003f05270 */
[----:B------:R-:W-:Y:S05]  /*6100*/  @!P0 BRA `(.L_x_520) ;  /* 0x0000000c00d48947 */ /* 0x000fea0003800000 */
[----:B------:R-:W-:-:S13]  /*6110*/  ISETP.NE.AND P0, PT, R0, 0x1, PT ;  /* 0x000000010000780c */ /* 0x000fda0003f05270 */
[----:B------:R-:W-:Y:S05]  /*6120*/  @P0 BRA `(.L_x_480) ;  /* 0x0000003800200947 */ /* 0x000fea0003800000 */
[----:B------:R-:W-:Y:S01]  /*6130*/  ULDC.64 UR4, c[0x0][0x8d8] ;  /* 0x0002360000047ab9 */ /* 0x000fe20000000a00 */
[----:B------:R-:W1:Y:S01]  /*6140*/  S2UR UR12, SR_CTAID.Z ;  /* 0x00000000000c79c3 */ /* 0x000e620000002700 */
[----:B------:R-:W-:-:S04]  /*6150*/  ISETP.NE.U32.AND P0, PT, RZ, UR4, PT ;  /* 0x00000004ff007c0c */ /* 0x000fc8000bf05070 */
[----:B------:R-:W-:-:S13]  /*6160*/  ISETP.NE.AND.EX P0, PT, RZ, UR5, PT, P0 ;  /* 0x00000005ff007c0c */ /* 0x000fda000bf05300 */
[----:B------:R-:W-:Y:S05]  /*6170*/  @!P0 BRA `(.L_x_521) ;  /* 0x00000000001c8947 */ /* 0x000fea0003800000 */
[----:B------:R-:W-:Y:S02]  /*6180*/  ULDC.64 UR4, c[0x0][0x8d8] ;  /* 0x0002360000047ab9 */ /* 0x000fe40000000a00 */
[----:B-1----:R-:W-:-:S06]  /*6190*/  UIMAD.WIDE UR4, UR12, 0x4, UR4 ;  /* 0x000000040c0478a5 */ /* 0x002fcc000f8e0204 */
[----:B------:R-:W-:Y:S02]  /*61a0*/  IMAD.U32 R2, RZ, RZ, UR4 ;  /* 0x00000004ff027e24 */ /* 0x000fe4000f8e00ff */
[----:B------:R-:W-:-:S05]  /*61b0*/  IMAD.U32 R3, RZ, RZ, UR5 ;  /* 0x00000005ff037e24 */ /* 0x000fca000f8e00ff */
[----:B------:R-:W2:Y:S02]  /*61c0*/  LDG.E R2, desc[UR46][R2.64] ;  /* 0x0000002e02027981 */ /* 0x000ea4000c1e1900 */
[----:B--2---:R-:W-:Y:S01]  /*61d0*/  R2UR UR5, R2 ;  /* 0x00000000020572ca */ /* 0x004fe200000e0000 */
[----:B------:R-:W-:-:S14]  /*61e0*/  BRA `(.L_x_522) ;  /* 0x0000000000387947 */ /* 0x000fdc0003800000 */
.L_x_521:
[----:B------:R-:W-:Y:S02]  /*61f0*/  ULDC.64 UR4, c[0x0][0x8d0] ;  /* 0x0002340000047ab9 */ /* 0x000fe40000000a00 */
[----:B------:R-:W-:-:S04]  /*6200*/  ISETP.NE.U32.AND P0, PT, RZ, UR4, PT ;  /* 0x00000004ff007c0c */ /* 0x000fc8000bf05070 */
[----:B------:R-:W-:-:S13]  /*6210*/  ISETP.NE.AND.EX P0, PT, RZ, UR5, PT, P0 ;  /* 0x00000005ff007c0c */ /* 0x000fda000bf05300 */
[----:B------:R-:W-:Y:S05]  /*6220*/  @!P0 BRA `(.L_x_523) ;  /* 0x0000000000248947 */ /* 0x000fea0003800000 */
[----:B------:R-:W-:Y:S02]  /*6230*/  ULDC.64 UR4, c[0x0][0x8d0] ;  /* 0x0002340000047ab9 */ /* 0x000fe40000000a00 */
[----:B-1----:R-:W-:-:S06]  /*6240*/  UIMAD.WIDE UR4, UR12, 0x4, UR4 ;  /* 0x000000040c0478a5 */ /* 0x002fcc000f8e0204 */
[----:B------:R-:W-:Y:S02]  /*6250*/  IMAD.U32 R2, RZ, RZ, UR4 ;  /* 0x00000004ff027e24 */ /* 0x000fe4000f8e00ff */
[----:B------:R-:W-:-:S05]  /*6260*/  IMAD.U32 R3, RZ, RZ, UR5 ;  /* 0x00000005ff037e24 */ /* 0x000fca000f8e00ff */
[----:B------:R-:W2:Y:S04]  /*6270*/  LDG.E R0, desc[UR46][R2.64] ;  /* 0x0000002e02007981 */ /* 0x000ea8000c1e1900 */
[----:B------:R-:W2:Y:S02]  /*6280*/  LDG.E R5, desc[UR46][R2.64+0x4] ;  /* 0x0000042e02057981 */ /* 0x000ea4000c1e1900 */
[----:B--2---:R-:W-:-:S05]  /*6290*/  IMAD.IADD R0, R5, 0x1, -R0 ;  /* 0x0000000105007824 */ /* 0x004fca00078e0a00 */
[----:B------:R-:W-:Y:S01]  /*62a0*/  R2UR UR5, R0 ;  /* 0x00000000000572ca */ /* 0x000fe200000e0000 */
[----:B------:R-:W-:-:S14]  /*62b0*/  BRA `(.L_x_522) ;  /* 0x0000000000047947 */ /* 0x000fdc0003800000 */
.L_x_523:
[----:B------:R-:W-:-:S05]  /*62c0*/  ULDC UR5, c[0x0][0x8bc] ;  /* 0x00022f0000057ab9 */ /* 0x000fca0000000800 */
.L_x_522:
[----:B------:R-:W2:Y:S02]  /*62d0*/  S2UR UR4, SR_CTAID.X ;  /* 0x00000000000479c3 */ /* 0x000ea40000002500 */
[----:B--2---:R-:W-:-:S04]  /*62e0*/  USHF.L.U32 UR4, UR4, 0x7, URZ ;  /* 0x0000000704047899 */ /* 0x004fc8000800063f */
[----:B------:R-:W-:-:S04]  /*62f0*/  UISETP.GE.AND UP0, UPT, UR4, UR5, UPT ;  /* 0x000000050400728c */ /* 0x000fc8000bf06270 */
[----:B-1----:R-:W-:-:S06]  /*6300*/  USEL UR12, UR12, 0xffffffff, !UP0 ;  /* 0xffffffff0c0c7887 */ /* 0x002fcc000c000000 */
[----:B------:R-:W-:-:S13]  /*6310*/  ISETP.LE.AND P0, PT, RZ, UR12, PT ;  /* 0x0000000cff007c0c */ /* 0x000fda000bf03270 */
[----:B------:R-:W-:Y:S05]  /*6320*/  @!P0 BRA `(.L_x_480) ;  /* 0x0000003400a08947 */ /* 0x000fea0003800000 */
[----:B------:R-:W-:Y:S02]  /*6330*/  ULDC.64 UR4, c[0x0][0x770] ;  /* 0x0001dc0000047ab9 */ /* 0x000fe40000000a00 */
[----:B------:R-:W-:-:S04]  /*6340*/  UISETP.NE.U32.AND UP0, UPT, UR4, URZ, UPT ;  /* 0x0000003f0400728c */ /* 0x000fc8000bf05070 */
[----:B------:R-:W-:-:S03]  /*6350*/  UISETP.NE.AND.EX UP0, UPT, UR5, URZ, UPT, UP0 ;  /* 0x0000003f0500728c */ /* 0x000fc6000bf05300 */
[----:B------:R-:W-:Y:S02]  /*6360*/  ULDC.64 UR4, c[0x0][0x770] ;  /* 0x0001dc0000047ab9 */ /* 0x000fe40000000a00 */
[----:B------:R-:W-:Y:S01]  /*6370*/  UIMAD.WIDE UR4, UR12, 0x4, UR4 ;  /* 0x000000040c0478a5 */ /* 0x000fe2000f8e0204 */
[----:B------:R-:W-:-:S05]  /*6380*/  PLOP3.LUT P0, PT, PT, PT, UP0, 0x80, 0x0 ;  /* 0x000000000000781c */ /* 0x000fca0003f0f008 */
[----:B------:R-:W-:Y:S02]  /*6390*/  IMAD.U32 R2, RZ, RZ, UR4 ;  /* 0x00000004ff027e24 */ /* 0x000fe4000f8e00ff */
[----:B------:R-:W-:Y:S01]  /*63a0*/  IMAD.U32 R3, RZ, RZ, UR5 ;  /* 0x00000005ff037e24 */ /* 0x000fe2000f8e00ff */
[----:B------:R-:W-:-:S05]  /*63b0*/  ULDC.64 UR4, c[0x0][0x780] ;  /* 0x0001e00000047ab9 */ /* 0x000fca0000000a00 */
[----:B------:R-:W2:Y:S01]  /*63c0*/  @P0 LDG.E R6, desc[UR46][R2.64] ;  /* 0x0000002e02060981 */ /* 0x000ea2000c1e1900 */
[----:B------:R-:W-:Y:S01]  /*63d0*/  UISETP.NE.U32.AND UP1, UPT, UR4, URZ, UPT ;  /* 0x0000003f0400728c */ /* 0x000fe2000bf25070 */
[----:B------:R-:W-:-:S03]  /*63e0*/  ULDC UR6, c[0x0][0x280] ;  /* 0x0000a00000067ab9 */ /* 0x000fc60000000800 */
[----:B------:R-:W-:Y:S01]  /*63f0*/  UISETP.NE.AND.EX UP1, UPT, UR5, URZ, UPT, UP1 ;  /* 0x0000003f0500728c */ /* 0x000fe2000bf25310 */
[----:B------:R-:W-:-:S05]  /*6400*/  IMAD.U32 R0, RZ, RZ, UR6 ;  /* 0x00000006ff007e24 */ /* 0x000fca000f8e00ff */
[----:B------:R-:W-:-:S05]  /*6410*/  PLOP3.LUT P1, PT, PT, PT, UP1, 0x80, 0x0 ;  /* 0x000000000000781c */ /* 0x000fca0003f2f018 */
[----:B------:R-:W-:Y:S02]  /*6420*/  @UP1 ULDC.64 UR4, c[0x0][0x780] ;  /* 0x0001e00000041ab9 */ /* 0x000fe40000000a00 */
[----:B------:R-:W-:-:S06]  /*6430*/  @UP1 UIMAD.WIDE UR4, UR12, 0x4, UR4 ;  /* 0x000000040c0418a5 */ /* 0x000fcc000f8e0204 */
[----:B------:R-:W-:Y:S02]  /*6440*/  IMAD.U32 R4, RZ, RZ, UR4 ;  /* 0x00000004ff047e24 */ /* 0x000fe4000f8e00ff */
[----:B------:R-:W-:-:S05]  /*6450*/  IMAD.U32 R5, RZ, RZ, UR5 ;  /* 0x00000005ff057e24 */ /* 0x000fca000f8e00ff */
[----:B------:R1:W5:Y:S01]  /*6460*/  @P1 LDG.E R0, desc[UR46][R4.64] ;  /* 0x0000002e04001981 */ /* 0x000362000c1e1900 */
[----:B------:R-:W-:Y:S01]  /*6470*/  PLOP3.LUT P2, PT, PT, PT, UP0, 0x80, 0x0 ;  /* 0x000000000000781c */ /* 0x000fe20003f4f008 */
[----:B------:R-:W3:Y:S02]  /*6480*/  S2UR UR13, SR_CTAID.Y ;  /* 0x00000000000d79c3 */ /* 0x000ee40000002600 */
[----:B---3--:R-:W-:-:S10]  /*6490*/  USHF.R.S32.HI UR7, URZ, 0x1f, UR13 ;  /* 0x0000001f3f077899 */ /* 0x008fd4000801140d */
[----:B--2---:R-:W-:-:S13]  /*64a0*/  @P2 R2UR UR4, R6 ;  /* 0x00000000060422ca */ /* 0x004fda00000e0000 */
[----:B------:R-:W-:-:S04]  /*64b0*/  @UP0 ULEA UR4, UR12, UR4, 0x6 ;  /* 0x000000040c040291 */ /* 0x000fc8000f8e303f */
[----:B------:R-:W-:-:S04]  /*64c0*/  @UP0 USHF.R.S32.HI UR5, URZ, 0x1f, UR4 ;  /* 0x0000001f3f050899 */ /* 0x000fc80008011404 */
[----:B------:R-:W-:-:S04]  /*64d0*/  @UP0 ULEA.HI UR5, UR5, UR4, URZ, 0x6 ;  /* 0x0000000405050291 */ /* 0x000fc8000f8f303f */
[----:B------:R-:W-:-:S04]  /*64e0*/  @UP0 USHF.R.S32.HI UR5, URZ, 0x6, UR5 ;  /* 0x000000063f050899 */ /* 0x000fc80008011405 */
[----:B------:R-:W-:Y:S01]  /*64f0*/  @UP0 UIMAD UR6, UR5, 0x1800, URZ ;  /* 0x00001800050608a4 */ /* 0x000fe2000f8e023f */
[----:B-1----:R-:W-:Y:S11]  /*6500*/  @P1 BRA `(.L_x_524) ;  /* 0x0000000000101947 */ /* 0x002ff60003800000 */
[----:B------:R-:W-:Y:S05]  /*6510*/  @!P0 BRA `(.L_x_524) ;  /* 0x00000000000c8947 */ /* 0x000fea0003800000 */
[----:B------:R-:W2:Y:S04]  /*6520*/  LDG.E R5, desc[UR46][R2.64] ;  /* 0x0000002e02057981 */ /* 0x000ea8000c1e1900 */
[----:B-----5:R-:W2:Y:S02]  /*6530*/  LDG.E R0, desc[UR46][R2.64+0x4] ;  /* 0x0000042e02007981 */ /* 0x020ea4000c1e1900 */
[----:B--2---:R-:W-:-:S07]  /*6540*/  IMAD.IADD R0, R0, 0x1, -R5 ;  /* 0x0000000100007824 */ /* 0x004fce00078e0a05 */
.L_x_524:
[----:B-----5:R-:W-:Y:S01]  /*6550*/  ISETP.GE.AND P0, PT, R0, 0x1, PT ;  /* 0x000000010000780c */ /* 0x020fe20003f06270 */
[----:B------:R-:W-:Y:S01]  /*6560*/  @UP0 USHF.R.S32.HI UR8, URZ, 0x1f, UR6 ;  /* 0x0000001f3f080899 */ /* 0x000fe20008011406 */
[----:B------:R-:W-:Y:S01]  /*6570*/  UMOV UR4, URZ ;  /* 0x0000003f00047c82 */ /* 0x000fe20008000000 */
[----:B------:R-:W-:Y:S01]  /*6580*/  UMOV UR5, URZ ;  /* 0x0000003f00057c82 */ /* 0x000fe20008000000 */
[----:B------:R-:W-:-:S04]  /*6590*/  @UP0 UMOV UR4, UR6 ;  /* 0x0000000600040c82 */ /* 0x000fc80008000000 */
[----:B------:R-:W-:-:S05]  /*65a0*/  @UP0 UMOV UR5, UR8 ;  /* 0x0000000800050c82 */ /* 0x000fca0008000000 */
[----:B------:R-:W-:Y:S05]  /*65b0*/  @!P0 BRA `(.L_x_480) ;  /* 0x0000003000fc8947 */ /* 0x000fea0003800000 */
[----:B------:R-:W-:Y:S01]  /*65c0*/  ULDC.64 UR8, c[0x0][0x2d8] ;  /* 0x0000b60000087ab9 */ /* 0x000fe20000000a00 */
[C---:B------:R-:W-:Y:S01]  /*65d0*/  VIADD R2, R0.reuse, 0x3f ;  /* 0x0000003f00027836 */ /* 0x040fe20000000000 */
[----:B------:R-:W-:Y:S01]  /*65e0*/  UIMAD UR7, UR7, UR8, URZ ;  /* 0x00000008070772a4 */ /* 0x000fe2000f8e023f */
[----:B------:R-:W-:Y:S01]  /*65f0*/  ISETP.GE.AND P1, PT, R0, 0x41, PT ;  /* 0x000000410000780c */ /* 0x000fe20003f26270 */
[----:B------:R-:W-:Y:S02]  /*6600*/  USHF.R.S32.HI UR6, URZ, 0x1f, UR12 ;  /* 0x0000001f3f067899 */ /* 0x000fe4000801140c */
[----:B------:R-:W-:Y:S01]  /*6610*/  UIMAD.WIDE.U32 UR10, UR13, UR8, URZ ;  /* 0x000000080d0a72a5 */ /* 0x000fe2000f8e003f */
[----:B------:R-:W-:Y:S01]  /*6620*/  SHF.R.S32.HI R3, RZ, 0x1f, R2 ;  /* 0x0000001fff037819 */ /* 0x000fe20000011402 */
[----:B------:R-:W-:Y:S02]  /*6630*/  UIMAD UR7, UR13, UR9, UR7 ;  /* 0x000000090d0772a4 */ /* 0x000fe4000f8e0207 */
[----:B------:R-:W-:Y:S01]  /*6640*/  UIADD3 UR8, UP1, UR4, UR10, URZ ;  /* 0x0000000a04087290 */ /* 0x000fe2000ff3e03f */
[----:B------:R-:W-:Y:S01]  /*6650*/  LEA.HI R3, R3, R2, RZ, 0x6 ;  /* 0x0000000203037211 */ /* 0x000fe200078f30ff */
[----:B------:R-:W-:-:S02]  /*6660*/  UIADD3 UR7, UR11, UR7, URZ ;  /* 0x000000070b077290 */ /* 0x000fc4000fffe03f */
[----:B------:R-:W-:Y:S01]  /*6670*/  USEL UR6, UR6, URZ, !UP0 ;  /* 0x0000003f06067287 */ /* 0x000fe2000c000000 */
[----:B------:R-:W-:Y:S01]  /*6680*/  SHF.R.S32.HI R3, RZ, 0x6, R3 ;  /* 0x00000006ff037819 */ /* 0x000fe20000011403 */
[----:B------:R-:W-:Y:S01]  /*6690*/  ULDC.64 UR14, c[0x0][0x2e0] ;  /* 0x0000b800000e7ab9 */ /* 0x000fe20000000a00 */
[----:B------:R-:W-:Y:S02]  /*66a0*/  USEL UR13, UR12, URZ, !UP0 ;  /* 0x0000003f0c0d7287 */ /* 0x000fe4000c000000 */
[----:B------:R-:W-:Y:S01]  /*66b0*/  UIADD3.X UR9, UR5, UR7, URZ, UP1, !UPT ;  /* 0x0000000705097290 */ /* 0x000fe20008ffe43f */
[----:B------:R-:W-:Y:S01]  /*66c0*/  VIMNMX R3, R3, 0x1, !PT ;  /* 0x0000000103037848 */ /* 0x000fe20007fe0100 */
[----:B------:R-:W-:Y:S02]  /*66d0*/  UIMAD UR6, UR6, UR14, URZ ;  /* 0x0000000e060672a4 */ /* 0x000fe4000f8e023f */
[----:B------:R-:W-:Y:S01]  /*66e0*/  UIMAD.WIDE.U32 UR8, UR13, UR14, UR8 ;  /* 0x0000000e0d0872a5 */ /* 0x000fe2000f8e0008 */
[----:B------:R-:W-:Y:S01]  /*66f0*/  LOP3.LUT R2, R3, 0x1, RZ, 0xc0, !PT ;  /* 0x0000000103027812 */ /* 0x000fe200078ec0ff */
[----:B------:R-:W-:Y:S01]  /*6700*/  UIMAD UR12, UR13, UR15, UR6 ;  /* 0x0000000f0d0c72a4 */ /* 0x000fe2000f8e0206 */
[----:B------:R-:W-:-:S03]  /*6710*/  ELECT P0, URZ, PT ;  /* 0x00000000003f782f */ /* 0x000fc60003800000 */
[----:B------:R-:W-:Y:S01]  /*6720*/  UIADD3 UR19, UR9, UR12, URZ ;  /* 0x0000000c09137290 */ /* 0x000fe2000fffe03f */
[----:B------:R-:W-:Y:S01]  /*6730*/  UMOV UR6, URZ ;  /* 0x0000003f00067c82 */ /* 0x000fe20008000000 */
[----:B------:R-:W-:Y:S10]  /*6740*/  @!P1 BRA `(.L_x_525) ;  /* 0x0000000400889947 */ /* 0x000ff40003800000 */
[----:B------:R-:W-:Y:S01]  /*6750*/  UMOV UR6, UR10 ;  /* 0x0000000a00067c82 */ /* 0x000fe20008000000 */
[----:B------:R-:W-:Y:S01]  /*6760*/  ULDC.64 UR10, c[0x0][0x2c0] ;  /* 0x0000b000000a7ab9 */ /* 0x000fe20000000a00 */
[----:B------:R-:W-:Y:S01]  /*6770*/  UIMAD.WIDE.U32 UR6, UR13, UR14, UR6 ;  /* 0x0000000e0d0672a5 */ /* 0x000fe2000f8e0006 */
[----:B------:R-:W-:Y:S01]  /*6780*/  IMAD.IADD R0, R3, 0x1, -R2 ;  /* 0x0000000103007824 */ /* 0x000fe200078e0a02 */
[----:B------:R-:W-:Y:S02]  /*6790*/  ULDC.64 UR20, c[0x0][0x2c0] ;  /* 0x0000b00000147ab9 */ /* 0x000fe40000000a00 */
[----:B------:R-:W-:-:S04]  /*67a0*/  UIADD3 UR15, UP0, UR4, UR6, URZ ;  /* 0x00000006040f7290 */ /* 0x000fc8000ff1e03f */
[----:B------:R-:W-:Y:S02]  /*67b0*/  UIADD3.X UR4, UR5, UR12, UR7, UP0, !UPT ;  /* 0x0000000c05047290 */ /* 0x000fe400087fe407 */
[----:B------:R-:W-:Y:S01]  /*67c0*/  ULEA UR14, UP0, UR15, UR10, 0x2 ;  /* 0x0000000a0f0e7291 */ /* 0x000fe2000f80103f */
[----:B------:R-:W-:-:S03]  /*67d0*/  UMOV UR5, URZ ;  /* 0x0000003f00057c82 */ /* 0x000fc60008000000 */
[----:B------:R-:W-:Y:S02]  /*67e0*/  ULEA.HI.X UR15, UR15, UR11, UR4, 0x2, UP0 ;  /* 0x0000000b0f0f7291 */ /* 0x000fe400080f1404 */
[----:B------:R-:W-:Y:S02]  /*67f0*/  UIADD3 UR10, UP0, UR14, 0x3000, URZ ;  /* 0x000030000e0a7890 */ /* 0x000fe4000ff1e03f */
[----:B------:R-:W-:Y:S02]  /*6800*/  UIADD3 UR12, UP1, UR14, 0x6000, URZ ;  /* 0x000060000e0c7890 */ /* 0x000fe4000ff3e03f */
[----:B------:R-:W-:Y:S02]  /*6810*/  UIADD3 UR14, UP2, UR14, 0x9000, URZ ;  /* 0x000090000e0e7890 */ /* 0x000fe4000ff5e03f */
[----:B------:R-:W-:Y:S02]  /*6820*/  UIADD3.X UR11, URZ, UR15, URZ, UP0, !UPT ;  /* 0x0000000f3f0b7290 */ /* 0x000fe400087fe43f */
[----:B------:R-:W-:-:S02]  /*6830*/  UIADD3.X UR13, URZ, UR15, URZ, UP1, !UPT ;  /* 0x0000000f3f0d7290 */ /* 0x000fc40008ffe43f */
[----:B------:R-:W-:Y:S01]  /*6840*/  UIADD3.X UR15, URZ, UR15, URZ, UP2, !UPT ;  /* 0x0000000f3f0f7290 */ /* 0x000fe200097fe43f */
[----:B------:R-:W-:-:S11]  /*6850*/  UMOV UR4, URZ ;  /* 0x0000003f00047c82 */ /* 0x000fd60008000000 */
.L_x_538:
        /* <DEDUP_REMOVED lines=21> */
.L_x_527:
[----:B------:R-:W-:Y:S05]  /*69b0*/  BSYNC B0 ;  /* 0x0000000000007941 */ /* 0x000fea0003800000 */
.L_x_526:
        /* <DEDUP_REMOVED lines=13> */
.L_x_529:
[----:B------:R-:W-:Y:S05]  /*6a90*/  BSYNC B0 ;  /* 0x0000000000007941 */ /* 0x000fea0003800000 */
.L_x_528:
[----:B------:R-:W-:Y:S06]  /*6aa0*/  BAR.ARV 0xa, 0xa0 ;  /* 0x0282800000007b1d */ /* 0x000fec0000002000 */
[----:B------:R-:W-:Y:S04]  /*6ab0*/  BSSY B0, `(.L_x_530) ;  /* 0x0000003000007945 */ /* 0x000fe80003800000 */
[----:B------:R-:W-:Y:S05]  /*6ac0*/  @!P0 BRA `(.L_x_531) ;  /* 0x0000000000048947 */ /* 0x000fea0003800000 */
[----:B------:R-:W-:-:S04]  /*6ad0*/  DEPBAR.LE SB0, 0x0 ;  /* 0x000080000000791a */ /* 0x000fc80000000000 */
.L_x_531:
[----:B------:R-:W-:Y:S05]  /*6ae0*/  BSYNC B0 ;  /* 0x0000000000007941 */ /* 0x000fea0003800000 */
.L_x_530:
        /* <DEDUP_REMOVED lines=13> */
.L_x_533:
[----:B------:R-:W-:Y:S05]  /*6bc0*/  BSYNC B0 ;  /* 0x0000000000007941 */ /* 0x000fea0003800000 */
.L_x_532:
        /* <DEDUP_REMOVED lines=13> */
.L_x_535:
[----:B------:R-:W-:Y:S05]  /*6ca0*/  BSYNC B0 ;  /* 0x0000000000007941 */ /* 0x000fea0003800000 */
.L_x_534:
[----:B------:R-:W-:Y:S01]  /*6cb0*/  VIADD R0, R0, 0xfffffffe ;  /* 0xfffffffe00007836 */ /* 0x000fe20000000000 */
[----:B------:R-:W-:Y:S06]  /*6cc0*/  BAR.ARV 0xa, 0xa0 ;  /* 0x0282800000007b1d */ /* 0x000fec0000002000 */
[----:B------:R-:W-:Y:S01]  /*6cd0*/  BSSY B0, `(.L_x_536) ;  /* 0x0000004000007945 */ /* 0x000fe20003800000 */
[----:B------:R-:W-:-:S03]  /*6ce0*/  ISETP.NE.AND P1, PT, R0, RZ, PT ;  /* 0x000000ff0000720c */ /* 0x000fc60003f25270 */
[----:B------:R-:W-:Y:S10]  /*6cf0*/  @!P0 BRA `(.L_x_537) ;  /* 0x0000000000048947 */ /* 0x000ff40003800000 */
[----:B------:R-:W-:-:S04]  /*6d00*/  DEPBAR.LE SB0, 0x0 ;  /* 0x000080000000791a */ /* 0x000fc80000000000 */
.L_x_537:
[----:B------:R-:W-:Y:S05]  /*6d10*/  BSYNC B0 ;  /* 0x0000000000007941 */ /* 0x000fea0003800000 */
.L_x_536:
[----:B------:R-:W-:Y:S06]  /*6d20*/  BAR.ARV 0xb, 0xa0 ;  /* 0x02c2800000007b1d */ /* 0x000fec0000002000 */
[----:B------:R-:W-:Y:S02]  /*6d30*/  UIADD3 UR5, UR5, 0x2, URZ ;  /* 0x0000000205057890 */ /* 0x000fe4000fffe03f */
[----:B------:R-:W-:Y:S01]  /*6d40*/  UIADD3 UR4, UR4, 0x1, URZ ;  /* 0x0000000104047890 */ /* 0x000fe2000fffe03f */
[----:B------:R-:W-:Y:S11]  /*6d50*/  @P1 BRA `(.L_x_538) ;  /* 0xfffffff800c01947 */ /* 0x000ff6000383ffff */
[----:B------:R-:W-:-:S12]  /*6d60*/  UIADD3 UR6, UR16, 0x3000, URZ ;  /* 0x0000300010067890 */ /* 0x000fd8000fffe03f */
.L_x_525:
[----:B------:R-:W-:-:S13]  /*6d70*/  ISETP.NE.AND P1, PT, R2, RZ, PT ;  /* 0x000000ff0200720c */ /* 0x000fda0003f25270 */
        /* <DEDUP_REMOVED lines=9> */
[----:B------:R-:W-:Y:S01]  /*6e10*/  ULEA UR4, UP0, UR11, UR4, 0x2 ;  /* 0x000000040b047291 */ /* 0x000fe2000f80103f */
[----:B------:R-:W-:-:S03]  /*6e20*/  UMOV UR13, 0x14f00000 ;  /* 0x14f00000000d7882 */ /* 0x000fc60000000000 */
[----:B------:R-:W-:-:S03]  /*6e30*/  ULEA.HI.X UR5, UR11, UR5, UR12, 0x2, UP0 ;  /* 0x000000050b057291 */ /* 0x000fc600080f140c */
[----:B------:R-:W-:Y:S01]  /*6e40*/  UMOV UR12, 0x0 ;  /* 0x00000000000c7882 */ /* 0x000fe20000000000 */
[----:B-1----:R-:W-:-:S03]  /*6e50*/  ULEA UR7, UR10, UR7, 0x18 ;  /* 0x000000070a077291 */ /* 0x002fc6000f8ec03f */
[----:B------:R-:W-:Y:S01]  /*6e60*/  UMOV UR10, 0x300 ;  /* 0x00000300000a7882 */ /* 0x000fe20000000000 */
[----:B------:R-:W-:-:S09]  /*6e70*/  UIADD3 UR7, UR7, 0xc000, URZ ;  /* 0x0000c00007077890 */ /* 0x000fd2000fffe03f */
[----:B------:R1:W-:Y:S02]  /*6e80*/  UBLKRED.G.S.ADD.F32.RN [UR4], [UR7], UR10, desc[UR12] ;  /* 0x00000c04070073bb */ /* 0x0003e400080a140a */
[----:B-1----:R0:W-:Y:S02]  /*6e90*/  UTMACMDFLUSH ;  /* 0x00000000000079b7 */ /* 0x0021e40000000000 */
.L_x_540:
[----:B------:R-:W-:Y:S05]  /*6ea0*/  BSYNC B0 ;  /* 0x0000000000007941 */ /* 0x000fea0003800000 */
.L_x_539:
[----:B------:R-:W-:Y:S06]  /*6eb0*/  BAR.SYNC.DEFER_BLOCKING 0xe, 0xa0 ;  /* 0x0382800000007b1d */ /* 0x000fec0000010000 */
[----:B------:R-:W-:Y:S04]  /*6ec0*/  BSSY B0, `(.L_x_541) ;  /* 0x0000012000007945 */ /* 0x000fe80003800000 */
[----:B------:R-:W-:Y:S05]  /*6ed0*/  @!P0 BRA `(.L_x_542) ;  /* 0x0000000000408947 */ /* 0x000fea0003800000 */
[----:B------:R-:W1:Y:S01]  /*6ee0*/  S2UR UR7, SR_CgaCtaId ;  /* 0x00000000000779c3 */ /* 0x000e620000008800 */
[----:B------:R-:W-:Y:S01]  /*6ef0*/  UIADD3 UR4, UR6, 0xc00, URZ ;  /* 0x00000c0006047890 */ /* 0x000fe2000fffe03f */
[----:B------:R-:W-:Y:S01]  /*6f00*/  UMOV UR5, 0x400 ;  /* 0x0000040000057882 */ /* 0x000fe20000000000 */
[----:B------:R-:W-:Y:S02]  /*6f10*/  ULDC.64 UR10, c[0x0][0x2c0] ;  /* 0x0000b000000a7ab9 */ /* 0x000fe40000000a00 */
[----:B------:R-:W-:Y:S01]  /*6f20*/  UIADD3 UR12, UP0, UR4, UR8, URZ ;  /* 0x00000008040c7290 */ /* 0x000fe2000ff1e03f */
[----:B------:R-:W-:Y:S01]  /*6f30*/  UMOV UR13, 0x14f00000 ;  /* 0x14f00000000d7882 */ /* 0x000fe20000000000 */
[----:B-1----:R-:W-:Y:S02]  /*6f40*/  ULEA UR7, UR7, UR5, 0x18 ;  /* 0x0000000507077291 */ /* 0x002fe4000f8ec03f */
[----:B------:R-:W-:Y:S02]  /*6f50*/  ULEA.HI.X.SX32 UR5, UR4, UR19, 0x1, UP0 ;  /* 0x0000001304057291 */ /* 0x000fe400080f0e3f */
[----:B------:R-:W-:-:S02]  /*6f60*/  ULEA UR4, UP0, UR12, UR10, 0x2 ;  /* 0x0000000a0c047291 */ /* 0x000fc4000f80103f */
[----:B------:R-:W-:Y:S02]  /*6f70*/  UIADD3 UR7, UR7, 0xf000, URZ ;  /* 0x0000f00007077890 */ /* 0x000fe4000fffe03f */
[----:B------:R-:W-:Y:S01]  /*6f80*/  ULEA.HI.X UR5, UR12, UR11, UR5, 0x2, UP0 ;  /* 0x0000000b0c057291 */ /* 0x000fe200080f1405 */
[----:B------:R-:W-:Y:S02]  /*6f90*/  UMOV UR10, 0x300 ;  /* 0x00000300000a7882 */ /* 0x000fe40000000000 */
[----:B------:R-:W-:-:S06]  /*6fa0*/  UMOV UR12, 0x0 ;  /* 0x00000000000c7882 */ /* 0x000fcc0000000000 */
[----:B------:R1:W-:Y:S01]  /*6fb0*/  UBLKRED.G.S.ADD.F32.RN [UR4], [UR7], UR10, desc[UR12] ;  /* 0x00000c04070073bb */ /* 0x0003e200080a140a */
[----:B------:R0:W-:Y:S01]  /*6fc0*/  UTMACMDFLUSH ;  /* 0x00000000000079b7 */ /* 0x0001e20000000000 */
[----:B-1----:R-:W-:-:S04]  /*6fd0*/  DEPBAR.LE SB0, 0x1 ;  /* 0x000080400000791a */ /* 0x002fc80000000000 */
.L_x_542:
[----:B------:R-:W-:Y:S05]  /*6fe0*/  BSYNC B0 ;  /* 0x0000000000007941 */ /* 0x000fea0003800000 */
.L_x_541:
[----:B------:R-:W-:Y:S06]  /*6ff0*/  BAR.ARV 0xa, 0xa0 ;  /* 0x0282800000007b1d */ /* 0x000fec0000002000 */
[----:B------:R-:W-:Y:S04]  /*7000*/  BSSY B0, `(.L_x_543) ;  /* 0x0000003000007945 */ /* 0x000fe80003800000 */
[----:B------:R-:W-:Y:S05]  /*7010*/  @!P0 BRA `(.L_x_544) ;  /* 0x0000000000048947 */ /* 0x000fea0003800000 */
[----:B------:R-:W-:-:S04]  /*7020*/  DEPBAR.LE SB0, 0x0 ;  /* 0x000080000000791a */ /* 0x000fc80000000000 */
.L_x_544:
[----:B------:R-:W-:Y:S05]  /*7030*/  BSYNC B0 ;  /* 0x0000000000007941 */ /* 0x000fea0003800000 */
.L_x_543:
[----:B------:R-:W-:Y:S06]  /*7040*/  BAR.ARV 0xb, 0xa0 ;  /* 0x02c2800000007b1d */ /* 0x000fec0000002000 */
[----:B------:R-:W-:Y:S05]  /*7050*/  BRA `(.L_x_480) ;  /* 0x0000002800547947 */ /* 0x000fea0003800000 */
.L_x_520:
[----:B------:R-:W-:Y:S01]  /*7060*/  ULDC.64 UR4, c[0x0][0x8d8] ;  /* 0x0002360000047ab9 */ /* 0x000fe20000000a00 */
[----:B------:R-:W1:Y:S01]  /*7070*/  S2UR UR13, SR_CTAID.Z ;  /* 0x00000000000d79c3 */ /* 0x000e620000002700 */
[----:B------:R-:W-:-:S04]  /*7080*/  ISETP.NE.U32.AND P0, PT, RZ, UR4, PT ;  /* 0x00000004ff007c0c */ /* 0x000fc8000bf05070 */
[----:B------:R-:W-:-:S03]  /*7090*/  ISETP.NE.AND.EX P0, PT, RZ, UR5, PT, P0 ;  /* 0x00000005ff007c0c */ /* 0x000fc6000bf05300 */
[----:B------:R-:W2:Y:S10]  /*70a0*/  S2UR UR20, SR_CTAID.Y ;  /* 0x00000000001479c3 */ /* 0x000eb40000002600 */
[----:B------:R-:W-:Y:S05]  /*70b0*/  @!P0 BRA `(.L_x_545) ;  /* 0x00000000001c8947 */ /* 0x000fea0003800000 */
[----:B------:R-:W-:Y:S02]  /*70c0*/  ULDC.64 UR4, c[0x0][0x8d8] ;  /* 0x0002360000047ab9 */ /* 0x000fe40000000a00 */
[----:B-1----:R-:W-:-:S06]  /*70d0*/  UIMAD.WIDE UR4, UR13, 0x4, UR4 ;  /* 0x000000040d0478a5 */ /* 0x002fcc000f8e0204 */
[----:B------:R-:W-:Y:S02]  /*70e0*/  IMAD.U32 R2, RZ, RZ, UR4 ;  /* 0x00000004ff027e24 */ /* 0x000fe4000f8e00ff */
[----:B------:R-:W-:-:S05]  /*70f0*/  IMAD.U32 R3, RZ, RZ, UR5 ;  /* 0x00000005ff037e24 */ /* 0x000fca000f8e00ff */
[----:B------:R-:W3:Y:S02]  /*7100*/  LDG.E R2, desc[UR46][R2.64] ;  /* 0x0000002e02027981 */ /* 0x000ee4000c1e1900 */
[----:B---3--:R-:W-:Y:S01]  /*7110*/  R2UR UR4, R2 ;  /* 0x00000000020472ca */ /* 0x008fe200000e0000 */
[----:B------:R-:W-:-:S14]  /*7120*/  BRA `(.L_x_546) ;  /* 0x00000000003c7947 */ /* 0x000fdc0003800000 */
.L_x_545:
        /* <DEDUP_REMOVED lines=8> */
[----:B------:R-:W3:Y:S04]  /*71b0*/  LDG.E R0, desc[UR46][R2.64] ;  /* 0x0000002e02007981 */ /* 0x000ee8000c1e1900 */
[----:B------:R-:W4:Y:S01]  /*71c0*/  LDG.E R4, desc[UR46][R2.64+0x4] ;  /* 0x0000042e02047981 */ /* 0x000f22000c1e1900 */
[----:B---3--:R-:W-:Y:S02]  /*71d0*/  R2UR UR4, R0 ;  /* 0x00000000000472ca */ /* 0x008fe400000e0000 */
[----:B----4-:R-:W-:-:S13]  /*71e0*/  R2UR UR5, R4 ;  /* 0x00000000040572ca */ /* 0x010fda00000e0000 */
[----:B------:R-:W-:Y:S01]  /*71f0*/  UIADD3 UR4, -UR4, UR5, URZ ;  /* 0x0000000504047290 */ /* 0x000fe2000fffe13f */
[----:B------:R-:W-:Y:S11]  /*7200*/  BRA `(.L_x_546) ;  /* 0x0000000000047947 */ /* 0x000ff60003800000 */
.L_x_547:
[----:B------:R-:W-:-:S05]  /*7210*/  ULDC UR4, c[0x0][0x8bc] ;  /* 0x00022f0000047ab9 */ /* 0x000fca0000000800 */
.L_x_546:
[----:B------:R-:W3:Y:S01]  /*7220*/  S2UR UR8, SR_CTAID.X ;  /* 0x00000000000879c3 */ /* 0x000ee20000002500 */
[----:B------:R-:W-:Y:S02]  /*7230*/  IMAD.MOV.U32 R9, RZ, RZ, 0x1 ;  /* 0x00000001ff097424 */ /* 0x000fe400078e00ff */
[----:B------:R-:W-:Y:S01]  /*7240*/  IMAD.MOV.U32 R0, RZ, RZ, RZ ;  /* 0x000000ffff007224 */ /* 0x000fe200078e00ff */
[----:B---3--:R-:W-:-:S04]  /*7250*/  USHF.L.U32 UR8, UR8, 0x7, URZ ;  /* 0x0000000708087899 */ /* 0x008fc8000800063f */
[----:B------:R-:W-:-:S04]  /*7260*/  UISETP.GE.AND UP0, UPT, UR8, UR4, UPT ;  /* 0x000000040800728c */ /* 0x000fc8000bf06270 */
[----:B-1----:R-:W-:-:S06]  /*7270*/  USEL UR13, UR13, 0xffffffff, !UP0 ;  /* 0xffffffff0d0d7887 */ /* 0x002fcc000c000000 */
[----:B------:R-:W-:-:S13]  /*7280*/  ISETP.LE.AND P0, PT, RZ, UR13, PT ;  /* 0x0000000dff007c0c */ /* 0x000fda000bf03270 */
[----:B------:R-:W-:Y:S05]  /*7290*/  @!P0 BRA `(.L_x_548) ;  /* 0x0000002400308947 */ /* 0x000fea0003800000 */
[----:B------:R-:W-:Y:S01]  /*72a0*/  ULDC.64 UR14, c[0x0][0x770] ;  /* 0x0001dc00000e7ab9 */ /* 0x000fe20000000a00 */
[----:B------:R-:W-:Y:S01]  /*72b0*/  ULDC.64 UR4, c[0x0][0x778] ;  /* 0x0001de0000047ab9 */ /* 0x000fe20000000a00 */
[----:B------:R-:W-:Y:S01]  /*72c0*/  UISETP.NE.U32.AND UP1, UPT, UR14, URZ, UPT ;  /* 0x0000003f0e00728c */ /* 0x000fe2000bf25070 */
[----:B------:R-:W-:Y:S01]  /*72d0*/  ULDC.64 UR6, c[0x0][0x770] ;  /* 0x0001dc0000067ab9 */ /* 0x000fe20000000a00 */
[----:B------:R-:W-:Y:S02]  /*72e0*/  UISETP.NE.U32.AND UP0, UPT, UR4, URZ, UPT ;  /* 0x0000003f0400728c */ /* 0x000fe4000bf05070 */
[----:B------:R-:W-:Y:S02]  /*72f0*/  UISETP.NE.AND.EX UP1, UPT, UR15, URZ, UPT, UP1 ;  /* 0x0000003f0f00728c */ /* 0x000fe4000bf25310 */
[----:B------:R-:W-:Y:S02]  /*7300*/  UIMAD.WIDE UR6, UR13, 0x4, UR6 ;  /* 0x000000040d0678a5 */ /* 0x000fe4000f8e0206 */
[----:B------:R-:W-:-:S02]  /*7310*/  UISETP.NE.AND.EX UP0, UPT, UR5, URZ, UPT, UP0 ;  /* 0x0000003f0500728c */ /* 0x000fc4000bf05300 */
[----:B------:R-:W-:Y:S01]  /*7320*/  PLOP3.LUT P0, PT, PT, PT, UP1, 0x80, 0x0 ;  /* 0x000000000000781c */ /* 0x000fe20003f0f018 */
[----:B------:R-:W-:Y:S01]  /*7330*/  ULDC.64 UR10, c[0x0][0x780] ;  /* 0x0001e000000a7ab9 */ /* 0x000fe20000000a00 */
[----:B------:R-:W-:Y:S02]  /*7340*/  IMAD.U32 R2, RZ, RZ, UR6 ;  /* 0x00000006ff027e24 */ /* 0x000fe4000f8e00ff */
[----:B------:R-:W-:Y:S01]  /*7350*/  IMAD.U32 R3, RZ, RZ, UR7 ;  /* 0x00000007ff037e24 */ /* 0x000fe2000f8e00ff */
[----:B------:R-:W-:-:S04]  /*7360*/  UISETP.NE.U32.AND UP2, UPT, UR10, URZ, UPT ;  /* 0x0000003f0a00728c */ /* 0x000fc8000bf45070 */
[----:B------:R-:W-:Y:S01]  /*7370*/  UISETP.NE.AND.EX UP2, UPT, UR11, URZ, UPT, UP2 ;  /* 0x0000003f0b00728c */ /* 0x000fe2000bf45320 */
[----:B------:R-:W-:-:S03]  /*7380*/  @UP0 ULDC.64 UR4, c[0x0][0x778] ;  /* 0x0001de0000040ab9 */ /* 0x000fc60000000a00 */
[----:B------:R1:W3:Y:S01]  /*7390*/  @P0 LDG.E R6, desc[UR46][R2.64] ;  /* 0x0000002e02060981 */ /* 0x0002e2000c1e1900 */
[----:B------:R-:W-:Y:S01]  /*73a0*/  @UP0 UIMAD.WIDE UR4, UR13, 0x4, UR4 ;  /* 0x000000040d0408a5 */ /* 0x000fe2000f8e0204 */
[----:B------:R-:W-:Y:S02]  /*73b0*/  PLOP3.LUT P1, PT, PT, PT, UP0, 0x80, 0x0 ;  /* 0x000000000000781c */ /* 0x000fe40003f2f008 */
[----:B------:R-:W-:-:S03]  /*73c0*/  PLOP3.LUT P2, PT, PT, PT, UP2, 0x80, 0x0 ;  /* 0x000000000000781c */ /* 0x000fc60003f4f028 */
[----:B-1----:R-:W-:Y:S02]  /*73d0*/  IMAD.U32 R2, RZ, RZ, UR4 ;  /* 0x00000004ff027e24 */ /* 0x002fe4000f8e00ff */
[----:B------:R-:W-:Y:S01]  /*73e0*/  IMAD.U32 R3, RZ, RZ, UR5 ;  /* 0x00000005ff037e24 */ /* 0x000fe2000f8e00ff */
[----:B------:R-:W-:Y:S02]  /*73f0*/  @UP2 ULDC.64 UR4, c[0x0][0x780] ;  /* 0x0001e00000042ab9 */ /* 0x000fe40000000a00 */
[----:B------:R-:W-:-:S03]  /*7400*/  @UP2 UIMAD.WIDE UR4, UR13, 0x4, UR4 ;  /* 0x000000040d0428a5 */ /* 0x000fc6000f8e0204 */
[----:B------:R1:W4:Y:S03]  /*7410*/  @P1 LDG.E R4, desc[UR46][R2.64] ;  /* 0x0000002e02041981 */ /* 0x000326000c1e1900 */
[----:B-1----:R-:W-:Y:S02]  /*7420*/  IMAD.U32 R2, RZ, RZ, UR4 ;  /* 0x00000004ff027e24 */ /* 0x002fe4000f8e00ff */
[----:B------:R-:W-:-:S05]  /*7430*/  IMAD.U32 R3, RZ, RZ, UR5 ;  /* 0x00000005ff037e24 */ /* 0x000fca000f8e00ff */
[----:B------:R1:W2:Y:S02]  /*7440*/  @P2 LDG.E R5, desc[UR46][R2.64] ;  /* 0x0000002e02052981 */ /* 0x0002a4000c1e1900 */
[----:B-1----:R-:W-:Y:S02]  /*7450*/  IMAD.U32 R2, RZ, RZ, UR6 ;  /* 0x00000006ff027e24 */ /* 0x002fe4000f8e00ff */
[----:B------:R-:W-:-:S05]  /*7460*/  IMAD.U32 R3, RZ, RZ, UR7 ;  /* 0x00000007ff037e24 */ /* 0x000fca000f8e00ff */
[----:B------:R1:W5:Y:S01]  /*7470*/  @P0 LDG.E R0, desc[UR46][R2.64] ;  /* 0x0000002e02000981 */ /* 0x000362000c1e1900 */
[----:B------:R-:W-:Y:S01]  /*7480*/  UMOV UR11, URZ ;  /* 0x0000003f000b7c82 */ /* 0x000fe20008000000 */
[----:B---3--:R-:W-:-:S13]  /*7490*/  @P0 R2UR UR4, R6 ;  /* 0x00000000060402ca */ /* 0x008fda00000e0000 */
[----:B------:R-:W-:-:S04]  /*74a0*/  @UP1 ULEA UR4, UR13, UR4, 0x6 ;  /* 0x000000040d041291 */ /* 0x000fc8000f8e303f */
[----:B------:R-:W-:Y:S01]  /*74b0*/  @UP1 USHF.R.S32.HI UR5, URZ, 0x1f, UR4 ;  /* 0x0000001f3f051899 */ /* 0x000fe20008011404 */
[----:B----4-:R-:W-:Y:S02]  /*74c0*/  @P1 R2UR UR11, R4 ;  /* 0x00000000040b12ca */ /* 0x010fe400000e0000 */
[----:B------:R-:W-:Y:S01]  /*74d0*/  PLOP3.LUT P1, PT, PT, PT, UP1, 0x80, 0x0 ;  /* 0x000000000000781c */ /* 0x000fe20003f2f018 */
[----:B------:R-:W-:-:S03]  /*74e0*/  @UP1 ULEA.HI UR4, UR5, UR4, URZ, 0x6 ;  /* 0x0000000405041291 */ /* 0x000fc6000f8f303f */
[----:B------:R-:W-:Y:S01]  /*74f0*/  ULDC UR5, c[0x0][0x280] ;  /* 0x0000a00000057ab9 */ /* 0x000fe20000000800 */
[----:B--2---:R-:W-:Y:S01]  /*7500*/  @P2 R2UR UR5, R5 ;  /* 0x00000000050522ca */ /* 0x004fe200000e0000 */
[----:B-1----:R-:W-:-:S14]  /*7510*/  @P2 BRA `(.L_x_549) ;  /* 0x0000000000202947 */ /* 0x002fdc0003800000 */
[----:B------:R-:W-:Y:S05]  /*7520*/  @!P0 BRA `(.L_x_549) ;  /* 0x00000000001c8947 */ /* 0x000fea0003800000 */
[----:B------:R-:W-:Y:S02]  /*7530*/  IMAD.U32 R2, RZ, RZ, UR6 ;  /* 0x00000006ff027e24 */ /* 0x000fe4000f8e00ff */
[----:B------:R-:W-:-:S05]  /*7540*/  IMAD.U32 R3, RZ, RZ, UR7 ;  /* 0x00000007ff037e24 */ /* 0x000fca000f8e00ff */
[----:B------:R-:W2:Y:S04]  /*7550*/  LDG.E R4, desc[UR46][R2.64] ;  /* 0x0000002e02047981 */ /* 0x000ea8000c1e1900 */
[----:B------:R-:W3:Y:S01]  /*7560*/  LDG.E R5, desc[UR46][R2.64+0x4] ;  /* 0x0000042e02057981 */ /* 0x000ee2000c1e1900 */
[----:B--2---:R-:W-:Y:S02]  /*7570*/  R2UR UR6, R4 ;  /* 0x00000000040672ca */ /* 0x004fe400000e0000 */
[----:B---3--:R-:W-:-:S13]  /*7580*/  R2UR UR5, R5 ;  /* 0x00000000050572ca */ /* 0x008fda00000e0000 */
[----:B------:R-:W-:-:S12]  /*7590*/  UIADD3 UR5, -UR6, UR5, URZ ;  /* 0x0000000506057290 */ /* 0x000fd8000fffe13f */
.L_x_549:
[----:B------:R-:W-:Y:S02]  /*75a0*/  UISETP.GE.AND UP2, UPT, UR5, 0x1, UPT ;  /* 0x000000010500788c */ /* 0x000fe4000bf46270 */
[----:B------:R-:W-:Y:S01]  /*75b0*/  @UP1 ULOP3.LUT UR4, UR4, 0xffffffc0, URZ, 0xc0, !UPT ;  /* 0xffffffc004041892 */ /* 0x000fe2000f8ec03f */
[----:B------:R-:W-:Y:S01]  /*75c0*/  UMOV UR43, URZ ;  /* 0x0000003f002b7c82 */ /* 0x000fe20008000000 */
[----:B------:R-:W-:Y:S02]  /*75d0*/  UMOV UR6, URZ ;  /* 0x0000003f00067c82 */ /* 0x000fe40008000000 */
[----:B------:R-:W-:Y:S01]  /*75e0*/  PLOP3.LUT P0, PT, PT, PT, UP2, 0x80, 0x0 ;  /* 0x000000000000781c */ /* 0x000fe20003f0f028 */
[----:B------:R-:W-:Y:S01]  /*75f0*/  @UP1 USHF.R.S32.HI UR9, URZ, 0x1f, UR4 ;  /* 0x0000001f3f091899 */ /* 0x000fe20008011404 */
[----:B-----5:R-:W-:Y:S01]  /*7600*/  @P1 R2UR UR43, R0 ;  /* 0x00000000002b12ca */ /* 0x020fe200000e0000 */
[----:B------:R-:W-:Y:S01]  /*7610*/  UMOV UR7, URZ ;  /* 0x0000003f00077c82 */ /* 0x000fe20008000000 */
[----:B------:R-:W-:Y:S01]  /*7620*/  @UP1 UMOV UR6, UR4 ;  /* 0x0000000400061c82 */ /* 0x000fe20008000000 */
[----:B------:R-:W-:-:S03]  /*7630*/  IMAD.MOV.U32 R0, RZ, RZ, RZ ;  /* 0x000000ffff007224 */ /* 0x000fc600078e00ff */
[----:B------:R-:W-:-:S05]  /*7640*/  @UP1 UMOV UR7, UR9 ;  /* 0x0000000900071c82 */ /* 0x000fca0008000000 */
[----:B------:R-:W-:Y:S05]  /*7650*/  @!P0 BRA `(.L_x_548) ;  /* 0x0000002000408947 */ /* 0x000fea0003800000 */
[----:B------:R-:W-:Y:S01]  /*7660*/  USHF.R.S32.HI UR10, URZ, 0x1f, UR20 ;  /* 0x0000001f3f0a7899 */ /* 0x000fe20008011414 */
[----:B------:R-:W-:Y:S01]  /*7670*/  BSSY B0, `(.L_x_548) ;  /* 0x000020e000007945 */ /* 0x000fe20003800000 */
[----:B------:R-:W-:Y:S01]  /*7680*/  ULDC.64 UR16, c[0x0][0x718] ;  /* 0x0001c60000107ab9 */ /* 0x000fe20000000a00 */
[----:B------:R-:W-:Y:S01]  /*7690*/  UISETP.NE.U32.AND UP1, UPT, UR14, URZ, UPT ;  /* 0x0000003f0e00728c */ /* 0x000fe2000bf25070 */
[----:B------:R-:W-:Y:S01]  /*76a0*/  IMAD.MOV.U32 R0, RZ, RZ, RZ ;  /* 0x000000ffff007224 */ /* 0x000fe200078e00ff */
[----:B------:R-:W-:Y:S02]  /*76b0*/  UIMAD UR4, UR10, UR16, URZ ;  /* 0x000000100a0472a4 */ /* 0x000fe4000f8e023f */
[----:B------:R-:W-:Y:S02]  /*76c0*/  UISETP.NE.AND.EX UP1, UPT, UR15, URZ, UPT, UP1 ;  /* 0x0000003f0f00728c */ /* 0x000fe4000bf25310 */
[----:B------:R-:W-:Y:S02]  /*76d0*/  UIMAD UR9, UR20, UR17, UR4 ;  /* 0x00000011140972a4 */ /* 0x000fe4000f8e0204 */
[----:B------:R-:W-:Y:S01]  /*76e0*/  USHF.R.S32.HI UR4, URZ, 0x1f, UR13 ;  /* 0x0000001f3f047899 */ /* 0x000fe2000801140d */
[----:B------:R-:W-:Y:S01]  /*76f0*/  UMOV UR14, UR6 ;  /* 0x00000006000e7c82 */ /* 0x000fe20008000000 */
[----:B------:R-:W-:-:S02]  /*7700*/  UMOV UR15, UR7 ;  /* 0x00000007000f7c82 */ /* 0x000fc40008000000 */
[----:B------:R-:W-:Y:S02]  /*7710*/  USEL UR4, UR4, URZ, !UP1 ;  /* 0x0000003f04047287 */ /* 0x000fe4000c800000 */
[----:B------:R-:W-:Y:S02]  /*7720*/  UIMAD.WIDE.U32 UR6, UR20, UR16, UR14 ;  /* 0x00000010140672a5 */ /* 0x000fe4000f8e000e */
[----:B------:R-:W-:Y:S01]  /*7730*/  USEL UR21, UR13, URZ, !UP1 ;  /* 0x0000003f0d157287 */ /* 0x000fe2000c800000 */
[----:B------:R-:W-:Y:S01]  /*7740*/  ULDC.64 UR16, c[0x0][0x720] ;  /* 0x0001c80000107ab9 */ /* 0x000fe20000000a00 */
[----:B------:R-:W-:Y:S02]  /*7750*/  UIADD3 UR7, UR7, UR9, URZ ;  /* 0x0000000907077290 */ /* 0x000fe4000fffe03f */
[----:B------:R-:W-:Y:S01]  /*7760*/  UIMAD UR9, UR4, UR16, URZ ;  /* 0x00000010040972a4 */ /* 0x000fe2000f8e023f */
[----:B------:R-:W-:Y:S01]  /*7770*/  ULDC.64 UR22, c[0x0][0x730] ;  /* 0x0001cc0000167ab9 */ /* 0x000fe20000000a00 */
[----:B------:R-:W-:-:S02]  /*7780*/  ELECT P0, URZ, PT ;  /* 0x00000000003f782f */ /* 0x000fc40003800000 */
[----:B------:R-:W-:Y:S02]  /*7790*/  UIMAD UR9, UR17, UR21, UR9 ;  /* 0x00000015110972a4 */ /* 0x000fe4000f8e0209 */
[----:B------:R-:W-:Y:S02]  /*77a0*/  UIMAD.WIDE.U32 UR16, UR16, UR21, UR6 ;  /* 0x00000015101072a5 */ /* 0x000fe4000f8e0006 */
[----:B------:R-:W-:Y:S01]  /*77b0*/  UIMAD.WIDE.U32 UR18, UR20, UR22, UR14 ;  /* 0x00000016141272a5 */ /* 0x000fe2000f8e000e */
[----:B------:R-:W-:Y:S02]  /*77c0*/  ULDC UR6, c[0x0][0x2e8] ;  /* 0x0000ba0000067ab9 */ /* 0x000fe40000000800 */
[----:B------:R-:W-:Y:S01]  /*77d0*/  ULDC.64 UR14, c[0x0][0x700] ;  /* 0x0001c000000e7ab9 */ /* 0x000fe20000000a00 */
[----:B------:R-:W-:Y:S02]  /*77e0*/  UISETP.NE.AND UP1, UPT, UR6, 0x1, UPT ;  /* 0x000000010600788c */ /* 0x000fe4000bf25270 */
[----:B------:R-:W-:-:S02]  /*77f0*/  UIMAD UR10, UR10, UR22, URZ ;  /* 0x000000160a0a72a4 */ /* 0x000fc4000f8e023f */
[----:B------:R-:W-:Y:S02]  /*7800*/  UIADD3 UR9, UR17, UR9, URZ ;  /* 0x0000000911097290 */ /* 0x000fe4000fffe03f */
[----:B------:R-:W-:Y:S02]  /*7810*/  ULEA UR14, UP2, UR16, UR14, 0x2 ;  /* 0x0000000e100e7291 */ /* 0x000fe4000f84103f */
[----:B------:R-:W-:Y:S02]  /*7820*/  UIMAD UR10, UR20, UR23, UR10 ;  /* 0x00000017140a72a4 */ /* 0x000fe4000f8e020a */
[----:B------:R-:W-:Y:S01]  /*7830*/  ULEA.HI.X UR15, UR16, UR15, UR9, 0x2, UP2 ;  /* 0x0000000f100f7291 */ /* 0x000fe200090f1409 */
[----:B------:R-:W-:Y:S02]  /*7840*/  ULDC.64 UR22, c[0x0][0x738] ;  /* 0x0001ce0000167ab9 */ /* 0x000fe40000000a00 */
[----:B------:R-:W-:Y:S01]  /*7850*/  @UP1 ULDC UR16, c[0x0][0x2ec] ;  /* 0x0000bb0000101ab9 */ /* 0x000fe20000000800 */
[----:B------:R-:W-:-:S02]  /*7860*/  UIADD3 UR7, UR19, UR10, URZ ;  /* 0x0000000a13077290 */ /* 0x000fc4000fffe03f */
[----:B------:R-:W-:Y:S02]  /*7870*/  UIMAD UR4, UR4, UR22, URZ ;  /* 0x00000016040472a4 */ /* 0x000fe4000f8e023f */
[----:B------:R-:W-:Y:S02]  /*7880*/  UIMAD.WIDE.U32 UR16, UR20, UR16, URZ ;  /* 0x00000010141072a5 */ /* 0x000fe4000f8e003f */
[----:B------:R-:W-:Y:S01]  /*7890*/  UIADD3 UR11, UR8, UR11, URZ ;  /* 0x0000000b080b7290 */ /* 0x000fe2000fffe03f */
[----:B------:R-:W-:Y:S02]  /*78a0*/  UMOV UR6, UR18 ;  /* 0x0000001200067c82 */ /* 0x000fe40008000000 */
[----:B------:R-:W-:Y:S01]  /*78b0*/  @UP1 ULDC UR8, c[0x0][0x2f0] ;  /* 0x0000bc0000081ab9 */ /* 0x000fe20000000800 */
[----:B------:R-:W-:Y:S01]  /*78c0*/  UMOV UR12, UR20 ;  /* 0x00000014000c7c82 */ /* 0x000fe20008000000 */
[----:B------:R-:W-:Y:S02]  /*78d0*/  UIMAD UR4, UR23, UR21, UR4 ;  /* 0x00000015170472a4 */ /* 0x000fe4000f8e0204 */
[----:B------:R-:W-:-:S02]  /*78e0*/  UIMAD.WIDE.U32 UR6, UR22, UR21, UR6 ;  /* 0x00000015160672a5 */ /* 0x000fc4000f8e0006 */
[----:B------:R-:W-:Y:S02]  /*78f0*/  USEL UR13, UR13, URZ, !UP0 ;  /* 0x0000003f0d0d7287 */ /* 0x000fe4000c000000 */
[----:B------:R-:W-:Y:S01]  /*7900*/  @UP1 USHF.R.U32.HI UR12, URZ, UR8, UR17 ;  /* 0x000000083f0c1299 */ /* 0x000fe20008011611 */
[----:B------:R-:W-:Y:S11]  /*7910*/  @!P0 BRA `(.L_x_550) ;  /* 0x0000001c008c8947 */ /* 0x000ff60003800000 */
[----:B------:R-:W1:Y:S01]  /*7920*/  S2R R3, SR_CgaCtaId ;  /* 0x0000000000037919 */ /* 0x000e620000008800 */
[----:B------:R-:W-:Y:S01]  /*7930*/  MOV R0, 0x400 ;  /* 0x0000040000007802 */ /* 0x000fe20000000f00 */
[----:B------:R-:W-:-:S03]  /*7940*/  IMAD.MOV.U32 R2, RZ, RZ, 0x1 ;  /* 0x00000001ff027424 */ /* 0x000fc600078e00ff */
[----:B-1----:R-:W-:Y:S02]  /*7950*/  LEA R0, R3, R0, 0x18 ;  /* 0x0000000003007211 */ /* 0x002fe400078ec0ff */
[----:B------:R-:W-:-:S04]  /*7960*/  SHF.L.U32 R3, R2, 0x1f, RZ ;  /* 0x0000001f02037819 */ /* 0x000fc800000006ff */
[----:B------:R-:W1:Y:S02]  /*7970*/  SYNCS.PHASECHK.TRANS64.TRYWAIT P0, [R0+URZ+0x26820], R3 ;  /* 0x02682003000075a7 */ /* 0x000e64000800017f */
[----:B-1----:R-:W-:Y:S05]  /*7980*/  @!P0 BRA `(.L_x_551) ;  /* 0x0000002000748947 */ /* 0x002fea0003800000 */
.L_x_579:
[----:B------:R-:W2:Y:S01]  /*7990*/  S2R R2, SR_TID.X ;  /* 0x0000000000027919 */ /* 0x000ea20000002100 */
[----:B------:R-:W-:Y:S02]  /*79a0*/  IMAD.U32 R8, RZ, RZ, UR7 ;  /* 0x00000007ff087e24 */ /* 0x000fe4000f8e00ff */
[----:B------:R-:W-:Y:S02]  /*79b0*/  IMAD.MOV.U32 R9, RZ, RZ, 0x1 ;  /* 0x00000001ff097424 */ /* 0x000fe400078e00ff */
[----:B------:R-:W-:Y:S01]  /*79c0*/  VIADD R8, R8, UR4 ;  /* 0x0000000408087c36 */ /* 0x000fe20008000000 */
        /* <DEDUP_REMOVED lines=9> */
.L_x_552:
[----:B------:R-:W2:Y:S01]  /*7a60*/  LDC.64 R6, c[0x0][0x198] ;  /* 0x00006600ff067b82 */ /* 0x000ea20000000a00 */
        /* <DEDUP_REMOVED lines=19> */
[----:B------:R-:W-:-:S02]  /*7ba0*/  UIADD3 UR16, UR8, 0x14000, URZ ;  /* 0x0001400008107890 */ /* 0x000fc4000fffe03f */
[----:B------:R-:W-:Y:S01]  /*7bb0*/  UIADD3 UR36, UR8, 0x1e000, URZ ;  /* 0x0001e00008247890 */ /* 0x000fe2000fffe03f */
[----:B--2---:R-:W-:Y:S01]  /*7bc0*/  IMAD.MOV.U32 R10, RZ, RZ, R6 ;  /* 0x000000ffff0a7224 */ /* 0x004fe200078e0006 */
[----:B------:R-:W-:Y:S01]  /*7bd0*/  UMOV UR25, UR41 ;  /* 0x0000002900197c82 */ /* 0x000fe20008000000 */
[----:B------:R-:W-:Y:S01]  /*7be0*/  IMAD.MOV.U32 R11, RZ, RZ, R7 ;  /* 0x000000ffff0b7224 */ /* 0x000fe200078e0007 */
[----:B------:R-:W-:Y:S01]  /*7bf0*/  UMOV UR17, UR41 ;  /* 0x0000002900117c82 */ /* 0x000fe20008000000 */
[----:B------:R-:W-:Y:S01]  /*7c00*/  UMOV UR37, UR41 ;  /* 0x0000002900257c82 */ /* 0x000fe20008000000 */
[----:B------:R-:W-:Y:S01]  /*7c10*/  IADD3 R2, P1, R10, 0x2f0, RZ ;  /* 0x000002f00a027810 */ /* 0x000fe20007f3e0ff */
[----:B------:R-:W-:Y:S01]  /*7c20*/  UISETP.GE.AND UP0, UPT, UR5, 0x41, UPT ;  /* 0x000000410500788c */ /* 0x000fe2000bf06270 */
[----:B------:R-:W-:Y:S02]  /*7c30*/  UMOV UR10, UR42 ;  /* 0x0000002a000a7c82 */ /* 0x000fe40008000000 */
[----:B------:R-:W-:Y:S01]  /*7c40*/  R2UR UR30, R2 ;  /* 0x00000000021e72ca */ /* 0x000fe200000e0000 */
[----:B------:R-:W-:Y:S01]  /*7c50*/  UIADD3 UR56, UR8, 0x4000, URZ ;  /* 0x0000400008387890 */ /* 0x000fe2000fffe03f */
[----:B------:R-:W-:Y:S01]  /*7c60*/  IADD3 R2, P2, R10, 0x3f0, RZ ;  /* 0x000003f00a027810 */ /* 0x000fe20007f5e0ff */
[----:B------:R-:W-:Y:S01]  /*7c70*/  UIADD3 UR48, UR8, 0x5000, URZ ;  /* 0x0000500008307890 */ /* 0x000fe2000fffe03f */
[----:B------:R-:W-:-:S02]  /*7c80*/  UMOV UR58, 0x40 ;  /* 0x00000040003a7882 */ /* 0x000fc40000000000 */
[----:B------:R-:W-:Y:S01]  /*7c90*/  R2UR UR22, R2 ;  /* 0x00000000021672ca */ /* 0x000fe200000e0000 */
[--C-:B------:R-:W-:Y:S01]  /*7ca0*/  IMAD.X R2, RZ, RZ, R11.reuse, P1 ;  /* 0x000000ffff027224 */ /* 0x100fe200008e060b */
[----:B------:R-:W-:Y:S01]  /*7cb0*/  UMOV UR59, UR11 ;  /* 0x0000000b003b7c82 */ /* 0x000fe20008000000 */
[----:B------:R-:W-:Y:S01]  /*7cc0*/  UMOV UR60, UR12 ;  /* 0x0000000c003c7c82 */ /* 0x000fe20008000000 */
[----:B------:R-:W-:Y:S01]  /*7cd0*/  UMOV UR61, UR13 ;  /* 0x0000000d003d7c82 */ /* 0x000fe20008000000 */
[----:B------:R-:W-:Y:S01]  /*7ce0*/  UMOV UR50, 0x50 ;  /* 0x0000005000327882 */ /* 0x000fe20000000000 */
[----:B------:R-:W-:Y:S01]  /*7cf0*/  R2UR UR31, R2 ;  /* 0x00000000021f72ca */ /* 0x000fe200000e0000 */
[----:B------:R-:W-:Y:S01]  /*7d00*/  IMAD.X R2, RZ, RZ, R11, P2 ;  /* 0x000000ffff027224 */ /* 0x000fe200010e060b */
[----:B------:R-:W-:Y:S01]  /*7d10*/  UMOV UR51, UR11 ;  /* 0x0000000b00337c82 */ /* 0x000fe20008000000 */
[----:B------:R-:W-:Y:S01]  /*7d20*/  UMOV UR52, UR12 ;  /* 0x0000000c00347c82 */ /* 0x000fe20008000000 */
[----:B------:R-:W-:-:S02]  /*7d30*/  UMOV UR53, UR13 ;  /* 0x0000000d00357c82 */ /* 0x000fc40008000000 */
[----:B------:R-:W-:Y:S02]  /*7d40*/  R2UR UR23, R2 ;  /* 0x00000000021772ca */ /* 0x000fe400000e0000 */
[----:B------:R-:W-:Y:S02]  /*7d50*/  IADD3 R2, P1, R10, 0xf0, RZ ;  /* 0x000000f00a027810 */ /* 0x000fe40007f3e0ff */
[----:B------:R-:W-:Y:S02]  /*7d60*/  MOV R12, UR22 ;  /* 0x00000016000c7c02 */ /* 0x000fe40008000f00 */
[----:B------:R-:W-:Y:S01]  /*7d70*/  R2UR UR32, R2 ;  /* 0x00000000022072ca */ /* 0x000fe200000e0000 */
[----:B-1----:R-:W-:Y:S01]  /*7d80*/  IMAD.X R3, RZ, RZ, R11, P1 ;  /* 0x000000ffff037224 */ /* 0x002fe200008e060b */
[----:B------:R-:W-:Y:S01]  /*7d90*/  R2UR UR22, R12 ;  /* 0x000000000c1672ca */ /* 0x000fe200000e0000 */
[----:B------:R-:W-:Y:S01]  /*7da0*/  IMAD.MOV.U32 R12, RZ, RZ, RZ ;  /* 0x000000ffff0c7224 */ /* 0x000fe200078e00ff */
[----:B------:R-:W-:-:S02]  /*7db0*/  PLOP3.LUT P1, PT, PT, PT, UP0, 0x80, 0x0 ;  /* 0x000000000000781c */ /* 0x000fc40003f2f008 */
        /* <DEDUP_REMOVED lines=8> */
[----:B-1----:R-:W-:Y:S01]  /*7e40*/  UMOV UR40, 0x0 ;  /* 0x0000000000287882 */ /* 0x002fe20000000000 */
[----:B------:R-:W-:Y:S01]  /*7e50*/  UMOV UR41, 0x10000000 ;  /* 0x1000000000297882 */ /* 0x000fe20000000000 */
[----:B--2---:R-:W-:Y:S01]  /*7e60*/  UIADD3 UR24, UR8, 0x2000, URZ ;  /* 0x0000200008187890 */ /* 0x004fe2000fffe03f */
[----:B----4-:R-:W-:Y:S01]  /*7e70*/  IMAD.MOV.U32 R5, RZ, RZ, RZ ;  /* 0x000000ffff057224 */ /* 0x010fe200078e00ff */
[----:B------:R-:W-:Y:S01]  /*7e80*/  UMOV UR27, UR11 ;  /* 0x0000000b001b7c82 */ /* 0x000fe20008000000 */
[----:B------:R-:W-:Y:S01]  /*7e90*/  UMOV UR28, UR12 ;  /* 0x0000000c001c7c82 */ /* 0x000fe20008000000 */
[----:B------:R-:W-:Y:S01]  /*7ea0*/  UMOV UR29, UR13 ;  /* 0x0000000d001d7c82 */ /* 0x000fe20008000000 */
[----:B---3--:R-:W-:-:S02]  /*7eb0*/  UIADD3 UR9, UR8, 0x26800, URZ ;  /* 0x0002680008097890 */ /* 0x008fc4000fffe03f */
[----:B------:R-:W-:Y:S02]  /*7ec0*/  UIADD3 UR16, UR8, 0x1000, URZ ;  /* 0x0000100008107890 */ /* 0x000fe4000fffe03f */
[----:B------:R-:W-:Y:S01]  /*7ed0*/  UIADD3 UR32, UR8, 0x3000, URZ ;  /* 0x0000300008207890 */ /* 0x000fe2000fffe03f */
[----:B------:R-:W-:Y:S01]  /*7ee0*/  UMOV UR18, 0x10 ;  /* 0x0000001000127882 */ /* 0x000fe20000000000 */
[----:B------:R-:W-:Y:S01]  /*7ef0*/  UMOV UR19, UR11 ;  /* 0x0000000b00137c82 */ /* 0x000fe20008000000 */
[----:B------:R-:W-:Y:S01]  /*7f00*/  UMOV UR20, UR12 ;  /* 0x0000000c00147c82 */ /* 0x000fe20008000000 */
[----:B------:R-:W-:Y:S01]  /*7f10*/  UMOV UR21, UR13 ;  /* 0x0000000d00157c82 */ /* 0x000fe20008000000 */
[----:B------:R-:W-:Y:S01]  /*7f20*/  UMOV UR17, UR9 ;  /* 0x0000000900117c82 */ /* 0x000fe20008000000 */
[----:B------:R1:W-:Y:S01]  /*7f30*/  UTMALDG.4D [UR8], [UR30], desc[UR40] ;  /* 0x000028081e0075b4 */ /* 0x0003e20008019000 */
[----:B------:R-:W-:Y:S01]  /*7f40*/  UMOV UR25, UR9 ;  /* 0x0000000900197c82 */ /* 0x000fe20008000000 */
[----:B------:R-:W-:Y:S01]  /*7f50*/  UMOV UR34, 0x30 ;  /* 0x0000003000227882 */ /* 0x000fe20000000000 */
[----:B------:R-:W-:Y:S01]  /*7f60*/  UMOV UR35, UR11 ;  /* 0x0000000b00237c82 */ /* 0x000fe20008000000 */
[----:B------:R-:W-:Y:S01]  /*7f70*/  UMOV UR36, UR12 ;  /* 0x0000000c00247c82 */ /* 0x000fe20008000000 */
[----:B------:R-:W-:Y:S01]  /*7f80*/  UMOV UR37, UR13 ;  /* 0x0000000d00257c82 */ /* 0x000fe20008000000 */
[----:B------:R-:W-:Y:S01]  /*7f90*/  UMOV UR33, UR9 ;  /* 0x0000000900217c82 */ /* 0x000fe20008000000 */
[----:B------:R-:W-:Y:S01]  /*7fa0*/  UMOV UR57, UR9 ;  /* 0x0000000900397c82 */ /* 0x000fe20008000000 */
[----:B------:R2:W-:Y:S01]  /*7fb0*/  UTMALDG.4D [UR16], [UR30], desc[UR40] ;  /* 0x000028101e0075b4 */ /* 0x0005e20008019000 */
[----:B------:R-:W-:Y:S01]  /*7fc0*/  UMOV UR49, UR9 ;  /* 0x0000000900317c82 */ /* 0x000fe20008000000 */
[----:B------:R3:W-:Y:S01]  /*7fd0*/  UTMALDG.4D [UR24], [UR30], desc[UR40] ;  /* 0x000028181e0075b4 */ /* 0x0007e20008019000 */
[----:B------:R4:W-:Y:S01]  /*7fe0*/  UTMALDG.4D [UR32], [UR30], desc[UR40] ;  /* 0x000028201e0075b4 */ /* 0x0009e20008019000 */
[----:B-1----:R-:W-:Y:S01]  /*7ff0*/  UMOV UR10, 0x40 ;  /* 0x00000040000a7882 */ /* 0x002fe20000000000 */
[----:B------:R1:W-:Y:S01]  /*8000*/  UTMALDG.4D [UR56], [UR30], desc[UR40] ;  /* 0x000028381e0075b4 */ /* 0x0003e20008019000 */
[----:B--2---:R-:W-:-:S02]  /*8010*/  R2UR UR21, R13 ;  /* 0x000000000d1572ca */ /* 0x004fc400000e0000 */
[----:B------:R-:W-:Y:S01]  /*8020*/  R2UR UR20, R14 ;  /* 0x000000000e1472ca */ /* 0x000fe200000e0000 */
[----:B------:R1:W-:Y:S01]  /*8030*/  UTMALDG.4D [UR48], [UR30], desc[UR40] ;  /* 0x000028301e0075b4 */ /* 0x0003e20008019000 */
[----:B---3--:R-:W-:Y:S01]  /*8040*/  UIADD3 UR24, UR8, 0x6000, URZ ;  /* 0x0000600008187890 */ /* 0x008fe2000fffe03f */
[----:B------:R-:W-:Y:S01]  /*8050*/  UMOV UR26, UR42 ;  /* 0x0000002a001a7c82 */ /* 0x000fe20008000000 */
[----:B----4-:R-:W-:-:S07]  /*8060*/  UIADD3 UR32, UR8, 0x8000, URZ ;  /* 0x0000800008207890 */ /* 0x010fce000fffe03f */
[----:B------:R1:W-:Y:S01]  /*8070*/  UTMALDG.4D [UR24], [UR22], desc[UR40] ;  /* 0x00002818160075b4 */ /* 0x0003e20008019000 */
[----:B------:R-:W-:Y:S01]  /*8080*/  UIADD3 UR8, UR8, 0xa000, URZ ;  /* 0x0000a00008087890 */ /* 0x000fe2000fffe03f */
[----:B------:R-:W-:Y:S02]  /*8090*/  UMOV UR34, 0x20 ;  /* 0x0000002000227882 */ /* 0x000fe40000000000 */
[----:B------:R1:W-:Y:S06]  /*80a0*/  UTMALDG.4D [UR32], [UR22], desc[UR40] ;  /* 0x00002820160075b4 */ /* 0x0003ec0008019000 */
[----:B------:R1:W-:Y:S02]  /*80b0*/  UTMALDG.4D [UR8], [UR22], desc[UR40] ;  /* 0x00002808160075b4 */ /* 0x0003e40008019000 */
[----:B-1----:R-:W-:Y:S05]  /*80c0*/  @!P1 BRA `(.L_x_553) ;  /* 0x0000001000a89947 */ /* 0x002fea0003800000 */
[----:B------:R-:W-:Y:S01]  /*80d0*/  UIADD3 UR8, UR5, 0x3f, URZ ;  /* 0x0000003f05087890 */ /* 0x000fe2000fffe03f */
[----:B------:R-:W1:Y:S01]  /*80e0*/  S2R R15, SR_TID.X ;  /* 0x00000000000f7919 */ /* 0x000e620000002100 */
[----:B------:R-:W-:Y:S02]  /*80f0*/  IMAD.MOV.U32 R9, RZ, RZ, 0x1 ;  /* 0x00000001ff097424 */ /* 0x000fe400078e00ff */
[----:B------:R-:W-:Y:S01]  /*8100*/  USHF.R.S32.HI UR9, URZ, 0x1f, UR8 ;  /* 0x0000001f3f097899 */ /* 0x000fe20008011408 */
[----:B------:R-:W-:Y:S02]  /*8110*/  IMAD.MOV.U32 R12, RZ, RZ, RZ ;  /* 0x000000ffff0c7224 */ /* 0x000fe400078e00ff */
[----:B------:R-:W-:Y:S01]  /*8120*/  IMAD.MOV.U32 R5, RZ, RZ, RZ ;  /* 0x000000ffff057224 */ /* 0x000fe200078e00ff */
[----:B------:R-:W-:Y:S01]  /*8130*/  ULEA.HI UR9, UR9, UR8, URZ, 0x6 ;  /* 0x0000000809097291 */ /* 0x000fe2000f8f303f */
[----:B------:R-:W-:-:S03]  /*8140*/  IMAD.MOV.U32 R17, RZ, RZ, RZ ;  /* 0x000000ffff117224 */ /* 0x000fc600078e00ff */
[----:B------:R-:W-:-:S04]  /*8150*/  ULEA.HI.SX32 UR9, UR9, 0xffffffff, 0x1a ;  /* 0xffffffff09097891 */ /* 0x000fc8000f8fd23f */
[----:B------:R-:W-:-:S04]  /*8160*/  UISETP.LT.AND UP0, UPT, UR9, 0x1, UPT ;  /* 0x000000010900788c */ /* 0x000fc8000bf01270 */
[----:B------:R-:W-:Y:S02]  /*8170*/  USEL UR8, UR9, 0x1, !UP0 ;  /* 0x0000000109087887 */ /* 0x000fe4000c000000 */
[----:B------:R-:W-:-:S04]  /*8180*/  UISETP.GE.AND UP0, UPT, UR5, 0x81, UPT ;  /* 0x000000810500788c */ /* 0x000fc8000bf06270 */
[----:B------:R-:W-:Y:S02]  /*8190*/  IMAD.U32 R13, RZ, RZ, UR8 ;  /* 0x00000008ff0d7e24 */ /* 0x000fe4000f8e00ff */
[----:B------:R-:W-:-:S03]  /*81a0*/  PLOP3.LUT P1, PT, PT, PT, UP0, 0x80, 0x0 ;  /* 0x000000000000781c */ /* 0x000fc60003f2f008 */
[----:B------:R-:W-:Y:S02]  /*81b0*/  LOP3.LUT R13, R13, 0x1, RZ, 0xc0, !PT ;  /* 0x000000010d0d7812 */ /* 0x000fe400078ec0ff */
[----:B-1----:R-:W-:-:S08]  /*81c0*/  LOP3.LUT R16, R15, 0x1f, RZ, 0xc0, !PT ;  /* 0x0000001f0f107812 */ /* 0x002fd000078ec0ff */
[----:B------:R-:W-:Y:S05]  /*81d0*/  @!P1 BRA `(.L_x_554) ;  /* 0x0000000800f49947 */ /* 0x000fea0003800000 */
[----:B------:R-:W-:Y:S01]  /*81e0*/  R2UR UR9, R13 ;  /* 0x000000000d0972ca */ /* 0x000fe200000e0000 */
[----:B------:R-:W-:Y:S02]  /*81f0*/  IMAD.MOV.U32 R17, RZ, RZ, RZ ;  /* 0x000000ffff117224 */ /* 0x000fe400078e00ff */
[----:B------:R-:W-:-:S10]  /*8200*/  IMAD.MOV.U32 R9, RZ, RZ, 0x1 ;  /* 0x00000001ff097424 */ /* 0x000fd400078e00ff */
[----:B------:R-:W-:-:S06]  /*8210*/  UIADD3 UR8, UR8, -UR9, URZ ;  /* 0x8000000908087290 */ /* 0x000fcc000fffe03f */
[----:B------:R-:W-:-:S07]  /*8220*/  IMAD.U32 R18, RZ, RZ, UR8 ;  /* 0x00000008ff127e24 */ /* 0x000fce000f8e00ff */
.L_x_563:
[----:B------:R-:W-:-:S04]  /*8230*/  SHF.L.U32 R21, R9, 0x1f, RZ ;  /* 0x0000001f09157819 */ /* 0x000fc800000006ff */
[----:B-1----:R-:W1:Y:S02]  /*8240*/  SYNCS.PHASECHK.TRANS64.TRYWAIT P1, [R0+URZ+0x26840], R21 ;  /* 0x02684015000075a7 */ /* 0x002e64000802017f */
[----:B-12---:R-:W-:Y:S05]  /*8250*/  @!P1 BRA `(.L_x_555) ;  /* 0x0000001800549947 */ /* 0x006fea0003800000 */
.L_x_580:
[----:B------:R-:W-:Y:S05]  /*8260*/  @P0 BRA `(.L_x_556) ;  /* 0x0000000000140947 */ /* 0x000fea0003800000 */
[----:B------:R-:W-:Y:S01]  /*8270*/  ISETP.NE.AND P1, PT, R16, RZ, PT ;  /* 0x000000ff1000720c */ /* 0x000fe20003f25270 */
[----:B------:R-:W-:-:S04]  /*8280*/  IMAD.MOV.U32 R3, RZ, RZ, 0x3100 ;  /* 0x00003100ff037424 */ /* 0x000fc800078e00ff */
[----:B------:R2:W-:Y:S08]  /*8290*/  SYNCS.ARRIVE.TRANS64 RZ, [R0+URZ+0x26830], R3 ;  /* 0x0268300300ff79a7 */ /* 0x0005f0000800003f */
[----:B------:R-:W-:Y:S05]  /*82a0*/  @!P1 BRA `(.L_x_556) ;  /* 0x0000000000049947 */ /* 0x000fea0003800000 */
[----:B------:R-:W-:Y:S01]  /*82b0*/  BPT.TRAP 0x1 ;  /* 0x000000040000795c */ /* 0x000fe20000300000 */
.L_x_556:
        /* <DEDUP_REMOVED lines=18> */
[----:B------:R-:W-:Y:S02]  /*83e0*/  UIADD3 UR19, UR19, UR43, URZ ;  /* 0x0000002b13137290 */ /* 0x000fe4000fffe03f */
[----:B------:R-:W-:Y:S01]  /*83f0*/  UIADD3 UR24, UR30, 0x1a000, URZ ;  /* 0x0001a0001e187890 */ /* 0x000fe2000fffe03f */
[----:B--2---:R-:W-:Y:S01]  /*8400*/  LEA R3, P2, R2, R14, 0x2 ;  /* 0x0000000e02037211 */ /* 0x004fe200078410ff */
[----:B------:R-:W-:Y:S01]  /*8410*/  UIADD3 UR30, UR30, 0x1e200, URZ ;  /* 0x0001e2001e1e7890 */ /* 0x000fe2000fffe03f */
[----:B------:R-:W-:Y:S02]  /*8420*/  UMOV UR33, UR17 ;  /* 0x0000001100217c82 */ /* 0x000fe40008000000 */
[----:B------:R-:W-:Y:S01]  /*8430*/  R2UR UR40, R3 ;  /* 0x00000000032872ca */ /* 0x000fe200000e0000 */
[----:B------:R-:W-:Y:S01]  /*8440*/  UMOV UR35, UR19 ;  /* 0x0000001300237c82 */ /* 0x000fe20008000000 */
[----:B------:R-:W-:Y:S01]  /*8450*/  LEA.HI.X.SX32 R3, R19, R8, 0x1, P1 ;  /* 0x0000000813037211 */ /* 0x000fe200008f0eff */
[----:B------:R-:W-:Y:S01]  /*8460*/  UMOV UR29, UR21 ;  /* 0x00000015001d7c82 */ /* 0x000fe20008000000 */
[----:B------:R-:W-:Y:S01]  /*8470*/  IADD3 R4, P1, R10, 0x1f0, RZ ;  /* 0x000001f00a047810 */ /* 0x000fe20007f3e0ff */
[----:B------:R-:W-:Y:S01]  /*8480*/  UMOV UR25, UR17 ;  /* 0x0000001100197c82 */ /* 0x000fe20008000000 */
[----:B------:R-:W-:Y:S01]  /*8490*/  LEA.HI.X R2, R2, R15, R3, 0x2, P2 ;  /* 0x0000000f02027211 */ /* 0x000fe200010f1403 */
[----:B------:R-:W-:Y:S01]  /*84a0*/  UMOV UR27, UR19 ;  /* 0x00000013001b7c82 */ /* 0x000fe20008000000 */
[----:B------:R-:W-:Y:S01]  /*84b0*/  R2UR UR8, R4 ;  /* 0x00000000040872ca */ /* 0x000fe200000e0000 */
[----:B------:R-:W-:Y:S01]  /*84c0*/  IMAD.X R5, RZ, RZ, R11, P1 ;  /* 0x000000ffff057224 */ /* 0x000fe200008e060b */
[----:B------:R-:W-:Y:S01]  /*84d0*/  R2UR UR41, R2 ;  /* 0x00000000022972ca */ /* 0x000fe200000e0000 */
[----:B------:R-:W-:Y:S01]  /*84e0*/  UMOV UR10, 0x10 ;  /* 0x00000010000a7882 */ /* 0x000fe20000000000 */
[----:B------:R-:W-:-:S02]  /*84f0*/  UMOV UR31, UR17 ;  /* 0x00000011001f7c82 */ /* 0x000fc40008000000 */
[----:B------:R-:W-:-:S13]  /*8500*/  R2UR UR9, R5 ;  /* 0x00000000050972ca */ /* 0x000fda00000e0000 */
[----:B------:R2:W-:Y:S01]  /*8510*/  UTMALDG.4D [UR16], [UR8], desc[UR22] ;  /* 0x00001610080075b4 */ /* 0x0005e20008019000 */
[----:B------:R2:W-:Y:S01]  /*8520*/  UTMALDG.4D [UR32], [UR8], desc[UR22] ;  /* 0x00001620080075b4 */ /* 0x0005e20008019000 */
[----:B------:R2:W-:Y:S01]  /*8530*/  UTMALDG.4D [UR24], [UR8], desc[UR22] ;  /* 0x00001618080075b4 */ /* 0x0005e20008019000 */
[----:B------:R2:W-:Y:S01]  /*8540*/  UBLKCP.S.G [UR30], [UR40], UR10 ;  /* 0x0000001e280073ba */ /* 0x0005e2000800020a */
[----:B------:R-:W3:Y:S02]  /*8550*/  SYNCS.PHASECHK.TRANS64.TRYWAIT P1, [R0+URZ+0x26828], R21 ;  /* 0x02682815000075a7 */ /* 0x000ee4000802017f */
[----:B--23--:R-:W-:Y:S05]  /*8560*/  @!P1 BRA `(.L_x_557) ;  /* 0x0000001400a49947 */ /* 0x00cfea0003800000 */
.L_x_581:
[----:B------:R-:W-:Y:S05]  /*8570*/  @P0 BRA `(.L_x_558) ;  /* 0x0000000000140947 */ /* 0x000fea0003800000 */
[----:B------:R-:W-:Y:S01]  /*8580*/  ISETP.NE.AND P1, PT, R16, RZ, PT ;  /* 0x000000ff1000720c */ /* 0x000fe20003f25270 */
[----:B------:R-:W-:-:S04]  /*8590*/  IMAD.MOV.U32 R3, RZ, RZ, 0x3100 ;  /* 0x00003100ff037424 */ /* 0x000fc800078e00ff */
[----:B------:R3:W-:Y:S08]  /*85a0*/  SYNCS.ARRIVE.TRANS64 RZ, [R0+URZ+0x26818], R3 ;  /* 0x0268180300ff79a7 */ /* 0x0007f0000800003f */
[----:B------:R-:W-:Y:S05]  /*85b0*/  @!P1 BRA `(.L_x_558) ;  /* 0x0000000000049947 */ /* 0x000fea0003800000 */
[----:B------:R-:W-:Y:S01]  /*85c0*/  BPT.TRAP 0x1 ;  /* 0x000000040000795c */ /* 0x000fe20000300000 */
.L_x_558:
[----:B------:R-:W-:Y:S01]  /*85d0*/  VIADD R19, R19, 0x40 ;  /* 0x0000004013137836 */ /* 0x000fe20000000000 */
[----:B------:R-:W-:Y:S01]  /*85e0*/  IADD3 R2, P1, R10, 0xf0, RZ ;  /* 0x000000f00a027810 */ /* 0x000fe20007f3e0ff */
[----:B------:R-:W-:Y:S01]  /*85f0*/  UMOV UR30, 0x0 ;  /* 0x00000000001e7882 */ /* 0x000fe20000000000 */
[----:B------:R-:W-:Y:S01]  /*8600*/  R2UR UR16, R0 ;  /* 0x00000000001072ca */ /* 0x000fe200000e0000 */
[C---:B------:R-:W-:Y:S01]  /*8610*/  VIADD R20, R19.reuse, UR43 ;  /* 0x0000002b13147c36 */ /* 0x040fe20008000000 */
[----:B------:R-:W-:Y:S01]  /*8620*/  R2UR UR8, R19 ;  /* 0x00000000130872ca */ /* 0x000fe200000e0000 */
[----:B---3--:R-:W-:Y:S01]  /*8630*/  IMAD.X R3, RZ, RZ, R11, P1 ;  /* 0x000000ffff037224 */ /* 0x008fe200008e060b */
        /* <DEDUP_REMOVED lines=13> */
[----:B------:R-:W-:Y:S02]  /*8710*/  UIADD3 UR16, UR16, 0x17000, URZ ;  /* 0x0001700010107890 */ /* 0x000fe4000fffe03f */
[----:B------:R-:W-:Y:S01]  /*8720*/  UIMAD.WIDE UR8, UR8, 0x4, UR14 ;  /* 0x00000004080878a5 */ /* 0x000fe2000f8e020e */
[----:B------:R3:W-:Y:S01]  /*8730*/  UTMALDG.4D [UR32], [UR22], desc[UR30] ;  /* 0x00001e20160075b4 */ /* 0x0007e20008019000 */
[----:B------:R-:W-:Y:S01]  /*8740*/  UMOV UR29, UR21 ;  /* 0x00000015001d7c82 */ /* 0x000fe20008000000 */
[----:B------:R-:W-:Y:S01]  /*8750*/  UMOV UR25, UR33 ;  /* 0x0000002100197c82 */ /* 0x000fe20008000000 */
[----:B------:R-:W-:Y:S01]  /*8760*/  UMOV UR27, UR35 ;  /* 0x00000023001b7c82 */ /* 0x000fe20008000000 */
[----:B------:R-:W-:Y:S01]  /*8770*/  UMOV UR18, 0x40 ;  /* 0x0000004000127882 */ /* 0x000fe20000000000 */
[----:B------:R-:W-:Y:S01]  /*8780*/  UMOV UR17, UR33 ;  /* 0x0000002100117c82 */ /* 0x000fe20008000000 */
[----:B------:R-:W-:Y:S01]  /*8790*/  UMOV UR19, UR35 ;  /* 0x0000002300137c82 */ /* 0x000fe20008000000 */
[----:B------:R-:W-:Y:S01]  /*87a0*/  UMOV UR41, UR33 ;  /* 0x0000002100297c82 */ /* 0x000fe20008000000 */
[----:B------:R3:W-:Y:S01]  /*87b0*/  UTMALDG.4D [UR24], [UR22], desc[UR30] ;  /* 0x00001e18160075b4 */ /* 0x0007e20008019000 */
[----:B------:R-:W-:Y:S01]  /*87c0*/  UMOV UR10, 0x10 ;  /* 0x00000010000a7882 */ /* 0x000fe20000000000 */
[----:B------:R3:W-:Y:S01]  /*87d0*/  UTMALDG.4D [UR16], [UR22], desc[UR30] ;  /* 0x00001e10160075b4 */ /* 0x0007e20008019000 */
[----:B------:R3:W-:Y:S01]  /*87e0*/  UBLKCP.S.G [UR40], [UR8], UR10 ;  /* 0x00000028080073ba */ /* 0x0007e2000800020a */
[----:B------:R-:W4:Y:S02]  /*87f0*/  SYNCS.PHASECHK.TRANS64.TRYWAIT P1, [R0+URZ+0x26848], R21 ;  /* 0x02684815000075a7 */ /* 0x000f24000802017f */
[----:B---34-:R-:W-:Y:S05]  /*8800*/  @!P1 BRA `(.L_x_559) ;  /* 0x0000001400109947 */ /* 0x018fea0003800000 */
.L_x_582:
[----:B-123--:R-:W-:Y:S01]  /*8810*/  SHF.R.S32.HI R21, RZ, 0x1f, R19 ;  /* 0x0000001fff157819 */ /* 0x00efe20000011413 */
[----:B------:R-:W-:Y:S06]  /*8820*/  @P0 BRA `(.L_x_560) ;  /* 0x00000000001c0947 */ /* 0x000fec0003800000 */
[----:B------:R-:W-:-:S04]  /*8830*/  IMAD.MOV.U32 R16, RZ, RZ, 0x3100 ;  /* 0x00003100ff107424 */ /* 0x000fc800078e00ff */
[----:B------:R1:W-:Y:S02]  /*8840*/  SYNCS.ARRIVE.TRANS64 RZ, [R0+URZ+0x26838], R16 ;  /* 0x0268381000ff79a7 */ /* 0x0003e4000800003f */
[----:B-1----:R-:W1:Y:S02]  /*8850*/  S2R R16, SR_TID.X ;  /* 0x0000000000107919 */ /* 0x002e640000002100 */
[----:B-1----:R-:W-:-:S04]  /*8860*/  LOP3.LUT R16, R16, 0x1f, RZ, 0xc0, !PT ;  /* 0x0000001f10107812 */ /* 0x002fc800078ec0ff */
[----:B------:R-:W-:-:S13]  /*8870*/  ISETP.NE.AND P1, PT, R16, RZ, PT ;  /* 0x000000ff1000720c */ /* 0x000fda0003f25270 */
[----:B------:R-:W-:Y:S05]  /*8880*/  @!P1 BRA `(.L_x_560) ;  /* 0x0000000000049947 */ /* 0x000fea0003800000 */
[----:B------:R-:W-:Y:S01]  /*8890*/  BPT.TRAP 0x1 ;  /* 0x000000040000795c */ /* 0x000fe20000300000 */
.L_x_560:
[----:B------:R-:W-:Y:S01]  /*88a0*/  IADD3 R19, P1, R19, UR6, RZ ;  /* 0x0000000613137c10 */ /* 0x000fe2000ff3e0ff */
[----:B------:R-:W-:Y:S01]  /*88b0*/  UMOV UR22, 0x0 ;  /* 0x0000000000167882 */ /* 0x000fe20000000000 */
[----:B------:R-:W-:Y:S01]  /*88c0*/  R2UR UR30, R0 ;  /* 0x00000000001e72ca */ /* 0x000fe200000e0000 */
[----:B------:R-:W-:Y:S01]  /*88d0*/  UMOV UR23, 0x14f00000 ;  /* 0x14f0000000177882 */ /* 0x000fe20000000000 */
[----:B------:R-:W-:Y:S01]  /*88e0*/  R2UR UR8, R4 ;  /* 0x00000000040872ca */ /* 0x000fe200000e0000 */
[----:B------:R-:W-:Y:S01]  /*88f0*/  IMAD.X R4, R21, 0x1, R8, P1 ;  /* 0x0000000115047824 */ /* 0x000fe200008e0608 */
[C---:B------:R-:W-:Y:S01]  /*8900*/  LEA R14, P1, R19.reuse, R14, 0x2 ;  /* 0x0000000e130e7211 */ /* 0x040fe200078210ff */
[----:B------:R-:W-:Y:S01]  /*8910*/  UMOV UR34, URZ ;  /* 0x0000003f00227c82 */ /* 0x000fe20008000000 */
[----:B------:R-:W-:Y:S01]  /*8920*/  R2UR UR35, R20 ;  /* 0x00000000142372ca */ /* 0x000fe200000e0000 */
[----:B------:R-:W-:Y:S01]  /*8930*/  UMOV UR36, UR20 ;  /* 0x0000001400247c82 */ /* 0x000fe20008000000 */
[----:B------:R-:W-:Y:S01]  /*8940*/  LEA.HI.X R15, R19, R15, R4, 0x2, P1 ;  /* 0x0000000f130f7211 */ /* 0x000fe200008f1404 */
[----:B------:R-:W-:Y:S01]  /*8950*/  UMOV UR37, UR21 ;  /* 0x0000001500257c82 */ /* 0x000fe20008000000 */
[----:B------:R-:W-:Y:S01]  /*8960*/  R2UR UR9, R5 ;  /* 0x00000000050972ca */ /* 0x000fe200000e0000 */
[----:B------:R-:W-:Y:S01]  /*8970*/  UMOV UR26, 0x20 ;  /* 0x00000020001a7882 */ /* 0x000fe20000000000 */
[----:B------:R-:W-:Y:S01]  /*8980*/  R2UR UR40, R14 ;  /* 0x000000000e2872ca */ /* 0x000fe200000e0000 */
[----:B------:R-:W-:Y:S01]  /*8990*/  UIADD3 UR32, UR30, 0x1b000, URZ ;  /* 0x0001b0001e207890 */ /* 0x000fe2000fffe03f */
[----:B------:R-:W-:Y:S01]  /*89a0*/  R2UR UR41, R15 ;  /* 0x000000000f2972ca */ /* 0x000fe200000e0000 */
[----:B------:R-:W-:Y:S01]  /*89b0*/  UIADD3 UR33, UR30, 0x26838, URZ ;  /* 0x000268381e217890 */ /* 0x000fe2000fffe03f */
[----:B------:R-:W-:Y:S01]  /*89c0*/  LOP3.LUT R9, R9, 0x1, RZ, 0x3c, !PT ;  /* 0x0000000109097812 */ /* 0x000fe200078e3cff */
[----:B------:R-:W-:-:S02]  /*89d0*/  UIADD3 UR24, UR30, 0x1c000, URZ ;  /* 0x0001c0001e187890 */ /* 0x000fc4000fffe03f */
[----:B------:R-:W-:Y:S01]  /*89e0*/  UIADD3 UR16, UR30, 0x1d000, URZ ;  /* 0x0001d0001e107890 */ /* 0x000fe2000fffe03f */
[----:B------:R-:W-:Y:S01]  /*89f0*/  SHF.L.U32 R5, R9, 0x1f, RZ ;  /* 0x0000001f09057819 */ /* 0x000fe200000006ff */
[----:B------:R-:W-:Y:S01]  /*8a00*/  UIADD3 UR30, UR30, 0x1e300, URZ ;  /* 0x0001e3001e1e7890 */ /* 0x000fe2000fffe03f */
[----:B------:R-:W-:Y:S01]  /*8a10*/  UMOV UR28, UR20 ;  /* 0x00000014001c7c82 */ /* 0x000fe20008000000 */
        /* <DEDUP_REMOVED lines=12> */
[----:B------:R-:W2:Y:S02]  /*8ae0*/  SYNCS.PHASECHK.TRANS64.TRYWAIT P1, [R0+URZ+0x26820], R5 ;  /* 0x02682005000075a7 */ /* 0x000ea4000802017f */
[----:B-12---:R-:W-:Y:S05]  /*8af0*/  @!P1 BRA `(.L_x_561) ;  /* 0x0000001000689947 */ /* 0x006fea0003800000 */
.L_x_584:
[----:B------:R-:W-:Y:S05]  /*8b00*/  @P0 BRA `(.L_x_562) ;  /* 0x0000000000140947 */ /* 0x000fea0003800000 */
[----:B------:R-:W-:Y:S01]  /*8b10*/  ISETP.NE.AND P1, PT, R16, RZ, PT ;  /* 0x000000ff1000720c */ /* 0x000fe20003f25270 */
[----:B-1----:R-:W-:-:S04]  /*8b20*/  IMAD.MOV.U32 R5, RZ, RZ, 0x3100 ;  /* 0x00003100ff057424 */ /* 0x002fc800078e00ff */
[----:B------:R2:W-:Y:S08]  /*8b30*/  SYNCS.ARRIVE.TRANS64 RZ, [R0+URZ+0x26810], R5 ;  /* 0x0268100500ff79a7 */ /* 0x0005f0000800003f */
[----:B------:R-:W-:Y:S05]  /*8b40*/  @!P1 BRA `(.L_x_562) ;  /* 0x0000000000049947 */ /* 0x000fea0003800000 */
[----:B------:R-:W-:Y:S01]  /*8b50*/  BPT.TRAP 0x1 ;  /* 0x000000040000795c */ /* 0x000fe20000300000 */
.L_x_562:
        /* <DEDUP_REMOVED lines=18> */
[----:B------:R-:W-:Y:S02]  /*8c80*/  UIADD3 UR35, UR40, UR43, URZ ;  /* 0x0000002b28237290 */ /* 0x000fe4000fffe03f */
[----:B------:R-:W-:Y:S02]  /*8c90*/  UIADD3 UR24, UR16, 0x13000, URZ ;  /* 0x0001300010187890 */ /* 0x000fe4000fffe03f */
[----:B------:R-:W-:-:S02]  /*8ca0*/  UIADD3 UR44, UR16, 0x1e000, URZ ;  /* 0x0001e000102c7890 */ /* 0x000fc4000fffe03f */
        /* <DEDUP_REMOVED lines=13> */
[----:B------:R3:W-:Y:S02]  /*8d80*/  UBLKCP.S.G [UR44], [UR8], UR39 ;  /* 0x0000002c080073ba */ /* 0x0007e40008000227 */
[----:B---3--:R-:W-:Y:S05]  /*8d90*/  @P1 BRA `(.L_x_563) ;  /* 0xfffffff400241947 */ /* 0x008fea000383ffff */
[----:B-12---:R-:W-:-:S07]  /*8da0*/  IMAD.U32 R5, RZ, RZ, UR40 ;  /* 0x00000028ff057e24 */ /* 0x006fce000f8e00ff */
.L_x_554:
[----:B------:R-:W-:-:S13]  /*8db0*/  ISETP.NE.AND P1, PT, R13, RZ, PT ;  /* 0x000000ff0d00720c */ /* 0x000fda0003f25270 */
[----:B------:R-:W-:Y:S05]  /*8dc0*/  @!P1 BRA `(.L_x_553) ;  /* 0x0000000400689947 */ /* 0x000fea0003800000 */
[----:B------:R-:W-:-:S04]  /*8dd0*/  SHF.L.U32 R7, R9, 0x1f, RZ ;  /* 0x0000001f09077819 */ /* 0x000fc800000006ff */
[----:B------:R-:W1:Y:S02]  /*8de0*/  SYNCS.PHASECHK.TRANS64.TRYWAIT P1, [R0+URZ+0x26840], R7 ;  /* 0x02684007000075a7 */ /* 0x000e64000802017f */
[----:B-1----:R-:W-:Y:S05]  /*8df0*/  @!P1 BRA `(.L_x_564) ;  /* 0x0000000c00c09947 */ /* 0x002fea0003800000 */
.L_x_585:
[----:B------:R-:W-:Y:S05]  /*8e00*/  @P0 BRA `(.L_x_565) ;  /* 0x0000000000140947 */ /* 0x000fea0003800000 */
[----:B------:R-:W-:Y:S01]  /*8e10*/  ISETP.NE.AND P1, PT, R16, RZ, PT ;  /* 0x000000ff1000720c */ /* 0x000fe20003f25270 */
[----:B------:R-:W-:-:S04]  /*8e20*/  IMAD.MOV.U32 R5, RZ, RZ, 0x3100 ;  /* 0x00003100ff057424 */ /* 0x000fc800078e00ff */
[----:B------:R2:W-:Y:S08]  /*8e30*/  SYNCS.ARRIVE.TRANS64 RZ, [R0+URZ+0x26830], R5 ;  /* 0x0268300500ff79a7 */ /* 0x0005f0000800003f */
[----:B------:R-:W-:Y:S05]  /*8e40*/  @!P1 BRA `(.L_x_565) ;  /* 0x0000000000049947 */ /* 0x000fea0003800000 */
[----:B------:R-:W-:Y:S01]  /*8e50*/  BPT.TRAP 0x1 ;  /* 0x000000040000795c */ /* 0x000fe20000300000 */
.L_x_565:
[----:B--2---:R-:W2:Y:S01]  /*8e60*/  LDC.64 R4, c[0x0][0x728] ;  /* 0x0001ca00ff047b82 */ /* 0x004ea20000000a00 */
        /* <DEDUP_REMOVED lines=31> */
[----:B------:R-:W-:Y:S01]  /*9060*/  UMOV UR41, UR33 ;  /* 0x0000002100297c82 */ /* 0x000fe20008000000 */
[----:B------:R-:W-:-:S02]  /*9070*/  UMOV UR10, 0x10 ;  /* 0x00000010000a7882 */ /* 0x000fc40000000000 */
[----:B------:R-:W-:-:S13]  /*9080*/  R2UR UR9, R4 ;  /* 0x00000000040972ca */ /* 0x000fda00000e0000 */
[----:B------:R2:W-:Y:S01]  /*9090*/  UTMALDG.4D [UR32], [UR8], desc[UR22] ;  /* 0x00001620080075b4 */ /* 0x0005e20008019000 */
[----:B------:R2:W-:Y:S01]  /*90a0*/  UTMALDG.4D [UR24], [UR8], desc[UR22] ;  /* 0x00001618080075b4 */ /* 0x0005e20008019000 */
[----:B------:R2:W-:Y:S01]  /*90b0*/  UTMALDG.4D [UR16], [UR8], desc[UR22] ;  /* 0x00001610080075b4 */ /* 0x0005e20008019000 */
[----:B------:R2:W-:Y:S01]  /*90c0*/  UBLKCP.S.G [UR40], [UR30], UR10 ;  /* 0x000000281e0073ba */ /* 0x0005e2000800020a */
[----:B------:R-:W3:Y:S02]  /*90d0*/  SYNCS.PHASECHK.TRANS64.TRYWAIT P1, [R0+URZ+0x26828], R7 ;  /* 0x02682807000075a7 */ /* 0x000ee4000802017f */
[----:B--23--:R-:W-:Y:S05]  /*90e0*/  @!P1 BRA `(.L_x_566) ;  /* 0x0000000c00189947 */ /* 0x00cfea0003800000 */
.L_x_586:
[----:B------:R-:W-:Y:S05]  /*90f0*/  @P0 BRA `(.L_x_567) ;  /* 0x0000000000140947 */ /* 0x000fea0003800000 */
[----:B------:R-:W-:Y:S01]  /*9100*/  ISETP.NE.AND P0, PT, R16, RZ, PT ;  /* 0x000000ff1000720c */ /* 0x000fe20003f05270 */
[----:B------:R-:W-:-:S04]  /*9110*/  IMAD.MOV.U32 R5, RZ, RZ, 0x3100 ;  /* 0x00003100ff057424 */ /* 0x000fc800078e00ff */
[----:B------:R3:W-:Y:S08]  /*9120*/  SYNCS.ARRIVE.TRANS64 RZ, [R0+URZ+0x26818], R5 ;  /* 0x0268180500ff79a7 */ /* 0x0007f0000800003f */
[----:B------:R-:W-:Y:S05]  /*9130*/  @!P0 BRA `(.L_x_567) ;  /* 0x0000000000048947 */ /* 0x000fea0003800000 */
[----:B------:R-:W-:Y:S01]  /*9140*/  BPT.TRAP 0x1 ;  /* 0x000000040000795c */ /* 0x000fe20000300000 */
.L_x_567:
        /* <DEDUP_REMOVED lines=17> */
[----:B------:R-:W-:Y:S02]  /*9260*/  UIADD3 UR35, UR10, UR43, URZ ;  /* 0x0000002b0a237290 */ /* 0x000fe4000fffe03f */
[----:B---3--:R-:W-:Y:S01]  /*9270*/  IMAD.U32 R5, RZ, RZ, UR10 ;  /* 0x0000000aff057e24 */ /* 0x008fe2000f8e00ff */
        /* <DEDUP_REMOVED lines=13> */
[----:B------:R3:W-:Y:S02]  /*9350*/  UBLKCP.S.G [UR40], [UR8], UR39 ;  /* 0x00000028080073ba */ /* 0x0007e40008000227 */
[----:B---3--:R-:W-:Y:S01]  /*9360*/  NOP ;  /* 0x0000000000007918 */ /* 0x008fe20000000000 */
.L_x_553:
[----:B------:R-:W3:Y:S01]  /*9370*/  S2R R2, SR_TID.X ;  /* 0x0000000000027919 */ /* 0x000ee20000002100 */
[----:B------:R-:W-:Y:S01]  /*9380*/  IMAD R3, R12, 0x8, R0 ;  /* 0x000000080c037824 */ /* 0x000fe200078e0200 */
[----:B---3--:R-:W-:Y:S02]  /*9390*/  LOP3.LUT R4, R2, 0x7f, RZ, 0xc0, !PT ;  /* 0x0000007f02047812 */ /* 0x008fe400078ec0ff */
[----:B------:R-:W-:Y:S02]  /*93a0*/  SHF.L.U32 R2, R9, 0x1f, RZ ;  /* 0x0000001f09027819 */ /* 0x000fe400000006ff */
[----:B------:R-:W-:Y:S02]  /*93b0*/  ISETP.NE.AND P1, PT, R4, RZ, PT ;  /* 0x000000ff0400720c */ /* 0x000fe40003f25270 */
[----:B------:R-:W3:Y:S02]  /*93c0*/  SYNCS.PHASECHK.TRANS64.TRYWAIT P0, [R3+URZ+0x26840], R2 ;  /* 0x02684002030075a7 */ /* 0x000ee4000800017f */
[----:B---3--:R-:W-:Y:S09]  /*93d0*/  @!P0 BRA `(.L_x_568) ;  /* 0x0000000800708947 */ /* 0x008ff20003800000 */
.L_x_587:
[----:B------:R-:W-:Y:S05]  /*93e0*/  @P1 BRA `(.L_x_569) ;  /* 0x0000000000181947 */ /* 0x000fea0003800000 */
[----:B------:R-:W4:Y:S01]  /*93f0*/  S2R R4, SR_TID.X ;  /* 0x0000000000047919 */ /* 0x000f220000002100 */
[----:B---3--:R-:W-:-:S04]  /*9400*/  IMAD.MOV.U32 R2, RZ, RZ, 0x3100 ;  /* 0x00003100ff027424 */ /* 0x008fc800078e00ff */
[----:B------:R3:W-:Y:S01]  /*9410*/  SYNCS.ARRIVE.TRANS64 RZ, [R3+URZ+0x26830], R2 ;  /* 0x0268300203ff79a7 */ /* 0x0007e2000800003f */
[----:B----4-:R-:W-:-:S13]  /*9420*/  LOP3.LUT P0, RZ, R4, 0x1f, RZ, 0xc0, !PT ;  /* 0x0000001f04ff7812 */ /* 0x010fda000780c0ff */
[----:B---3--:R-:W-:Y:S05]  /*9430*/  @!P0 BRA `(.L_x_569) ;  /* 0x0000000000048947 */ /* 0x008fea0003800000 */
[----:B------:R-:W-:Y:S01]  /*9440*/  BPT.TRAP 0x1 ;  /* 0x000000040000795c */ /* 0x000fe20000300000 */
.L_x_569:
[----:B------:R-:W-:Y:S01]  /*9450*/  R2UR UR35, R5 ;  /* 0x00000000052372ca */ /* 0x000fe200000e0000 */
[C-C-:B---3--:R-:W-:Y:S01]  /*9460*/  IMAD R2, R12.reuse, 0x3000, R0.reuse ;  /* 0x000030000c027824 */ /* 0x148fe200078e0200 */
[----:B------:R-:W-:Y:S01]  /*9470*/  R2UR UR33, R3 ;  /* 0x00000000032172ca */ /* 0x000fe200000e0000 */
[----:B-12---:R-:W-:Y:S01]  /*9480*/  IMAD R0, R12, 0x100, R0 ;  /* 0x000001000c007824 */ /* 0x006fe200078e0200 */
        /* <DEDUP_REMOVED lines=11> */
[----:B------:R-:W-:-:S02]  /*9540*/  UIADD3 UR35, UR35, UR43, URZ ;  /* 0x0000002b23237290 */ /* 0x000fc4000fffe03f */
[----:B------:R-:W-:Y:S02]  /*9550*/  UIADD3 UR33, UR33, 0x26830, URZ ;  /* 0x0002683021217890 */ /* 0x000fe4000fffe03f */
        /* <DEDUP_REMOVED lines=13> */
[----:B------:R-:W-:Y:S01]  /*9630*/  UMOV UR25, UR33 ;  /* 0x0000002100197c82 */ /* 0x000fe20008000000 */
[----:B------:R-:W-:Y:S01]  /*9640*/  UMOV UR27, UR35 ;  /* 0x00000023001b7c82 */ /* 0x000fe20008000000 */
[----:B------:R-:W-:Y:S01]  /*9650*/  R2UR UR23, R11 ;  /* 0x000000000b1772ca */ /* 0x000fe200000e0000 */
[----:B------:R-:W-:Y:S01]  /*9660*/  UMOV UR19, UR35 ;  /* 0x0000002300137c82 */ /* 0x000fe20008000000 */
[----:B------:R-:W-:Y:S01]  /*9670*/  UMOV UR41, UR33 ;  /* 0x0000002100297c82 */ /* 0x000fe20008000000 */
[----:B------:R-:W-:Y:S01]  /*9680*/  UMOV UR10, 0x10 ;  /* 0x00000010000a7882 */ /* 0x000fe20000000000 */
[----:B------:R-:W-:Y:S01]  /*9690*/  ISETP.NE.AND P0, PT, R0, 0x2, PT ;  /* 0x000000020000780c */ /* 0x000fe20003f05270 */
[----:B------:R-:W-:-:S03]  /*96a0*/  ULEA.HI.X UR9, UR17, UR9, UR18, 0x2, UP0 ;  /* 0x0000000911097291 */ /* 0x000fc600080f1412 */
[----:B------:R-:W-:Y:S01]  /*96b0*/  UMOV UR18, 0x40 ;  /* 0x0000004000127882 */ /* 0x000fe20000000000 */
[----:B------:R-:W-:Y:S01]  /*96c0*/  UMOV UR17, UR33 ;  /* 0x0000002100117c82 */ /* 0x000fe20008000000 */
[----:B------:R-:W-:Y:S02]  /*96d0*/  SEL R2, RZ, 0x1, P0 ;  /* 0x00000001ff027807 */ /* 0x000fe40000000000 */
[----:B------:R-:W-:Y:S01]  /*96e0*/  SEL R0, R0, RZ, P0 ;  /* 0x000000ff00007207 */ /* 0x000fe20000000000 */
[----:B------:R1:W-:Y:S01]  /*96f0*/  UTMALDG.4D [UR32], [UR22], desc[UR30] ;  /* 0x00001e20160075b4 */ /* 0x0003e20008019000 */
[----:B------:R-:W-:Y:S01]  /*9700*/  LOP3.LUT R9, R9, R2, RZ, 0x3c, !PT ;  /* 0x0000000209097212 */ /* 0x000fe200078e3cff */
[----:B------:R1:W-:Y:S01]  /*9710*/  UTMALDG.4D [UR24], [UR22], desc[UR30] ;  /* 0x00001e18160075b4 */ /* 0x0003e20008019000 */
[----:B------:R1:W-:Y:S01]  /*9720*/  UTMALDG.4D [UR16], [UR22], desc[UR30] ;  /* 0x00001e10160075b4 */ /* 0x0003e20008019000 */
[----:B------:R1:W-:Y:S02]  /*9730*/  UBLKCP.S.G [UR40], [UR8], UR10 ;  /* 0x00000028080073ba */ /* 0x0003e4000800020a */
[----:B-1----:R-:W-:-:S02]  /*9740*/  NOP ;  /* 0x0000000000007918 */ /* 0x002fc40000000000 */
.L_x_550:
[----:B------:R-:W-:Y:S05]  /*9750*/  BSYNC B0 ;  /* 0x0000000000007941 */ /* 0x000fea0003800000 */
.L_x_548:
[----:B------:R-:W-:-:S03]  /*9760*/  UMOV UR8, 0xffffffff ;  /* 0xffffffff00087882 */ /* 0x000fc60000000000 */
[----:B------:R-:W-:Y:S05]  /*9770*/  BRA.DIV UR8, `(.L_x_570) ;  /* 0x00000006089c7947 */ /* 0x000fea000b800000 */
[----:B------:R-:W-:-:S13]  /*9780*/  ELECT P0, URZ, PT ;  /* 0x00000000003f782f */ /* 0x000fda0003800000 */
.L_x_590:
[----:B------:R-:W-:Y:S05]  /*9790*/  @!P0 BRA `(.L_x_480) ;  /* 0x0000000000848947 */ /* 0x000fea0003800000 */
[----:B------:R-:W-:-:S06]  /*97a0*/  ULOP3.LUT UR8, UR38, 0x2, URZ, 0xfc, !UPT ;  /* 0x0000000226087892 */ /* 0x000fcc000f8efc3f */
[----:B------:R-:W-:-:S05]  /*97b0*/  IMAD.U32 R2, RZ, RZ, UR8 ;  /* 0x00000008ff027e24 */ /* 0x000fca000f8e00ff */
[----:B------:R-:W-:-:S13]  /*97c0*/  ISETP.NE.AND P2, PT, R2, 0x3, PT ;  /* 0x000000030200780c */ /* 0x000fda0003f45270 */
[----:B------:R-:W-:Y:S05]  /*97d0*/  @!P2 BRA `(.L_x_571) ;  /* 0x000000000004a947 */ /* 0x000fea0003800000 */
[----:B--2---:R-:W-:Y:S01]  /*97e0*/  BPT.TRAP 0x1 ;  /* 0x000000040000795c */ /* 0x004fe20000300000 */
.L_x_571:
        /* <DEDUP_REMOVED lines=15> */
.L_x_591:
[----:B------:R-:W3:Y:S02]  /*98e0*/  SYNCS.PHASECHK.TRANS64.TRYWAIT P0, [R3+URZ], R2 ;  /* 0x00000002030075a7 */ /* 0x000ee4000800017f */
[----:B---3--:R-:W-:Y:S05]  /*98f0*/  @!P0 BRA `(.L_x_573) ;  /* 0x0000000400748947 */ /* 0x008fea0003800000 */
.L_x_592:
[----:B------:R-:W-:Y:S05]  /*9900*/  @!P2 BRA `(.L_x_574) ;  /* 0x000000000004a947 */ /* 0x000fea0003800000 */
[----:B--2---:R-:W-:Y:S01]  /*9910*/  BPT.TRAP 0x1 ;  /* 0x000000040000795c */ /* 0x004fe20000300000 */
.L_x_574:
[----:B---3--:R-:W-:-:S04]  /*9920*/  VIADD R3, R7, 0x26840 ;  /* 0x0002684007037836 */ /* 0x008fc80000000000 */
[----:B------:R-:W-:-:S04]  /*9930*/  IMAD R0, R0, 0x8, R3 ;  /* 0x0000000800007824 */ /* 0x000fc800078e0203 */
[----:B------:R-:W3:Y:S02]  /*9940*/  SYNCS.PHASECHK.TRANS64.TRYWAIT P0, [R0+URZ], R5 ;  /* 0x00000005000075a7 */ /* 0x000ee4000800017f */
[----:B---3--:R-:W-:Y:S05]  /*9950*/  @!P0 BRA `(.L_x_575) ;  /* 0x0000000400708947 */ /* 0x008fea0003800000 */
.L_x_593:
[----:B------:R-:W-:-:S07]  /*9960*/  IMAD R3, R4, 0x8, R3 ;  /* 0x0000000804037824 */ /* 0x000fce00078e0203 */
.L_x_576:
[----:B----4-:R4:W1:Y:S02]  /*9970*/  SYNCS.PHASECHK.TRANS64.TRYWAIT P0, [R3+URZ], R2 ;  /* 0x00000002030075a7 */ /* 0x010864000800017f */
[----:B-1----:R-:W-:Y:S05]  /*9980*/  @!P0 NANOSLEEP.SYNCS 0x989680 ;  /* 0x009896800000895d */ /* 0x002fea0003900000 */
[----:B------:R-:W1:Y:S02]  /*9990*/  @!P0 SYNCS.PHASECHK.TRANS64 P0, [R3+URZ], R2 ;  /* 0x00000002030085a7 */ /* 0x000e64000800007f */
[----:B-1----:R-:W-:Y:S05]  /*99a0*/  @!P0 BRA `(.L_x_576) ;  /* 0xfffffffc00f08947 */ /* 0x002fea000383ffff */
.L_x_480:
[----:B--2---:R-:W-:Y:S05]  /*99b0*/  BSYNC B6 ;  /* 0x0000000000067941 */ /* 0x004fea0003800000 */
.L_x_474:
[----:B------:R-:W-:Y:S05]  /*99c0*/  EXIT ;  /* 0x000000000000794d */ /* 0x000fea0003800000 */
.L_x_490:
[----:B------:R-:W-:Y:S02]  /*99d0*/  IMAD.MOV.U32 R13, RZ, RZ, R16 ;  /* 0x000000ffff0d7224 */ /* 0x000fe400078e0010 */
[----:B------:R-:W-:Y:S02]  /*99e0*/  IMAD.MOV.U32 R12, RZ, RZ, RZ ;  /* 0x000000ffff0c7224 */ /* 0x000fe400078e00ff */
[----:B------:R-:W-:Y:S02]  /*99f0*/  IMAD.MOV.U32 R11, RZ, RZ, 0x1f ;  /* 0x0000001fff0b7424 */ /* 0x000fe400078e00ff */
[----:B------:R-:W-:-:S07]  /*9a00*/  IMAD.MOV.U32 R15, RZ, RZ, -0x1 ;  /* 0xffffffffff0f7424 */ /* 0x000fce00078e00ff */
[----:B-1---5:R-:W-:Y:S05]  /*9a10*/  WARPSYNC.COLLECTIVE R15, `(.L_x_577) ;  /* 0x000000000f087348 */ /* 0x022fea0003c00000 */
[----:B------:R2:W3:Y:S02]  /*9a20*/  SHFL.IDX P6, R14, R13, R12, R11 ;  /* 0x0000000c0d0e7389 */ /* 0x0004e400000c000b */
[----:B-123-5:R-:W-:Y:S01]  /*9a30*/  ENDCOLLECTIVE ;  /* 0x000000000000791b */ /* 0x02efe20003800000 */
.L_x_577:
[----:B------:R-:W-:Y:S05]  /*9a40*/  BRA `(.L_x_578) ;  /* 0xffffff7800487947 */ /* 0x000fea000383ffff */
.L_x_492:
[----:B-1----:R1:W3:Y:S02]  /*9a50*/  SYNCS.PHASECHK.TRANS64.TRYWAIT P0, [R18+URZ+0x26800], R5 ;  /* 0x02680005120075a7 */ /* 0x0022e4000800017f */
[----:B---3--:R-:W-:Y:S05]  /*9a60*/  @!P0 NANOSLEEP.SYNCS 0x989680 ;  /* 0x009896800000895d */ /* 0x008fea0003900000 */
[----:B------:R-:W3:Y:S02]  /*9a70*/  @!P0 SYNCS.PHASECHK.TRANS64 P0, [R18+URZ+0x26800], R5 ;  /* 0x02680005120085a7 */ /* 0x000ee4000800007f */
[----:B---3--:R-:W-:Y:S05]  /*9a80*/  @!P0 BRA `(.L_x_492) ;  /* 0xfffffffc00f08947 */ /* 0x008fea000383ffff */
[----:B------:R-:W-:Y:S05]  /*9a90*/  BRA `(.L_x_491) ;  /* 0xffffff78006c7947 */ /* 0x000fea000383ffff */
.L_x_497:
[----:B--2---:R-:W-:-:S04]  /*9aa0*/  IMAD.U32 R5, RZ, RZ, UR8 ;  /* 0x00000008ff057e24 */ /* 0x004fc8000f8e00ff */
[----:B------:R2:W3:Y:S03]  /*9ab0*/  SYNCS.PHASECHK.TRANS64.TRYWAIT P1, [R5+URZ+0x26810], R16 ;  /* 0x02681010050075a7 */ /* 0x0004e6000802017f */
[----:B---3--:R-:W-:Y:S05]  /*9ac0*/  @!P1 NANOSLEEP.SYNCS 0x989680 ;  /* 0x009896800000995d */ /* 0x008fea0003900000 */
[----:B------:R-:W3:Y:S02]  /*9ad0*/  @!P1 SYNCS.PHASECHK.TRANS64 P1, [R5+URZ+0x26810], R16 ;  /* 0x02681010050095a7 */ /* 0x000ee4000802007f */
[----:B---3--:R-:W-:Y:S05]  /*9ae0*/  @!P1 BRA `(.L_x_497) ;  /* 0xfffffffc00ec9947 */ /* 0x008fea000383ffff */
[----:B------:R-:W-:Y:S05]  /*9af0*/  BRA `(.L_x_496) ;  /* 0xffffff8000cc7947 */ /* 0x000fea000383ffff */
.L_x_501:
[----:B------:R-:W-:-:S04]  /*9b00*/  IMAD.U32 R5, RZ, RZ, UR8 ;  /* 0x00000008ff057e24 */ /* 0x000fc8000f8e00ff */
[----:B------:R1:W1:Y:S03]  /*9b10*/  SYNCS.PHASECHK.TRANS64.TRYWAIT P1, [R5+URZ+0x26830], R16 ;  /* 0x02683010050075a7 */ /* 0x000266000802017f */
[----:B-1----:R-:W-:Y:S05]  /*9b20*/  @!P1 NANOSLEEP.SYNCS 0x989680 ;  /* 0x009896800000995d */ /* 0x002fea0003900000 */
[----:B------:R-:W1:Y:S02]  /*9b30*/  @!P1 SYNCS.PHASECHK.TRANS64 P1, [R5+URZ+0x26830], R16 ;  /* 0x02683010050095a7 */ /* 0x000e64000802007f */
[----:B-1----:R-:W-:Y:S05]  /*9b40*/  @!P1 BRA `(.L_x_501) ;  /* 0xfffffffc00ec9947 */ /* 0x002fea000383ffff */
[----:B------:R-:W-:Y:S05]  /*9b50*/  BRA `(.L_x_500) ;  /* 0xffffff8400d87947 */ /* 0x000fea000383ffff */
.L_x_551:
[----:B-1----:R1:W2:Y:S02]  /*9b60*/  SYNCS.PHASECHK.TRANS64.TRYWAIT P0, [R0+URZ+0x26820], R3 ;  /* 0x02682003000075a7 */ /* 0x0022a4000800017f */
[----:B--2---:R-:W-:Y:S05]  /*9b70*/  @!P0 NANOSLEEP.SYNCS 0x989680 ;  /* 0x009896800000895d */ /* 0x004fea0003900000 */
[----:B------:R-:W2:Y:S02]  /*9b80*/  @!P0 SYNCS.PHASECHK.TRANS64 P0, [R0+URZ+0x26820], R3 ;  /* 0x02682003000085a7 */ /* 0x000ea4000800007f */
[----:B--2---:R-:W-:Y:S05]  /*9b90*/  @!P0 BRA `(.L_x_551) ;  /* 0xfffffffc00f08947 */ /* 0x004fea000383ffff */
[----:B------:R-:W-:Y:S05]  /*9ba0*/  BRA `(.L_x_579) ;  /* 0xffffffdc00787947 */ /* 0x000fea000383ffff */
.L_x_555:
[----:B-1----:R1:W2:Y:S02]  /*9bb0*/  SYNCS.PHASECHK.TRANS64.TRYWAIT P1, [R0+URZ+0x26840], R21 ;  /* 0x02684015000075a7 */ /* 0x0022a4000802017f */
[----:B--2---:R-:W-:Y:S05]  /*9bc0*/  @!P1 NANOSLEEP.SYNCS 0x989680 ;  /* 0x009896800000995d */ /* 0x004fea0003900000 */
[----:B------:R-:W2:Y:S02]  /*9bd0*/  @!P1 SYNCS.PHASECHK.TRANS64 P1, [R0+URZ+0x26840], R21 ;  /* 0x02684015000095a7 */ /* 0x000ea4000802007f */
[----:B--2---:R-:W-:Y:S05]  /*9be0*/  @!P1 BRA `(.L_x_555) ;  /* 0xfffffffc00f09947 */ /* 0x004fea000383ffff */
[----:B------:R-:W-:Y:S05]  /*9bf0*/  BRA `(.L_x_580) ;  /* 0xffffffe400987947 */ /* 0x000fea000383ffff */
.L_x_557:
[----:B--2---:R2:W3:Y:S02]  /*9c00*/  SYNCS.PHASECHK.TRANS64.TRYWAIT P1, [R0+URZ+0x26828], R21 ;  /* 0x02682815000075a7 */ /* 0x0044e4000802017f */
[----:B---3--:R-:W-:Y:S05]  /*9c10*/  @!P1 NANOSLEEP.SYNCS 0x989680 ;  /* 0x009896800000995d */ /* 0x008fea0003900000 */
[----:B------:R-:W3:Y:S02]  /*9c20*/  @!P1 SYNCS.PHASECHK.TRANS64 P1, [R0+URZ+0x26828], R21 ;  /* 0x02682815000095a7 */ /* 0x000ee4000802007f */
[----:B---3--:R-:W-:Y:S05]  /*9c30*/  @!P1 BRA `(.L_x_557) ;  /* 0xfffffffc00f09947 */ /* 0x008fea000383ffff */
[----:B------:R-:W-:Y:S05]  /*9c40*/  BRA `(.L_x_581) ;  /* 0xffffffe800487947 */ /* 0x000fea000383ffff */
.L_x_559:
[----:B---3--:R3:W4:Y:S02]  /*9c50*/  SYNCS.PHASECHK.TRANS64.TRYWAIT P1, [R0+URZ+0x26848], R21 ;  /* 0x02684815000075a7 */ /* 0x008724000802017f */
[----:B----4-:R-:W-:Y:S05]  /*9c60*/  @!P1 NANOSLEEP.SYNCS 0x989680 ;  /* 0x009896800000995d */ /* 0x010fea0003900000 */
[----:B------:R-:W4:Y:S02]  /*9c70*/  @!P1 SYNCS.PHASECHK.TRANS64 P1, [R0+URZ+0x26848], R21 ;  /* 0x02684815000095a7 */ /* 0x000f24000802007f */
[----:B----4-:R-:W-:Y:S05]  /*9c80*/  @!P1 BRA `(.L_x_559) ;  /* 0xfffffffc00f09947 */ /* 0x010fea000383ffff */
[----:B------:R-:W-:Y:S05]  /*9c90*/  BRA `(.L_x_582) ;  /* 0xffffffe800dc7947 */ /* 0x000fea000383ffff */
.L_x_561:
[----:B------:R-:W-:-:S07]  /*9ca0*/  SHF.L.U32 R5, R9, 0x1f, RZ ;  /* 0x0000001f09057819 */ /* 0x000fce00000006ff */
.L_x_583:
[----:B-1----:R1:W2:Y:S02]  /*9cb0*/  SYNCS.PHASECHK.TRANS64.TRYWAIT P1, [R0+URZ+0x26820], R5 ;  /* 0x02682005000075a7 */ /* 0x0022a4000802017f */
[----:B--2---:R-:W-:Y:S05]  /*9cc0*/  @!P1 NANOSLEEP.SYNCS 0x989680 ;  /* 0x009896800000995d */ /* 0x004fea0003900000 */
[----:B------:R-:W2:Y:S02]  /*9cd0*/  @!P1 SYNCS.PHASECHK.TRANS64 P1, [R0+URZ+0x26820], R5 ;  /* 0x02682005000095a7 */ /* 0x000ea4000802007f */
[----:B--2---:R-:W-:Y:S05]  /*9ce0*/  @!P1 BRA `(.L_x_583) ;  /* 0xfffffffc00f09947 */ /* 0x004fea000383ffff */
[----:B------:R-:W-:Y:S05]  /*9cf0*/  BRA `(.L_x_584) ;  /* 0xffffffec00807947 */ /* 0x000fea000383ffff */
.L_x_564:
[----:B-1----:R1:W2:Y:S02]  /*9d00*/  SYNCS.PHASECHK.TRANS64.TRYWAIT P1, [R0+URZ+0x26840], R7 ;  /* 0x02684007000075a7 */ /* 0x0022a4000802017f */
[----:B--2---:R-:W-:Y:S05]  /*9d10*/  @!P1 NANOSLEEP.SYNCS 0x989680 ;  /* 0x009896800000995d */ /* 0x004fea0003900000 */
[----:B------:R-:W2:Y:S02]  /*9d20*/  @!P1 SYNCS.PHASECHK.TRANS64 P1, [R0+URZ+0x26840], R7 ;  /* 0x02684007000095a7 */ /* 0x000ea4000802007f */
[----:B--2---:R-:W-:Y:S05]  /*9d30*/  @!P1 BRA `(.L_x_564) ;  /* 0xfffffffc00f09947 */ /* 0x004fea000383ffff */
[----:B------:R-:W-:Y:S05]  /*9d40*/  BRA `(.L_x_585) ;  /* 0xfffffff0002c7947 */ /* 0x000fea000383ffff */
.L_x_566:
[----:B--2---:R2:W3:Y:S02]  /*9d50*/  SYNCS.PHASECHK.TRANS64.TRYWAIT P1, [R0+URZ+0x26828], R7 ;  /* 0x02682807000075a7 */ /* 0x0044e4000802017f */
[----:B---3--:R-:W-:Y:S05]  /*9d60*/  @!P1 NANOSLEEP.SYNCS 0x989680 ;  /* 0x009896800000995d */ /* 0x008fea0003900000 */
[----:B------:R-:W3:Y:S02]  /*9d70*/  @!P1 SYNCS.PHASECHK.TRANS64 P1, [R0+URZ+0x26828], R7 ;  /* 0x02682807000095a7 */ /* 0x000ee4000802007f */
[----:B---3--:R-:W-:Y:S05]  /*9d80*/  @!P1 BRA `(.L_x_566) ;  /* 0xfffffffc00f09947 */ /* 0x008fea000383ffff */
[----:B------:R-:W-:Y:S05]  /*9d90*/  BRA `(.L_x_586) ;  /* 0xfffffff000d47947 */ /* 0x000fea000383ffff */
.L_x_568:
[----:B---3--:R3:W4:Y:S02]  /*9da0*/  SYNCS.PHASECHK.TRANS64.TRYWAIT P0, [R3+URZ+0x26840], R2 ;  /* 0x02684002030075a7 */ /* 0x008724000800017f */
[----:B----4-:R-:W-:Y:S05]  /*9db0*/  @!P0 NANOSLEEP.SYNCS 0x989680 ;  /* 0x009896800000895d */ /* 0x010fea0003900000 */
[----:B------:R-:W4:Y:S02]  /*9dc0*/  @!P0 SYNCS.PHASECHK.TRANS64 P0, [R3+URZ+0x26840], R2 ;  /* 0x02684002030085a7 */ /* 0x000f24000800007f */
[----:B----4-:R-:W-:Y:S05]  /*9dd0*/  @!P0 BRA `(.L_x_568) ;  /* 0xfffffffc00f08947 */ /* 0x010fea000383ffff */
[----:B------:R-:W-:Y:S05]  /*9de0*/  BRA `(.L_x_587) ;  /* 0xfffffff4007c7947 */ /* 0x000fea000383ffff */
.L_x_570:
[----:B------:R-:W-:Y:S01]  /*9df0*/  BSSY B0, `(.L_x_588) ;  /* 0x0000006000007945 */ /* 0x000fe20003800000 */
[----:B------:R-:W-:-:S07]  /*9e00*/  IMAD.MOV.U32 R15, RZ, RZ, -0x1 ;  /* 0xffffffffff0f7424 */ /* 0x000fce00078e00ff */
[----:B--2---:R-:W-:Y:S05]  /*9e10*/  WARPSYNC.COLLECTIVE R15, `(.L_x_589) ;  /* 0x000000000f0c7348 */ /* 0x004fea0003c00000 */
[----:B------:R-:W-:Y:S02]  /*9e20*/  ELECT P6, UR62, PT ;  /* 0x00000000003e782f */ /* 0x000fe400038c0000 */
[----:B------:R-:W-:Y:S01]  /*9e30*/  MOV R14, UR62 ;  /* 0x0000003e000e7c02 */ /* 0x000fe20008000f00 */
[----:B--2---:R-:W-:Y:S10]  /*9e40*/  ENDCOLLECTIVE ;  /* 0x000000000000791b */ /* 0x004ff40003800000 */
.L_x_589:
[----:B------:R-:W-:Y:S05]  /*9e50*/  BSYNC B0 ;  /* 0x0000000000007941 */ /* 0x000fea0003800000 */
.L_x_588:
[----:B------:R-:W-:Y:S01]  /*9e60*/  PLOP3.LUT P0, PT, P6, PT, PT, 0x80, 0x0 ;  /* 0x000000000000781c */ /* 0x000fe2000370f070 */
[----:B------:R-:W-:-:S12]  /*9e70*/  BRA `(.L_x_590) ;  /* 0xfffffff800447947 */ /* 0x000fd8000383ffff */
.L_x_572:
[----:B-1----:R1:W3:Y:S02]  /*9e80*/  SYNCS.PHASECHK.TRANS64.TRYWAIT P0, [R6+URZ], R5 ;  /* 0x00000005060075a7 */ /* 0x0022e4000800017f */
[----:B---3--:R-:W-:Y:S05]  /*9e90*/  @!P0 NANOSLEEP.SYNCS 0x989680 ;  /* 0x009896800000895d */ /* 0x008fea0003900000 */
[----:B------:R-:W3:Y:S02]  /*9ea0*/  @!P0 SYNCS.PHASECHK.TRANS64 P0, [R6+URZ], R5 ;  /* 0x00000005060085a7 */ /* 0x000ee4000800007f */
[----:B---3--:R-:W-:Y:S05]  /*9eb0*/  @!P0 BRA `(.L_x_572) ;  /* 0xfffffffc00f08947 */ /* 0x008fea000383ffff */
[----:B------:R-:W-:Y:S05]  /*9ec0*/  BRA `(.L_x_591) ;  /* 0xfffffff800847947 */ /* 0x000fea000383ffff */
.L_x_573:
[----:B---3--:R3:W4:Y:S02]  /*9ed0*/  SYNCS.PHASECHK.TRANS64.TRYWAIT P0, [R3+URZ], R2 ;  /* 0x00000002030075a7 */ /* 0x008724000800017f */
[----:B----4-:R-:W-:Y:S05]  /*9ee0*/  @!P0 NANOSLEEP.SYNCS 0x989680 ;  /* 0x009896800000895d */ /* 0x010fea0003900000 */
[----:B------:R-:W4:Y:S02]  /*9ef0*/  @!P0 SYNCS.PHASECHK.TRANS64 P0, [R3+URZ], R2 ;  /* 0x00000002030085a7 */ /* 0x000f24000800007f */
[----:B----4-:R-:W-:Y:S05]  /*9f00*/  @!P0 BRA `(.L_x_573) ;  /* 0xfffffffc00f08947 */ /* 0x010fea000383ffff */
[----:B------:R-:W-:Y:S05]  /*9f10*/  BRA `(.L_x_592) ;  /* 0xfffffff800787947 */ /* 0x000fea000383ffff */
.L_x_575:
[----:B---3--:R3:W4:Y:S02]  /*9f20*/  SYNCS.PHASECHK.TRANS64.TRYWAIT P0, [R0+URZ], R5 ;  /* 0x00000005000075a7 */ /* 0x008724000800017f */
[----:B----4-:R-:W-:Y:S05]  /*9f30*/  @!P0 NANOSLEEP.SYNCS 0x989680 ;  /* 0x009896800000895d */ /* 0x010fea0003900000 */
[----:B------:R-:W4:Y:S02]  /*9f40*/  @!P0 SYNCS.PHASECHK.TRANS64 P0, [R0+URZ], R5 ;  /* 0x00000005000085a7 */ /* 0x000f24000800007f */
[----:B----4-:R-:W-:Y:S05]  /*9f50*/  @!P0 BRA `(.L_x_575) ;  /* 0xfffffffc00f08947 */ /* 0x010fea000383ffff */
[----:B------:R-:W-:Y:S05]  /*9f60*/  BRA `(.L_x_593) ;  /* 0xfffffff8007c7947 */ /* 0x000fea000383ffff */
.L_x_594:
        /* <DEDUP_REMOVED lines=9> */
.L_x_3297:


//--------------------- .text._ZN7cutlass13device_kernelIN5flash11enable_sm90INS1_16FlashAttnBwdSm90INS1_25CollectiveMainloopBwdSm90ILi2ELi2ELi2EN4cute5tupleIJNS5_1CILi1EEES8_S8_EEENS6_IJNS7_ILi64EEENS7_ILi128EEENS7_ILi96EEEEEENS_10bfloat16_tEfNS_4arch4Sm90ELb0ELb0ELb0ELb1ELb1ELb1ELb0ELb0ELi2ELi1ELi2ELi1ELb1EEENS1_21CollectiveEpilogueBwdISD_SE_SG_Li256ELb1ELb0ELi1EEENS1_19SingleTileSchedulerILb1ELb0ELb0ELi128EEEEEEEEEvNT_6ParamsE --------------------------
	.section	.text._ZN7cutlass13device_kernelIN5flash11enable_sm90INS1_16FlashAttnBwdSm90INS1_25CollectiveMainloopBwdSm90ILi2ELi2ELi2EN4cute5tupleIJNS5_1CILi1EEES8_S8_EEENS6_IJNS7_ILi64EEENS7_ILi128EEENS7_ILi96EEEEEENS_10bfloat16_tEfNS_4arch4Sm90ELb0ELb0ELb0ELb1ELb1ELb1ELb0ELb0ELi2ELi1ELi2ELi1ELb1EEENS1_21CollectiveEpilogueBwdISD_SE_SG_Li256ELb1ELb0ELi1EEENS1_19SingleTileSchedulerILb1ELb0ELb0ELi128EEEEEEEEEvNT_6ParamsE,"ax",@progbits
	.align	128
.text._ZN7cutlass13device_kernelIN5flash11enable_sm90INS1_16FlashAttnBwdSm90INS1_25CollectiveMainloopBwdSm90ILi2ELi2ELi2EN4cute5tupleIJNS5_1CILi1EEES8_S8_EEENS6_IJNS7_ILi64EEENS7_ILi128EEENS7_ILi96EEEEEENS_10bfloat16_tEfNS_4arch4Sm90ELb0ELb0ELb0ELb1ELb1ELb1ELb0ELb0ELi2ELi1ELi2ELi1ELb1EEENS1_21CollectiveEpilogueBwdISD_SE_SG_Li256ELb1ELb0ELi1EEENS1_19SingleTileSchedulerILb1ELb0ELb0ELi128EEEEEEEEEvNT_6ParamsE:
        .type           _ZN7cutlass13device_kernelIN5flash11enable_sm90INS1_16FlashAttnBwdSm90INS1_25CollectiveMainloopBwdSm90ILi2ELi2ELi2EN4cute5tupleIJNS5_1CILi1EEES8_S8_EEENS6_IJNS7_ILi64EEENS7_ILi128EEENS7_ILi96EEEEEENS_10bfloat16_tEfNS_4arch4Sm90ELb0ELb0ELb0ELb1ELb1ELb1ELb0ELb0ELi2ELi1ELi2ELi1ELb1EEENS1_21CollectiveEpilogueBwdISD_SE_SG_Li256ELb1ELb0ELi1EEENS1_19SingleTileSchedulerILb1ELb0ELb0ELi128EEEEEEEEEvNT_6ParamsE,@function
        .size           _ZN7cutlass13device_kernelIN5flash11enable_sm90INS1_16FlashAttnBwdSm90INS1_25CollectiveMainloopBwdSm90ILi2ELi2ELi2EN4cute5tupleIJNS5_1CILi1EEES8_S8_EEENS6_IJNS7_ILi64EEENS7_ILi128EEENS7_ILi96EEEEEENS_10bfloat16_tEfNS_4arch4Sm90ELb0ELb0ELb0ELb1ELb1ELb1ELb0ELb0ELi2ELi1ELi2ELi1ELb1EEENS1_21CollectiveEpilogueBwdISD_SE_SG_Li256ELb1ELb0ELi1EEENS1_19SingleTileSchedulerILb1ELb0ELb0ELi128EEEEEEEEEvNT_6ParamsE,(.L_x_3298 - _ZN7cutlass13device_kernelIN5flash11enable_sm90INS1_16FlashAttnBwdSm90INS1_25CollectiveMainloopBwdSm90ILi2ELi2ELi2EN4cute5tupleIJNS5_1CILi1EEES8_S8_EEENS6_IJNS7_ILi64EEENS7_ILi128EEENS7_ILi96EEEEEENS_10bfloat16_tEfNS_4arch4Sm90ELb0ELb0ELb0ELb1ELb1ELb1ELb0ELb0ELi2ELi1ELi2ELi1ELb1EEENS1_21CollectiveEpilogueBwdISD_SE_SG_Li256ELb1ELb0ELi1EEENS1_19SingleTileSchedulerILb1ELb0ELb0ELi128EEEEEEEEEvNT_6ParamsE)
        .other          _ZN7cutlass13device_kernelIN5flash11enable_sm90INS1_16FlashAttnBwdSm90INS1_25CollectiveMainloopBwdSm90ILi2ELi2ELi2EN4cute5tupleIJNS5_1CILi1EEES8_S8_EEENS6_IJNS7_ILi64EEENS7_ILi128EEENS7_ILi96EEEEEENS_10bfloat16_tEfNS_4arch4Sm90ELb0ELb0ELb0ELb1ELb1ELb1ELb0ELb0ELi2ELi1ELi2ELi1ELb1EEENS1_21CollectiveEpilogueBwdISD_SE_SG_Li256ELb1ELb0ELi1EEENS1_19SingleTileSchedulerILb1ELb0ELb0ELi128EEEEEEEEEvNT_6ParamsE,@"STO_CUDA_ENTRY STV_DEFAULT"
_ZN7cutlass13device_kernelIN5flash11enable_sm90INS1_16FlashAttnBwdSm90INS1_25CollectiveMainloopBwdSm90ILi2ELi2ELi2EN4cute5tupleIJNS5_1CILi1EEES8_S8_EEENS6_IJNS7_ILi64EEENS7_ILi128EEENS7_ILi96EEEEEENS_10bfloat16_tEfNS_4arch4Sm90ELb0ELb0ELb0ELb1ELb1ELb1ELb0ELb0ELi2ELi1ELi2ELi1ELb1EEENS1_21CollectiveEpilogueBwdISD_SE_SG_Li256ELb1ELb0ELi1EEENS1_19SingleTileSchedulerILb1ELb0ELb0ELi128EEEEEEEEEvNT_6ParamsE:
        /* <DEDUP_REMOVED lines=23> */
.L_x_596:
[----:B------:R-:W-:Y:S05]  /*0170*/  BSYNC B0 ;  /* 0x0000000000007941 */ /* 0x000fea0003800000 */
.L_x_595:
        /* <DEDUP_REMOVED lines=37> */
.L_x_597:
        /* <DEDUP_REMOVED lines=22> */
.L_x_598:
[----:B------:R-:W-:Y:S01]  /*0530*/  PLOP3.LUT P0, PT, PT, PT, UP0, 0x80, 0x0 ;  /* 0x000000000000781c */ /* 0x000fe20003f0f008 */
[----:B------:R-:W-:Y:S01]  /*0540*/  NOP ;  /* 0x0000000000007918 */ /* 0x000fe20000000000 */
[----:B------:R-:W-:Y:S01]  /*0550*/  ULDC.64 UR46, c[0x0][0x208] ;  /* 0x00008200002e7ab9 */ /* 0x000fe20000000a00 */
[----:B------:R-:W-:Y:S01]  /*0560*/  BSSY B6, `(.L_x_599) ;  /* 0x00009ca000067945 */ /* 0x000fe20003800000 */
[----:B-12-4-:R-:W-:Y:S09]  /*0570*/  BAR.SYNC.DEFER_BLOCKING 0x0 ;  /* 0x0000000000007b1d */ /* 0x016ff20000010000 */
[----:B------:R-:W-:Y:S05]  /*0580*/  @!P0 BRA `(.L_x_600) ;  /* 0x0000005800c88947 */ /* 0x000fea0003800000 */
.L_x_601:
        /* <DEDUP_REMOVED lines=21> */
.L_x_602:
        /* <DEDUP_REMOVED lines=14> */
.L_x_604:
[----:B------:R-:W-:-:S05]  /*07c0*/  ULDC UR4, c[0x0][0x8bc] ;  /* 0x00022f0000047ab9 */ /* 0x000fca0000000800 */
.L_x_603:
        /* <DEDUP_REMOVED lines=21> */
.L_x_606:
        /* <DEDUP_REMOVED lines=14> */
.L_x_607:
        /* <DEDUP_REMOVED lines=10> */
.L_x_608:
        /* <DEDUP_REMOVED lines=11> */
.L_x_609:
        /* <DEDUP_REMOVED lines=72> */
.L_x_612:
        /* <DEDUP_REMOVED lines=15> */
.L_x_611:
        /* <DEDUP_REMOVED lines=22> */
.L_x_614:
        /* <DEDUP_REMOVED lines=15> */
.L_x_613:
[----:B------:R-:W-:Y:S01]  /*1310*/  SHF.R.S32.HI R25, RZ, 0x1f, R22 ;  /* 0x0000001fff197819 */ /* 0x000fe20000011416 */
[----:B------:R-:W-:-:S03]  /*1320*/  UMOV UR4, 0xffffffff ;  /* 0xffffffff00047882 */ /* 0x000fc60000000000 */
[----:B------:R-:W-:-:S04]  /*1330*/  LEA.HI R0, R25, R22, RZ, 0x7 ;  /* 0x0000001619007211 */ /* 0x000fc800078f38ff */
[----:B------:R-:W-:Y:S01]  /*1340*/  SHF.R.S32.HI R16, RZ, 0x7, R0 ;  /* 0x00000007ff107819 */ /* 0x000fe20000011400 */
[----:B------:R-:W-:Y:S06]  /*1350*/  BRA.DIV UR4, `(.L_x_615) ;  /* 0x0000008e04b07947 */ /* 0x000fec000b800000 */
[----:B------:R2:W3:Y:S02]  /*1360*/  SHFL.IDX PT, R14, R16, RZ, 0x1f ;  /* 0x00001fff100e7589 */ /* 0x0004e400000e0000 */
.L_x_719:
        /* <DEDUP_REMOVED lines=14> */
.L_x_616:
        /* <DEDUP_REMOVED lines=19> */
.L_x_618:
        /* <DEDUP_REMOVED lines=125> */
.L_x_629:
[----:B------:R-:W-:-:S06]  /*1d50*/  UISETP.NE.AND UP0, UPT, UR11, 0x3, UPT ;  /* 0x000000030b00788c */ /* 0x000fcc000bf05270 */
[----:B------:R-:W-:-:S13]  /*1d60*/  PLOP3.LUT P0, PT, PT, PT, UP0, 0x80, 0x0 ;  /* 0x000000000000781c */ /* 0x000fda0003f0f008 */
[----:B-1----:R-:W-:Y:S05]  /*1d70*/  @!P0 BRA `(.L_x_619) ;  /* 0x0000000000048947 */ /* 0x002fea0003800000 */
[----:B------:R-:W-:Y:S01]  /*1d80*/  BPT.TRAP 0x1 ;  /* 0x000000040000795c */ /* 0x000fe20000300000 */
.L_x_619:
[----:B------:R-:W-:Y:S01]  /*1d90*/  R2UR UR8, R18 ;  /* 0x00000000120872ca */ /* 0x000fe200000e0000 */
[----:B------:R-:W-:-:S05]  /*1da0*/  IMAD.U32 R16, RZ, RZ, UR5 ;  /* 0x00000005ff107e24 */ /* 0x000fca000f8e00ff */
[----:B------:R-:W-:-:S07]  /*1db0*/  SHF.L.U32 R16, R16, 0x1f, RZ ;  /* 0x0000001f10107819 */ /* 0x000fce00000006ff */
[----:B------:R-:W-:-:S09]  /*1dc0*/  ULEA UR8, UR6, UR8, 0x3 ;  /* 0x0000000806087291 */ /* 0x000fd2000f8e183f */
[----:B------:R1:W2:Y:S01]  /*1dd0*/  SYNCS.PHASECHK.TRANS64.TRYWAIT P1, [UR8+0x26810], R16 ;  /* 0x02681010ff0075a7 */ /* 0x0002a20008020148 */
[----:B------:R-:W-:Y:S05]  /*1de0*/  @!P0 BRA `(.L_x_620) ;  /* 0x0000000000048947 */ /* 0x000fea0003800000 */
[----:B------:R-:W-:Y:S01]  /*1df0*/  BPT.TRAP 0x1 ;  /* 0x000000040000795c */ /* 0x000fe20000300000 */
.L_x_620:
[----:B--2---:R-:W-:Y:S05]  /*1e00*/  @P1 BRA `(.L_x_621) ;  /* 0x0000000000081947 */ /* 0x004fea0003800000 */
[----:B------:R-:W2:Y:S02]  /*1e10*/  SYNCS.PHASECHK.TRANS64.TRYWAIT P1, [UR8+0x26810], R16 ;  /* 0x02681010ff0075a7 */ /* 0x000ea40008020148 */
[----:B--2---:R-:W-:Y:S05]  /*1e20*/  @!P1 BRA `(.L_x_622) ;  /* 0x0000008400309947 */ /* 0x004fea0003800000 */
.L_x_621:
        /* <DEDUP_REMOVED lines=67> */
.L_x_623:
[----:B------:R1:W1:Y:S01]  /*2260*/  SYNCS.PHASECHK.TRANS64.TRYWAIT P1, [UR8+0x26830], R16 ;  /* 0x02683010ff0075a7 */ /* 0x0002620008020148 */
[----:B------:R-:W-:Y:S05]  /*2270*/  @!P0 BRA `(.L_x_624) ;  /* 0x0000000000048947 */ /* 0x000fea0003800000 */
[----:B------:R-:W-:Y:S01]  /*2280*/  BPT.TRAP 0x1 ;  /* 0x000000040000795c */ /* 0x000fe20000300000 */
.L_x_624:
[----:B-1----:R-:W-:Y:S05]  /*2290*/  @P1 BRA `(.L_x_625) ;  /* 0x0000000000081947 */ /* 0x002fea0003800000 */
[----:B------:R-:W1:Y:S02]  /*22a0*/  SYNCS.PHASECHK.TRANS64.TRYWAIT P1, [UR8+0x26830], R16 ;  /* 0x02683010ff0075a7 */ /* 0x000e640008020148 */
[----:B-1----:R-:W-:Y:S05]  /*22b0*/  @!P1 BRA `(.L_x_626) ;  /* 0x0000008000249947 */ /* 0x002fea0003800000 */
.L_x_625:
        /* <DEDUP_REMOVED lines=440> */
.L_x_627:
        /* <DEDUP_REMOVED lines=46> */
.L_x_628:
        /* <DEDUP_REMOVED lines=62> */
.L_x_610:
        /* <DEDUP_REMOVED lines=150> */
.L_x_631:
        /* <DEDUP_REMOVED lines=60> */
.L_x_633:
[----:B------:R-:W-:Y:S05]  /*5220*/  BSYNC B0 ;  /* 0x0000000000007941 */ /* 0x000fea0003800000 */
.L_x_632:
        /* <DEDUP_REMOVED lines=22> */
.L_x_635:
[----:B------:R-:W-:Y:S05]  /*5390*/  BSYNC B0 ;  /* 0x0000000000007941 */ /* 0x000fea0003800000 */
.L_x_634:
        /* <DEDUP_REMOVED lines=26> */
.L_x_637:
[----:B------:R-:W-:Y:S05]  /*5540*/  BSYNC B0 ;  /* 0x0000000000007941 */ /* 0x000fea0003800000 */
.L_x_636:
        /* <DEDUP_REMOVED lines=23> */
.L_x_630:
        /* <DEDUP_REMOVED lines=41> */
.L_x_638:
        /* <DEDUP_REMOVED lines=47> */
.L_x_640:
[----:B------:R-:W-:Y:S05]  /*5c40*/  BSYNC B0 ;  /* 0x0000000000007941 */ /* 0x000fea0003800000 */
.L_x_639:
        /* <DEDUP_REMOVED lines=21> */
.L_x_642:
[----:B------:R-:W-:Y:S05]  /*5da0*/  BSYNC B0 ;  /* 0x0000000000007941 */ /* 0x000fea0003800000 */
.L_x_641:
        /* <DEDUP_REMOVED lines=25> */
.L_x_644:
[----:B------:R-:W-:Y:S05]  /*5f40*/  BSYNC B0 ;  /* 0x0000000000007941 */ /* 0x000fea0003800000 */
.L_x_643:
        /* <DEDUP_REMOVED lines=22> */
.L_x_600:
        /* <DEDUP_REMOVED lines=9> */
[----:B------:R-:W1:Y:S01]  /*6140*/  S2UR UR25, SR_CTAID.X ;  /* 0x00000000001979c3 */ /* 0x000e620000002500 */
[----:B------:R-:W-:-:S04]  /*6150*/  ISETP.NE.U32.AND P0, PT, RZ, UR4, PT ;  /* 0x00000004ff007c0c */ /* 0x000fc8000bf05070 */
[----:B------:R-:W-:-:S03]  /*6160*/  ISETP.NE.AND.EX P0, PT, RZ, UR5, PT, P0 ;  /* 0x00000005ff007c0c */ /* 0x000fc6000bf05300 */
[----:B------:R-:W2:Y:S10]  /*6170*/  S2UR UR12, SR_CTAID.Z ;  /* 0x00000000000c79c3 */ /* 0x000eb40000002700 */
[----:B------:R-:W-:Y:S05]  /*6180*/  @!P0 BRA `(.L_x_646) ;  /* 0x00000000001c8947 */ /* 0x000fea0003800000 */
[----:B------:R-:W-:Y:S02]  /*6190*/  ULDC.64 UR4, c[0x0][0x8d8] ;  /* 0x0002360000047ab9 */ /* 0x000fe40000000a00 */
[----:B--2---:R-:W-:-:S06]  /*61a0*/  UIMAD.WIDE UR4, UR12, 0x4, UR4 ;  /* 0x000000040c0478a5 */ /* 0x004fcc000f8e0204 */
[----:B------:R-:W-:Y:S02]  /*61b0*/  IMAD.U32 R2, RZ, RZ, UR4 ;  /* 0x00000004ff027e24 */ /* 0x000fe4000f8e00ff */
[----:B------:R-:W-:-:S05]  /*61c0*/  IMAD.U32 R3, RZ, RZ, UR5 ;  /* 0x00000005ff037e24 */ /* 0x000fca000f8e00ff */
[----:B------:R-:W2:Y:S02]  /*61d0*/  LDG.E R2, desc[UR46][R2.64] ;  /* 0x0000002e02027981 */ /* 0x000ea4000c1e1900 */
[----:B--2---:R-:W-:Y:S01]  /*61e0*/  R2UR UR4, R2 ;  /* 0x00000000020472ca */ /* 0x004fe200000e0000 */
[----:B------:R-:W-:-:S14]  /*61f0*/  BRA `(.L_x_647) ;  /* 0x0000000000387947 */ /* 0x000fdc0003800000 */
.L_x_646:
[----:B------:R-:W-:Y:S02]  /*6200*/  ULDC.64 UR4, c[0x0][0x8d0] ;  /* 0x0002340000047ab9 */ /* 0x000fe40000000a00 */
[----:B------:R-:W-:-:S04]  /*6210*/  ISETP.NE.U32.AND P0, PT, RZ, UR4, PT ;  /* 0x00000004ff007c0c */ /* 0x000fc8000bf05070 */
[----:B------:R-:W-:-:S13]  /*6220*/  ISETP.NE.AND.EX P0, PT, RZ, UR5, PT, P0 ;  /* 0x00000005ff007c0c */ /* 0x000fda000bf05300 */
[----:B------:R-:W-:Y:S05]  /*6230*/  @!P0 BRA `(.L_x_648) ;  /* 0x0000000000248947 */ /* 0x000fea0003800000 */
[----:B------:R-:W-:Y:S02]  /*6240*/  ULDC.64 UR4, c[0x0][0x8d0] ;  /* 0x0002340000047ab9 */ /* 0x000fe40000000a00 */
[----:B--2---:R-:W-:-:S06]  /*6250*/  UIMAD.WIDE UR4, UR12, 0x4, UR4 ;  /* 0x000000040c0478a5 */ /* 0x004fcc000f8e0204 */
[----:B------:R-:W-:Y:S02]  /*6260*/  IMAD.U32 R2, RZ, RZ, UR4 ;  /* 0x00000004ff027e24 */ /* 0x000fe4000f8e00ff */
[----:B------:R-:W-:-:S05]  /*6270*/  IMAD.U32 R3, RZ, RZ, UR5 ;  /* 0x00000005ff037e24 */ /* 0x000fca000f8e00ff */
[----:B------:R-:W2:Y:S04]  /*6280*/  LDG.E R0, desc[UR46][R2.64] ;  /* 0x0000002e02007981 */ /* 0x000ea8000c1e1900 */
[----:B------:R-:W2:Y:S02]  /*6290*/  LDG.E R5, desc[UR46][R2.64+0x4] ;  /* 0x0000042e02057981 */ /* 0x000ea4000c1e1900 */
[----:B--2---:R-:W-:-:S05]  /*62a0*/  IMAD.IADD R0, R5, 0x1, -R0 ;  /* 0x0000000105007824 */ /* 0x004fca00078e0a00 */
[----:B------:R-:W-:Y:S01]  /*62b0*/  R2UR UR4, R0 ;  /* 0x00000000000472ca */ /* 0x000fe200000e0000 */
[----:B------:R-:W-:-:S14]  /*62c0*/  BRA `(.L_x_647) ;  /* 0x0000000000047947 */ /* 0x000fdc0003800000 */
.L_x_648:
[----:B------:R-:W-:-:S05]  /*62d0*/  ULDC UR4, c[0x0][0x8bc] ;  /* 0x00022f0000047ab9 */ /* 0x000fca0000000800 */
.L_x_647:
[----:B-1----:R-:W-:-:S04]  /*62e0*/  USHF.L.U32 UR5, UR25, 0x7, URZ ;  /* 0x0000000719057899 */ /* 0x002fc8000800063f */
[----:B------:R-:W-:-:S04]  /*62f0*/  UISETP.GE.AND UP0, UPT, UR5, UR4, UPT ;  /* 0x000000040500728c */ /* 0x000fc8000bf06270 */
[----:B--2---:R-:W-:-:S06]  /*6300*/  USEL UR12, UR12, 0xffffffff, !UP0 ;  /* 0xffffffff0c0c7887 */ /* 0x004fcc000c000000 */
        /* <DEDUP_REMOVED lines=10> */
[----:B------:R-:W-:Y:S02]  /*63b0*/  ULDC.64 UR4, c[0x0][0x780] ;  /* 0x0001e00000047ab9 */ /* 0x000fe40000000a00 */
[----:B------:R-:W-:-:S03]  /*63c0*/  UISETP.NE.U32.AND UP1, UPT, UR4, URZ, UPT ;  /* 0x0000003f0400728c */ /* 0x000fc6000bf25070 */
[----:B------:R-:W2:Y:S01]  /*63d0*/  @P0 LDG.E R0, desc[UR46][R2.64] ;  /* 0x0000002e02000981 */ /* 0x000ea2000c1e1900 */
[----:B------:R-:W-:-:S06]  /*63e0*/  UISETP.NE.AND.EX UP1, UPT, UR5, URZ, UPT, UP1 ;  /* 0x0000003f0500728c */ /* 0x000fcc000bf25310 */
[----:B------:R-:W-:-:S05]  /*63f0*/  PLOP3.LUT P1, PT, PT, PT, UP1, 0x80, 0x0 ;  /* 0x000000000000781c */ /* 0x000fca0003f2f018 */
[----:B------:R-:W-:Y:S02]  /*6400*/  @UP1 ULDC.64 UR4, c[0x0][0x780] ;  /* 0x0001e00000041ab9 */ /* 0x000fe40000000a00 */
[----:B------:R-:W-:-:S06]  /*6410*/  @UP1 UIMAD.WIDE UR4, UR12, 0x4, UR4 ;  /* 0x000000040c0418a5 */ /* 0x000fcc000f8e0204 */
[----:B------:R-:W-:Y:S02]  /*6420*/  IMAD.U32 R4, RZ, RZ, UR4 ;  /* 0x00000004ff047e24 */ /* 0x000fe4000f8e00ff */
[----:B------:R-:W-:-:S05]  /*6430*/  IMAD.U32 R5, RZ, RZ, UR5 ;  /* 0x00000005ff057e24 */ /* 0x000fca000f8e00ff */
[----:B------:R-:W3:Y:S01]  /*6440*/  @P1 LDG.E R4, desc[UR46][R4.64] ;  /* 0x0000002e04041981 */ /* 0x000ee2000c1e1900 */
[----:B------:R-:W-:Y:S01]  /*6450*/  PLOP3.LUT P2, PT, PT, PT, UP0, 0x80, 0x0 ;  /* 0x000000000000781c */ /* 0x000fe20003f4f008 */
[----:B------:R-:W1:-:S12]  /*6460*/  S2UR UR19, SR_CTAID.Y ;  /* 0x00000000001379c3 */ /* 0x000e580000002600 */
[----:B--2---:R-:W-:-:S13]  /*6470*/  @P2 R2UR UR4, R0 ;  /* 0x00000000000422ca */ /* 0x004fda00000e0000 */
[----:B------:R-:W-:-:S04]  /*6480*/  @UP0 ULEA UR4, UR12, UR4, 0x6 ;  /* 0x000000040c040291 */ /* 0x000fc8000f8e303f */
[----:B------:R-:W-:-:S04]  /*6490*/  @UP0 USHF.R.S32.HI UR5, URZ, 0x1f, UR4 ;  /* 0x0000001f3f050899 */ /* 0x000fc80008011404 */
[----:B------:R-:W-:-:S03]  /*64a0*/  @UP0 ULEA.HI UR5, UR5, UR4, URZ, 0x6 ;  /* 0x0000000405050291 */ /* 0x000fc6000f8f303f */
[----:B------:R-:W-:Y:S01]  /*64b0*/  ULDC UR4, c[0x0][0x280] ;  /* 0x0000a00000047ab9 */ /* 0x000fe20000000800 */
[----:B------:R-:W-:Y:S01]  /*64c0*/  @UP0 USHF.R.S32.HI UR5, URZ, 0x6, UR5 ;  /* 0x000000063f050899 */ /* 0x000fe20008011405 */
[----:B---3--:R-:W-:Y:S01]  /*64d0*/  @P1 R2UR UR4, R4 ;  /* 0x00000000040412ca */ /* 0x008fe200000e0000 */
[----:B-1----:R-:W-:-:S14]  /*64e0*/  @P1 BRA `(.L_x_649) ;  /* 0x0000000000181947 */ /* 0x002fdc0003800000 */
[----:B------:R-:W-:Y:S05]  /*64f0*/  @!P0 BRA `(.L_x_649) ;  /* 0x0000000000148947 */ /* 0x000fea0003800000 */
[----:B------:R-:W2:Y:S04]  /*6500*/  LDG.E R4, desc[UR46][R2.64] ;  /* 0x0000002e02047981 */ /* 0x000ea8000c1e1900 */
[----:B------:R-:W3:Y:S01]  /*6510*/  LDG.E R0, desc[UR46][R2.64+0x4] ;  /* 0x0000042e02007981 */ /* 0x000ee2000c1e1900 */
[----:B--2---:R-:W-:Y:S02]  /*6520*/  R2UR UR6, R4 ;  /* 0x00000000040672ca */ /* 0x004fe400000e0000 */
[----:B---3--:R-:W-:-:S13]  /*6530*/  R2UR UR4, R0 ;  /* 0x00000000000472ca */ /* 0x008fda00000e0000 */
[----:B------:R-:W-:-:S12]  /*6540*/  UIADD3 UR4, -UR6, UR4, URZ ;  /* 0x0000000406047290 */ /* 0x000fd8000fffe13f */
.L_x_649:
[----:B------:R-:W-:Y:S02]  /*6550*/  UISETP.GE.AND UP1, UPT, UR4, 0x1, UPT ;  /* 0x000000010400788c */ /* 0x000fe4000bf26270 */
[----:B------:R-:W-:Y:S01]  /*6560*/  @UP0 UIMAD UR5, UR5, 0x1800, URZ ;  /* 0x00001800050508a4 */ /* 0x000fe2000f8e023f */
[----:B------:R-:W-:Y:S01]  /*6570*/  UMOV UR6, URZ ;  /* 0x0000003f00067c82 */ /* 0x000fe20008000000 */
[----:B------:R-:W-:Y:S02]  /*6580*/  UMOV UR7, URZ ;  /* 0x0000003f00077c82 */ /* 0x000fe40008000000 */
[----:B------:R-:W-:Y:S01]  /*6590*/  PLOP3.LUT P0, PT, PT, PT, UP1, 0x80, 0x0 ;  /* 0x000000000000781c */ /* 0x000fe20003f0f018 */
[----:B------:R-:W-:Y:S02]  /*65a0*/  @UP0 USHF.R.S32.HI UR8, URZ, 0x1f, UR5 ;  /* 0x0000001f3f080899 */ /* 0x000fe40008011405 */
[----:B------:R-:W-:Y:S01]  /*65b0*/  USHF.R.S32.HI UR20, URZ, 0x1f, UR19 ;  /* 0x0000001f3f147899 */ /* 0x000fe20008011413 */
[----:B------:R-:W-:-:S04]  /*65c0*/  @UP0 UMOV UR6, UR5 ;  /* 0x0000000500060c82 */ /* 0x000fc80008000000 */
[----:B------:R-:W-:-:S05]  /*65d0*/  @UP0 UMOV UR7, UR8 ;  /* 0x0000000800070c82 */ /* 0x000fca0008000000 */
[----:B------:R-:W-:Y:S05]  /*65e0*/  @!P0 BRA `(.L_x_605) ;  /* 0x0000003c00048947 */ /* 0x000fea0003800000 */
[----:B------:R-:W1:Y:S01]  /*65f0*/  S2R R0, SR_TID.X ;  /* 0x0000000000007919 */ /* 0x000e620000002100 */
[----:B------:R-:W-:Y:S01]  /*6600*/  ULDC.64 UR10, c[0x0][0x2d8] ;  /* 0x0000b600000a7ab9 */ /* 0x000fe20000000a00 */
[----:B------:R-:W-:Y:S02]  /*6610*/  UIADD3 UR5, UR4, 0x3f, URZ ;  /* 0x0000003f04057890 */ /* 0x000fe4000fffe03f */
[----:B------:R-:W-:Y:S02]  /*6620*/  UIMAD UR8, UR20, UR10, URZ ;  /* 0x0000000a140872a4 */ /* 0x000fe4000f8e023f */
[----:B------:R-:W-:Y:S02]  /*6630*/  UISETP.GE.AND UP1, UPT, UR4, 0x41, UPT ;  /* 0x000000410400788c */ /* 0x000fe4000bf26270 */
[----:B------:R-:W-:Y:S02]  /*6640*/  USHF.R.S32.HI UR4, URZ, 0x1f, UR5 ;  /* 0x0000001f3f047899 */ /* 0x000fe40008011405 */
[----:B------:R-:W-:-:S02]  /*6650*/  UIMAD UR9, UR19, UR11, UR8 ;  /* 0x0000000b130972a4 */ /* 0x000fc4000f8e0208 */
[----:B------:R-:W-:Y:S01]  /*6660*/  USHF.R.S32.HI UR8, URZ, 0x1f, UR12 ;  /* 0x0000001f3f087899 */ /* 0x000fe2000801140c */
[----:B------:R-:W-:Y:S01]  /*6670*/  PLOP3.LUT P1, PT, PT, PT, UP1, 0x80, 0x0 ;  /* 0x000000000000781c */ /* 0x000fe20003f2f018 */
[----:B------:R-:W-:Y:S02]  /*6680*/  UIMAD.WIDE.U32 UR14, UR19, UR10, URZ ;  /* 0x0000000a130e72a5 */ /* 0x000fe4000f8e003f */
[----:B------:R-:W-:Y:S02]  /*6690*/  ULEA.HI UR4, UR4, UR5, URZ, 0x6 ;  /* 0x0000000504047291 */ /* 0x000fe4000f8f303f */
[----:B------:R-:W-:Y:S02]  /*66a0*/  USEL UR13, UR8, URZ, !UP0 ;  /* 0x0000003f080d7287 */ /* 0x000fe4000c000000 */
[----:B------:R-:W-:Y:S02]  /*66b0*/  UIADD3 UR8, UP2, UR6, UR14, URZ ;  /* 0x0000000e06087290 */ /* 0x000fe4000ff5e03f */
[----:B------:R-:W-:-:S02]  /*66c0*/  UIADD3 UR5, UR15, UR9, URZ ;  /* 0x000000090f057290 */ /* 0x000fc4000fffe03f */
[----:B------:R-:W-:Y:S01]  /*66d0*/  USHF.R.S32.HI UR4, URZ, 0x6, UR4 ;  /* 0x000000063f047899 */ /* 0x000fe20008011404 */
[----:B------:R-:W-:Y:S01]  /*66e0*/  ULDC UR10, c[0x0][0x288] ;  /* 0x0000a200000a7ab9 */ /* 0x000fe20000000800 */
[----:B------:R-:W-:Y:S01]  /*66f0*/  USEL UR18, UR12, URZ, !UP0 ;  /* 0x0000003f0c127287 */ /* 0x000fe2000c000000 */
[----:B------:R-:W-:Y:S01]  /*6700*/  ULDC.64 UR16, c[0x0][0x2e0] ;  /* 0x0000b80000107ab9 */ /* 0x000fe20000000a00 */
[----:B------:R-:W-:Y:S02]  /*6710*/  UIMAD UR12, UR12, UR10, URZ ;  /* 0x0000000a0c0c72a4 */ /* 0x000fe4000f8e023f */
[----:B------:R-:W-:Y:S01]  /*6720*/  UIADD3.X UR9, UR7, UR5, URZ, UP2, !UPT ;  /* 0x0000000507097290 */ /* 0x000fe200097fe43f */
[----:B-1----:R-:W-:Y:S01]  /*6730*/  LOP3.LUT R0, R0, 0x1f, RZ, 0xc0, !PT ;  /* 0x0000001f00007812 */ /* 0x002fe200078ec0ff */
[----:B------:R-:W-:Y:S01]  /*6740*/  ULDC UR11, c[0x0][0x760] ;  /* 0x0001d800000b7ab9 */ /* 0x000fe20000000800 */
[----:B------:R-:W-:Y:S02]  /*6750*/  UIMAD UR13, UR13, UR16, URZ ;  /* 0x000000100d0d72a4 */ /* 0x000fe4000f8e023f */
[----:B------:R-:W-:-:S02]  /*6760*/  UISETP.LT.AND UP2, UPT, UR4, 0x1, UPT ;  /* 0x000000010400788c */ /* 0x000fc4000bf41270 */
[----:B------:R-:W-:Y:S02]  /*6770*/  UIMAD UR10, UR10, UR11, URZ ;  /* 0x0000000b0a0a72a4 */ /* 0x000fe4000f8e023f */
[----:B------:R-:W-:Y:S02]  /*6780*/  UIADD3 UR11, UP0, UR12, UR19, URZ ;  /* 0x000000130c0b7290 */ /* 0x000fe4000ff1e03f */
[----:B------:R-:W-:Y:S02]  /*6790*/  UIMAD UR13, UR18, UR17, UR13 ;  /* 0x00000011120d72a4 */ /* 0x000fe4000f8e020d */
[----:B------:R-:W-:Y:S02]  /*67a0*/  USEL UR19, UR4, 0x1, !UP2 ;  /* 0x0000000104137887 */ /* 0x000fe4000d000000 */
[----:B------:R-:W-:Y:S01]  /*67b0*/  UIMAD.WIDE.U32 UR8, UR18, UR16, UR8 ;  /* 0x00000010120872a5 */ /* 0x000fe2000f8e0008 */
[----:B------:R-:W-:Y:S01]  /*67c0*/  ELECT P0, URZ, PT ;  /* 0x00000000003f782f */ /* 0x000fe20003800000 */
[----:B------:R-:W-:-:S02]  /*67d0*/  ULEA.HI.X.SX32 UR12, UR12, UR20, 0x1, UP0 ;  /* 0x000000140c0c7291 */ /* 0x000fc400080f0e3f */
[----:B------:R-:W-:Y:S02]  /*67e0*/  ULOP3.LUT UR32, UR19, 0x1, URZ, 0xc0, !UPT ;  /* 0x0000000113207892 */ /* 0x000fe4000f8ec03f */
[----:B------:R-:W-:Y:S01]  /*67f0*/  UIADD3 UR27, UR9, UR13, URZ ;  /* 0x0000000d091b7290 */ /* 0x000fe2000fffe03f */
[----:B------:R-:W-:Y:S01]  /*6800*/  UMOV UR4, URZ ;  /* 0x0000003f00047c82 */ /* 0x000fe20008000000 */
[----:B------:R-:W-:Y:S10]  /*6810*/  @!P1 BRA `(.L_x_650) ;  /* 0x0000000800bc9947 */ /* 0x000ff40003800000 */
[----:B------:R-:W-:Y:S01]  /*6820*/  UMOV UR15, UR5 ;  /* 0x00000005000f7c82 */ /* 0x000fe20008000000 */
[----:B------:R-:W-:Y:S01]  /*6830*/  ULDC.64 UR4, c[0x0][0x2c0] ;  /* 0x0000b00000047ab9 */ /* 0x000fe20000000a00 */
[----:B------:R-:W-:-:S04]  /*6840*/  UIMAD.WIDE.U32 UR16, UR18, UR16, UR14 ;  /* 0x00000010121072a5 */ /* 0x000fc8000f8e000e */
[----:B------:R-:W-:-:S04]  /*6850*/  UIADD3 UR23, UP0, UR6, UR16, URZ ;  /* 0x0000001006177290 */ /* 0x000fc8000ff1e03f */
[----:B------:R-:W-:Y:S02]  /*6860*/  UIADD3.X UR6, UR7, UR13, UR17, UP0, !UPT ;  /* 0x0000000d07067290 */ /* 0x000fe400087fe411 */
[----:B------:R-:W-:Y:S02]  /*6870*/  ULEA UR22, UP0, UR23, UR4, 0x2 ;  /* 0x0000000417167291 */ /* 0x000fe4000f80103f */
[----:B------:R-:W-:Y:S02]  /*6880*/  UIADD3 UR13, UR19, -UR32, URZ ;  /* 0x80000020130d7290 */ /* 0x000fe4000fffe03f */
[----:B------:R-:W-:Y:S02]  /*6890*/  ULEA.HI.X UR23, UR23, UR5, UR6, 0x2, UP0 ;  /* 0x0000000517177291 */ /* 0x000fe400080f1406 */
[----:B------:R-:W-:Y:S02]  /*68a0*/  UIADD3 UR18, UP0, UR22, 0x3000, URZ ;  /* 0x0000300016127890 */ /* 0x000fe4000ff1e03f */
[----:B------:R-:W-:-:S02]  /*68b0*/  UIADD3 UR20, UP1, UR22, 0x6000, URZ ;  /* 0x0000600016147890 */ /* 0x000fc4000ff3e03f */
[----:B------:R-:W-:Y:S02]  /*68c0*/  UIADD3 UR22, UP2, UR22, 0x9000, URZ ;  /* 0x0000900016167890 */ /* 0x000fe4000ff5e03f */
[----:B------:R-:W-:Y:S02]  /*68d0*/  UIADD3.X UR19, URZ, UR23, URZ, UP0, !UPT ;  /* 0x000000173f137290 */ /* 0x000fe400087fe43f */
[----:B------:R-:W-:Y:S02]  /*68e0*/  UIADD3.X UR21, URZ, UR23, URZ, UP1, !UPT ;  /* 0x000000173f157290 */ /* 0x000fe40008ffe43f */
[----:B------:R-:W-:Y:S01]  /*68f0*/  UIADD3.X UR23, URZ, UR23, URZ, UP2, !UPT ;  /* 0x000000173f177290 */ /* 0x000fe200097fe43f */
[----:B------:R-:W-:Y:S01]  /*6900*/  UMOV UR5, URZ ;  /* 0x0000003f00057c82 */ /* 0x000fe20008000000 */
[----:B------:R-:W-:-:S10]  /*6910*/  UMOV UR4, URZ ;  /* 0x0000003f00047c82 */ /* 0x000fd40008000000 */
.L_x_675:
        /* <DEDUP_REMOVED lines=17> */
.L_x_653:
[----:B------:R-:W2:Y:S04]  /*6a30*/  LDG.E.STRONG.GPU R4, desc[UR46][R2.64] ;  /* 0x0000002e02047981 */ /* 0x000ea8000c1ef900 */
[----:B--2---:R-:W-:Y:S01]  /*6a40*/  CCTL.IVALL ;  /* 0x00000000ff00798f */ /* 0x004fe20002000000 */
[----:B------:R-:W-:Y:S05]  /*6a50*/  YIELD ;  /* 0x0000000000007946 */ /* 0x000fea0003800000 */
[----:B------:R-:W-:-:S13]  /*6a60*/  ISETP.NE.AND P2, PT, R4, UR25, PT ;  /* 0x0000001904007c0c */ /* 0x000fda000bf45270 */
[----:B------:R-:W-:Y:S05]  /*6a70*/  @P2 BRA `(.L_x_653) ;  /* 0xfffffffc00ec2947 */ /* 0x000fea000383ffff */
.L_x_652:
[----:B------:R-:W-:Y:S05]  /*6a80*/  BSYNC B0 ;  /* 0x0000000000007941 */ /* 0x000fea0003800000 */
.L_x_651:
[----:B------:R-:W-:-:S03]  /*6a90*/  UMOV UR16, 0xffffffff ;  /* 0xffffffff00107882 */ /* 0x000fc60000000000 */
[----:B------:R-:W-:Y:S05]  /*6aa0*/  BRA.DIV UR16, `(.L_x_654) ;  /* 0x0000003a10407947 */ /* 0x000fea000b800000 */
[----:B------:R-:W-:Y:S01]  /*6ab0*/  NOP ;  /* 0x0000000000007918 */ /* 0x000fe20000000000 */
.L_x_722:
        /* <DEDUP_REMOVED lines=19> */
.L_x_656:
[----:B------:R-:W-:Y:S05]  /*6bf0*/  BSYNC B0 ;  /* 0x0000000000007941 */ /* 0x000fea0003800000 */
.L_x_655:
        /* <DEDUP_REMOVED lines=13> */
.L_x_658:
[----:B------:R-:W-:Y:S05]  /*6cd0*/  BSYNC B0 ;  /* 0x0000000000007941 */ /* 0x000fea0003800000 */
.L_x_657:
[----:B------:R-:W-:Y:S06]  /*6ce0*/  BAR.ARV 0xa, 0xa0 ;  /* 0x0282800000007b1d */ /* 0x000fec0000002000 */
[----:B------:R-:W-:Y:S04]  /*6cf0*/  BSSY B0, `(.L_x_659) ;  /* 0x0000003000007945 */ /* 0x000fe80003800000 */
[----:B------:R-:W-:Y:S05]  /*6d00*/  @!P0 BRA `(.L_x_660) ;  /* 0x0000000000048947 */ /* 0x000fea0003800000 */
[----:B------:R-:W-:-:S04]  /*6d10*/  DEPBAR.LE SB0, 0x0 ;  /* 0x000080000000791a */ /* 0x000fc80000000000 */
.L_x_660:
[----:B------:R-:W-:Y:S05]  /*6d20*/  BSYNC B0 ;  /* 0x0000000000007941 */ /* 0x000fea0003800000 */
.L_x_659:
        /* <DEDUP_REMOVED lines=19> */
.L_x_662:
[----:B------:R-:W-:Y:S05]  /*6e60*/  BSYNC B0 ;  /* 0x0000000000007941 */ /* 0x000fea0003800000 */
.L_x_661:
        /* <DEDUP_REMOVED lines=9> */
.L_x_665:
[----:B------:R-:W2:Y:S04]  /*6f00*/  LDG.E.STRONG.GPU R4, desc[UR46][R2.64] ;  /* 0x0000002e02047981 */ /* 0x000ea8000c1ef900 */
[----:B--2---:R-:W-:Y:S01]  /*6f10*/  CCTL.IVALL ;  /* 0x00000000ff00798f */ /* 0x004fe20002000000 */
[----:B------:R-:W-:Y:S05]  /*6f20*/  YIELD ;  /* 0x0000000000007946 */ /* 0x000fea0003800000 */
[----:B------:R-:W-:-:S13]  /*6f30*/  ISETP.NE.AND P2, PT, R4, UR25, PT ;  /* 0x0000001904007c0c */ /* 0x000fda000bf45270 */
[----:B------:R-:W-:Y:S05]  /*6f40*/  @P2 BRA `(.L_x_665) ;  /* 0xfffffffc00ec2947 */ /* 0x000fea000383ffff */
.L_x_664:
[----:B------:R-:W-:Y:S05]  /*6f50*/  BSYNC B0 ;  /* 0x0000000000007941 */ /* 0x000fea0003800000 */
.L_x_663:
[----:B------:R-:W-:-:S03]  /*6f60*/  UMOV UR6, 0xffffffff ;  /* 0xffffffff00067882 */ /* 0x000fc60000000000 */
[----:B------:R-:W-:Y:S05]  /*6f70*/  BRA.DIV UR6, `(.L_x_666) ;  /* 0x0000003606287947 */ /* 0x000fea000b800000 */
[----:B------:R-:W-:Y:S01]  /*6f80*/  NOP ;  /* 0x0000000000007918 */ /* 0x000fe20000000000 */
.L_x_725:
        /* <DEDUP_REMOVED lines=13> */
.L_x_668:
[----:B------:R-:W-:Y:S05]  /*7060*/  BSYNC B0 ;  /* 0x0000000000007941 */ /* 0x000fea0003800000 */
.L_x_667:
        /* <DEDUP_REMOVED lines=13> */
.L_x_670:
[----:B------:R-:W-:Y:S05]  /*7140*/  BSYNC B0 ;  /* 0x0000000000007941 */ /* 0x000fea0003800000 */
.L_x_669:
[----:B------:R-:W-:Y:S06]  /*7150*/  BAR.ARV 0xa, 0xa0 ;  /* 0x0282800000007b1d */ /* 0x000fec0000002000 */
[----:B------:R-:W-:Y:S04]  /*7160*/  BSSY B0, `(.L_x_671) ;  /* 0x0000003000007945 */ /* 0x000fe80003800000 */
[----:B------:R-:W-:Y:S05]  /*7170*/  @!P0 BRA `(.L_x_672) ;  /* 0x0000000000048947 */ /* 0x000fea0003800000 */
[----:B------:R-:W-:-:S04]  /*7180*/  DEPBAR.LE SB0, 0x0 ;  /* 0x000080000000791a */ /* 0x000fc80000000000 */
.L_x_672:
[----:B------:R-:W-:Y:S05]  /*7190*/  BSYNC B0 ;  /* 0x0000000000007941 */ /* 0x000fea0003800000 */
.L_x_671:
        /* <DEDUP_REMOVED lines=19> */
.L_x_674:
[----:B------:R-:W-:Y:S05]  /*72d0*/  BSYNC B0 ;  /* 0x0000000000007941 */ /* 0x000fea0003800000 */
.L_x_673:
[----:B------:R-:W-:Y:S02]  /*72e0*/  UIADD3 UR4, UR4, 0x2, URZ ;  /* 0x0000000204047890 */ /* 0x000fe4000fffe03f */
[----:B------:R-:W-:Y:S01]  /*72f0*/  UIADD3 UR5, UR5, 0x1, URZ ;  /* 0x0000000105057890 */ /* 0x000fe2000fffe03f */
[----:B------:R-:W-:Y:S11]  /*7300*/  @P1 BRA `(.L_x_675) ;  /* 0xfffffff400841947 */ /* 0x000ff6000383ffff */
.L_x_650:
        /* <DEDUP_REMOVED lines=13> */
.L_x_678:
[----:B------:R-:W2:Y:S04]  /*73e0*/  LDG.E.STRONG.GPU R0, desc[UR46][R2.64] ;  /* 0x0000002e02007981 */ /* 0x000ea8000c1ef900 */
[----:B--2---:R-:W-:Y:S01]  /*73f0*/  CCTL.IVALL ;  /* 0x00000000ff00798f */ /* 0x004fe20002000000 */
[----:B------:R-:W-:Y:S05]  /*7400*/  YIELD ;  /* 0x0000000000007946 */ /* 0x000fea0003800000 */
[----:B------:R-:W-:-:S13]  /*7410*/  ISETP.NE.AND P1, PT, R0, UR25, PT ;  /* 0x0000001900007c0c */ /* 0x000fda000bf25270 */
[----:B------:R-:W-:Y:S05]  /*7420*/  @P1 BRA `(.L_x_678) ;  /* 0xfffffffc00ec1947 */ /* 0x000fea000383ffff */
.L_x_677:
[----:B------:R-:W-:Y:S05]  /*7430*/  BSYNC B0 ;  /* 0x0000000000007941 */ /* 0x000fea0003800000 */
.L_x_676:
[----:B------:R-:W-:-:S03]  /*7440*/  UMOV UR5, 0xffffffff ;  /* 0xffffffff00057882 */ /* 0x000fc60000000000 */
[----:B------:R-:W-:Y:S05]  /*7450*/  BRA.DIV UR5, `(.L_x_679) ;  /* 0x00000032050c7947 */ /* 0x000fea000b800000 */
[----:B------:R-:W-:Y:S01]  /*7460*/  NOP ;  /* 0x0000000000007918 */ /* 0x000fe20000000000 */
.L_x_728:
        /* <DEDUP_REMOVED lines=22> */
.L_x_681:
[----:B------:R-:W-:Y:S05]  /*75d0*/  BSYNC B0 ;  /* 0x0000000000007941 */ /* 0x000fea0003800000 */
.L_x_680:
[----:B------:R-:W-:Y:S06]  /*75e0*/  BAR.SYNC.DEFER_BLOCKING 0xe, 0xa0 ;  /* 0x0382800000007b1d */ /* 0x000fec0000010000 */
[----:B------:R-:W-:Y:S04]  /*75f0*/  BSSY B0, `(.L_x_682) ;  /* 0x0000013000007945 */ /* 0x000fe80003800000 */
[----:B------:R-:W-:Y:S05]  /*7600*/  @!P0 BRA `(.L_x_683) ;  /* 0x0000000000448947 */ /* 0x000fea0003800000 */
[----:B------:R-:W1:Y:S01]  /*7610*/  S2UR UR14, SR_CgaCtaId ;  /* 0x00000000000e79c3 */ /* 0x000e620000008800 */
[----:B------:R-:W-:Y:S01]  /*7620*/  R2UR UR5, R6 ;  /* 0x00000000060572ca */ /* 0x000fe200000e0000 */
[----:B------:R-:W-:Y:S01]  /*7630*/  UMOV UR13, 0x400 ;  /* 0x00000400000d7882 */ /* 0x000fe20000000000 */
[----:B------:R-:W-:-:S11]  /*7640*/  ULDC.64 UR6, c[0x0][0x2c0] ;  /* 0x0000b00000067ab9 */ /* 0x000fd60000000a00 */
[----:B------:R-:W-:-:S04]  /*7650*/  UIADD3 UR5, UR5, 0xc00, URZ ;  /* 0x00000c0005057890 */ /* 0x000fc8000fffe03f */
[----:B------:R-:W-:-:S04]  /*7660*/  UIADD3 UR15, UP0, UR5, UR8, URZ ;  /* 0x00000008050f7290 */ /* 0x000fc8000ff1e03f */
[----:B------:R-:W-:Y:S02]  /*7670*/  ULEA.HI.X.SX32 UR5, UR5, UR27, 0x1, UP0 ;  /* 0x0000001b05057291 */ /* 0x000fe400080f0e3f */
[----:B-1----:R-:W-:Y:S02]  /*7680*/  ULEA UR13, UR14, UR13, 0x18 ;  /* 0x0000000d0e0d7291 */ /* 0x002fe4000f8ec03f */
[----:B------:R-:W-:Y:S02]  /*7690*/  ULEA UR6, UP0, UR15, UR6, 0x2 ;  /* 0x000000060f067291 */ /* 0x000fe4000f80103f */
[----:B------:R-:W-:Y:S02]  /*76a0*/  UIADD3 UR13, UR13, 0xf000, URZ ;  /* 0x0000f0000d0d7890 */ /* 0x000fe4000fffe03f */
[----:B------:R-:W-:Y:S01]  /*76b0*/  ULEA.HI.X UR7, UR15, UR7, UR5, 0x2, UP0 ;  /* 0x000000070f077291 */ /* 0x000fe200080f1405 */
[----:B------:R-:W-:Y:S02]  /*76c0*/  UMOV UR14, 0x0 ;  /* 0x00000000000e7882 */ /* 0x000fe40000000000 */
[----:B------:R-:W-:Y:S01]  /*76d0*/  UMOV UR5, 0x300 ;  /* 0x0000030000057882 */ /* 0x000fe20000000000 */
[----:B------:R-:W-:-:S05]  /*76e0*/  UMOV UR15, 0x14f00000 ;  /* 0x14f00000000f7882 */ /* 0x000fca0000000000 */
[----:B------:R1:W-:Y:S01]  /*76f0*/  UBLKRED.G.S.ADD.F32.RN [UR6], [UR13], UR5, desc[UR14] ;  /* 0x00000e060d0073bb */ /* 0x0003e200080a1405 */
[----:B------:R0:W-:Y:S01]  /*7700*/  UTMACMDFLUSH ;  /* 0x00000000000079b7 */ /* 0x0001e20000000000 */
[----:B-1----:R-:W-:-:S04]  /*7710*/  DEPBAR.LE SB0, 0x1 ;  /* 0x000080400000791a */ /* 0x002fc80000000000 */
.L_x_683:
[----:B------:R-:W-:Y:S05]  /*7720*/  BSYNC B0 ;  /* 0x0000000000007941 */ /* 0x000fea0003800000 */
.L_x_682:
[----:B------:R-:W-:Y:S06]  /*7730*/  BAR.ARV 0xa, 0xa0 ;  /* 0x0282800000007b1d */ /* 0x000fec0000002000 */
[----:B------:R-:W-:Y:S04]  /*7740*/  BSSY B0, `(.L_x_684) ;  /* 0x0000003000007945 */ /* 0x000fe80003800000 */
[----:B------:R-:W-:Y:S05]  /*7750*/  @!P0 BRA `(.L_x_685) ;  /* 0x0000000000048947 */ /* 0x000fea0003800000 */
[----:B------:R-:W-:-:S04]  /*7760*/  DEPBAR.LE SB0, 0x0 ;  /* 0x000080000000791a */ /* 0x000fc80000000000 */
.L_x_685:
[----:B------:R-:W-:Y:S05]  /*7770*/  BSYNC B0 ;  /* 0x0000000000007941 */ /* 0x000fea0003800000 */
.L_x_684:
        /* <DEDUP_REMOVED lines=19> */
.L_x_645:
        /* <DEDUP_REMOVED lines=13> */
.L_x_686:
        /* <DEDUP_REMOVED lines=14> */
.L_x_688:
[----:B------:R-:W-:-:S05]  /*7a60*/  ULDC UR4, c[0x0][0x8bc] ;  /* 0x00022f0000047ab9 */ /* 0x000fca0000000800 */
.L_x_687:
        /* <DEDUP_REMOVED lines=56> */
.L_x_690:
        /* <DEDUP_REMOVED lines=63> */
.L_x_729:
        /* <DEDUP_REMOVED lines=13> */
.L_x_693:
        /* <DEDUP_REMOVED lines=125> */
.L_x_704:
[----:B------:R-:W-:-:S04]  /*8a80*/  SHF.L.U32 R21, R9, 0x1f, RZ ;  /* 0x0000001f09157819 */ /* 0x000fc800000006ff */
[----:B-1----:R-:W1:Y:S02]  /*8a90*/  SYNCS.PHASECHK.TRANS64.TRYWAIT P1, [R0+URZ+0x26840], R21 ;  /* 0x02684015000075a7 */ /* 0x002e64000802017f */
[----:B-12---:R-:W-:Y:S05]  /*8aa0*/  @!P1 BRA `(.L_x_696) ;  /* 0x0000001800a89947 */ /* 0x006fea0003800000 */
.L_x_730:
[----:B------:R-:W-:Y:S05]  /*8ab0*/  @P0 BRA `(.L_x_697) ;  /* 0x0000000000140947 */ /* 0x000fea0003800000 */
[----:B------:R-:W-:Y:S01]  /*8ac0*/  ISETP.NE.AND P1, PT, R16, RZ, PT ;  /* 0x000000ff1000720c */ /* 0x000fe20003f25270 */
[----:B------:R-:W-:-:S04]  /*8ad0*/  IMAD.MOV.U32 R3, RZ, RZ, 0x3100 ;  /* 0x00003100ff037424 */ /* 0x000fc800078e00ff */
[----:B------:R2:W-:Y:S08]  /*8ae0*/  SYNCS.ARRIVE.TRANS64 RZ, [R0+URZ+0x26830], R3 ;  /* 0x0268300300ff79a7 */ /* 0x0005f0000800003f */
[----:B------:R-:W-:Y:S05]  /*8af0*/  @!P1 BRA `(.L_x_697) ;  /* 0x0000000000049947 */ /* 0x000fea0003800000 */
[----:B------:R-:W-:Y:S01]  /*8b00*/  BPT.TRAP 0x1 ;  /* 0x000000040000795c */ /* 0x000fe20000300000 */
.L_x_697:
        /* <DEDUP_REMOVED lines=43> */
.L_x_731:
[----:B------:R-:W-:Y:S05]  /*8dc0*/  @P0 BRA `(.L_x_699) ;  /* 0x0000000000140947 */ /* 0x000fea0003800000 */
[----:B------:R-:W-:Y:S01]  /*8dd0*/  ISETP.NE.AND P1, PT, R16, RZ, PT ;  /* 0x000000ff1000720c */ /* 0x000fe20003f25270 */
[----:B------:R-:W-:-:S04]  /*8de0*/  IMAD.MOV.U32 R3, RZ, RZ, 0x3100 ;  /* 0x00003100ff037424 */ /* 0x000fc800078e00ff */
[----:B------:R3:W-:Y:S08]  /*8df0*/  SYNCS.ARRIVE.TRANS64 RZ, [R0+URZ+0x26818], R3 ;  /* 0x0268180300ff79a7 */ /* 0x0007f0000800003f */
[----:B------:R-:W-:Y:S05]  /*8e00*/  @!P1 BRA `(.L_x_699) ;  /* 0x0000000000049947 */ /* 0x000fea0003800000 */
[----:B------:R-:W-:Y:S01]  /*8e10*/  BPT.TRAP 0x1 ;  /* 0x000000040000795c */ /* 0x000fe20000300000 */
.L_x_699:
        /* <DEDUP_REMOVED lines=36> */
.L_x_732:
        /* <DEDUP_REMOVED lines=9> */
.L_x_701:
        /* <DEDUP_REMOVED lines=38> */
.L_x_734:
[----:B------:R-:W-:Y:S05]  /*9350*/  @P0 BRA `(.L_x_703) ;  /* 0x0000000000140947 */ /* 0x000fea0003800000 */
[----:B------:R-:W-:Y:S01]  /*9360*/  ISETP.NE.AND P1, PT, R16, RZ, PT ;  /* 0x000000ff1000720c */ /* 0x000fe20003f25270 */
[----:B-1----:R-:W-:-:S04]  /*9370*/  IMAD.MOV.U32 R5, RZ, RZ, 0x3100 ;  /* 0x00003100ff057424 */ /* 0x002fc800078e00ff */
[----:B------:R2:W-:Y:S08]  /*9380*/  SYNCS.ARRIVE.TRANS64 RZ, [R0+URZ+0x26810], R5 ;  /* 0x0268100500ff79a7 */ /* 0x0005f0000800003f */
[----:B------:R-:W-:Y:S05]  /*9390*/  @!P1 BRA `(.L_x_703) ;  /* 0x0000000000049947 */ /* 0x000fea0003800000 */
[----:B------:R-:W-:Y:S01]  /*93a0*/  BPT.TRAP 0x1 ;  /* 0x000000040000795c */ /* 0x000fe20000300000 */
.L_x_703:
        /* <DEDUP_REMOVED lines=37> */
.L_x_695:
[----:B------:R-:W-:-:S13]  /*9600*/  ISETP.NE.AND P1, PT, R13, RZ, PT ;  /* 0x000000ff0d00720c */ /* 0x000fda0003f25270 */
[----:B------:R-:W-:Y:S05]  /*9610*/  @!P1 BRA `(.L_x_694) ;  /* 0x0000000400689947 */ /* 0x000fea0003800000 */
[----:B------:R-:W-:-:S04]  /*9620*/  SHF.L.U32 R7, R9, 0x1f, RZ ;  /* 0x0000001f09077819 */ /* 0x000fc800000006ff */
[----:B------:R-:W1:Y:S02]  /*9630*/  SYNCS.PHASECHK.TRANS64.TRYWAIT P1, [R0+URZ+0x26840], R7 ;  /* 0x02684007000075a7 */ /* 0x000e64000802017f */
[----:B-1----:R-:W-:Y:S05]  /*9640*/  @!P1 BRA `(.L_x_705) ;  /* 0x0000001000149947 */ /* 0x002fea0003800000 */
.L_x_735:
[----:B------:R-:W-:Y:S05]  /*9650*/  @P0 BRA `(.L_x_706) ;  /* 0x0000000000140947 */ /* 0x000fea0003800000 */
[----:B------:R-:W-:Y:S01]  /*9660*/  ISETP.NE.AND P1, PT, R16, RZ, PT ;  /* 0x000000ff1000720c */ /* 0x000fe20003f25270 */
[----:B------:R-:W-:-:S04]  /*9670*/  IMAD.MOV.U32 R5, RZ, RZ, 0x3100 ;  /* 0x00003100ff057424 */ /* 0x000fc800078e00ff */
[----:B------:R2:W-:Y:S08]  /*9680*/  SYNCS.ARRIVE.TRANS64 RZ, [R0+URZ+0x26830], R5 ;  /* 0x0268300500ff79a7 */ /* 0x0005f0000800003f */
[----:B------:R-:W-:Y:S05]  /*9690*/  @!P1 BRA `(.L_x_706) ;  /* 0x0000000000049947 */ /* 0x000fea0003800000 */
[----:B------:R-:W-:Y:S01]  /*96a0*/  BPT.TRAP 0x1 ;  /* 0x000000040000795c */ /* 0x000fe20000300000 */
.L_x_706:
        /* <DEDUP_REMOVED lines=41> */
.L_x_736:
[----:B------:R-:W-:Y:S05]  /*9940*/  @P0 BRA `(.L_x_708) ;  /* 0x0000000000140947 */ /* 0x000fea0003800000 */
[----:B------:R-:W-:Y:S01]  /*9950*/  ISETP.NE.AND P0, PT, R16, RZ, PT ;  /* 0x000000ff1000720c */ /* 0x000fe20003f05270 */
[----:B------:R-:W-:-:S04]  /*9960*/  IMAD.MOV.U32 R5, RZ, RZ, 0x3100 ;  /* 0x00003100ff057424 */ /* 0x000fc800078e00ff */
[----:B------:R3:W-:Y:S08]  /*9970*/  SYNCS.ARRIVE.TRANS64 RZ, [R0+URZ+0x26818], R5 ;  /* 0x0268180500ff79a7 */ /* 0x0007f0000800003f */
[----:B------:R-:W-:Y:S05]  /*9980*/  @!P0 BRA `(.L_x_708) ;  /* 0x0000000000048947 */ /* 0x000fea0003800000 */
[----:B------:R-:W-:Y:S01]  /*9990*/  BPT.TRAP 0x1 ;  /* 0x000000040000795c */ /* 0x000fe20000300000 */
.L_x_708:
        /* <DEDUP_REMOVED lines=34> */
.L_x_694:
[----:B------:R-:W3:Y:S01]  /*9bc0*/  S2R R2, SR_TID.X ;  /* 0x0000000000027919 */ /* 0x000ee20000002100 */
[----:B------:R-:W-:Y:S01]  /*9bd0*/  IMAD R3, R12, 0x8, R0 ;  /* 0x000000080c037824 */ /* 0x000fe200078e0200 */
[----:B---3--:R-:W-:Y:S02]  /*9be0*/  LOP3.LUT R4, R2, 0x7f, RZ, 0xc0, !PT ;  /* 0x0000007f02047812 */ /* 0x008fe400078ec0ff */
[----:B------:R-:W-:Y:S02]  /*9bf0*/  SHF.L.U32 R2, R9, 0x1f, RZ ;  /* 0x0000001f09027819 */ /* 0x000fe400000006ff */
[----:B------:R-:W-:Y:S02]  /*9c00*/  ISETP.NE.AND P1, PT, R4, RZ, PT ;  /* 0x000000ff0400720c */ /* 0x000fe40003f25270 */
[----:B------:R-:W3:Y:S02]  /*9c10*/  SYNCS.PHASECHK.TRANS64.TRYWAIT P0, [R3+URZ+0x26840], R2 ;  /* 0x02684002030075a7 */ /* 0x000ee4000800017f */
[----:B---3--:R-:W-:Y:S09]  /*9c20*/  @!P0 BRA `(.L_x_709) ;  /* 0x0000000800c48947 */ /* 0x008ff20003800000 */
.L_x_737:
[----:B------:R-:W-:Y:S05]  /*9c30*/  @P1 BRA `(.L_x_710) ;  /* 0x0000000000181947 */ /* 0x000fea0003800000 */
[----:B------:R-:W4:Y:S01]  /*9c40*/  S2R R4, SR_TID.X ;  /* 0x0000000000047919 */ /* 0x000f220000002100 */
[----:B---3--:R-:W-:-:S04]  /*9c50*/  IMAD.MOV.U32 R2, RZ, RZ, 0x3100 ;  /* 0x00003100ff027424 */ /* 0x008fc800078e00ff */
[----:B------:R3:W-:Y:S01]  /*9c60*/  SYNCS.ARRIVE.TRANS64 RZ, [R3+URZ+0x26830], R2 ;  /* 0x0268300203ff79a7 */ /* 0x0007e2000800003f */
[----:B----4-:R-:W-:-:S13]  /*9c70*/  LOP3.LUT P0, RZ, R4, 0x1f, RZ, 0xc0, !PT ;  /* 0x0000001f04ff7812 */ /* 0x010fda000780c0ff */
[----:B---3--:R-:W-:Y:S05]  /*9c80*/  @!P0 BRA `(.L_x_710) ;  /* 0x0000000000048947 */ /* 0x008fea0003800000 */
[----:B------:R-:W-:Y:S01]  /*9c90*/  BPT.TRAP 0x1 ;  /* 0x000000040000795c */ /* 0x000fe20000300000 */
.L_x_710:
        /* <DEDUP_REMOVED lines=48> */
.L_x_691:
[----:B------:R-:W-:Y:S05]  /*9fa0*/  BSYNC B0 ;  /* 0x0000000000007941 */ /* 0x000fea0003800000 */
.L_x_689:
[----:B------:R-:W-:-:S03]  /*9fb0*/  UMOV UR8, 0xffffffff ;  /* 0xffffffff00087882 */ /* 0x000fc60000000000 */
[----:B------:R-:W-:Y:S05]  /*9fc0*/  BRA.DIV UR8, `(.L_x_711) ;  /* 0x0000000608f07947 */ /* 0x000fea000b800000 */
[----:B------:R-:W-:-:S13]  /*9fd0*/  ELECT P0, URZ, PT ;  /* 0x00000000003f782f */ /* 0x000fda0003800000 */
.L_x_740:
[----:B------:R-:W-:Y:S05]  /*9fe0*/  @!P0 BRA `(.L_x_605) ;  /* 0x0000000000848947 */ /* 0x000fea0003800000 */
[----:B------:R-:W-:-:S06]  /*9ff0*/  ULOP3.LUT UR8, UR38, 0x2, URZ, 0xfc, !UPT ;  /* 0x0000000226087892 */ /* 0x000fcc000f8efc3f */
[----:B------:R-:W-:-:S05]  /*a000*/  IMAD.U32 R2, RZ, RZ, UR8 ;  /* 0x00000008ff027e24 */ /* 0x000fca000f8e00ff */
[----:B------:R-:W-:-:S13]  /*a010*/  ISETP.NE.AND P2, PT, R2, 0x3, PT ;  /* 0x000000030200780c */ /* 0x000fda0003f45270 */
[----:B------:R-:W-:Y:S05]  /*a020*/  @!P2 BRA `(.L_x_712) ;  /* 0x000000000004a947 */ /* 0x000fea0003800000 */
[----:B--2---:R-:W-:Y:S01]  /*a030*/  BPT.TRAP 0x1 ;  /* 0x000000040000795c */ /* 0x004fe20000300000 */
.L_x_712:
        /* <DEDUP_REMOVED lines=15> */
.L_x_741:
[----:B------:R-:W3:Y:S02]  /*a130*/  SYNCS.PHASECHK.TRANS64.TRYWAIT P0, [R3+URZ], R2 ;  /* 0x00000002030075a7 */ /* 0x000ee4000800017f */
[----:B---3--:R-:W-:Y:S05]  /*a140*/  @!P0 BRA `(.L_x_714) ;  /* 0x0000000400c88947 */ /* 0x008fea0003800000 */
.L_x_742:
[----:B------:R-:W-:Y:S05]  /*a150*/  @!P2 BRA `(.L_x_715) ;  /* 0x000000000004a947 */ /* 0x000fea0003800000 */
[----:B--2---:R-:W-:Y:S01]  /*a160*/  BPT.TRAP 0x1 ;  /* 0x000000040000795c */ /* 0x004fe20000300000 */
.L_x_715:
[----:B---3--:R-:W-:-:S04]  /*a170*/  VIADD R3, R7, 0x26840 ;  /* 0x0002684007037836 */ /* 0x008fc80000000000 */
[----:B------:R-:W-:-:S04]  /*a180*/  IMAD R0, R0, 0x8, R3 ;  /* 0x0000000800007824 */ /* 0x000fc800078e0203 */
[----:B------:R-:W3:Y:S02]  /*a190*/  SYNCS.PHASECHK.TRANS64.TRYWAIT P0, [R0+URZ], R5 ;  /* 0x00000005000075a7 */ /* 0x000ee4000800017f */
[----:B---3--:R-:W-:Y:S05]  /*a1a0*/  @!P0 BRA `(.L_x_716) ;  /* 0x0000000400c48947 */ /* 0x008fea0003800000 */
.L_x_743:
[----:B------:R-:W-:-:S07]  /*a1b0*/  IMAD R3, R4, 0x8, R3 ;  /* 0x0000000804037824 */ /* 0x000fce00078e0203 */
.L_x_717:
[----:B----4-:R4:W1:Y:S02]  /*a1c0*/  SYNCS.PHASECHK.TRANS64.TRYWAIT P0, [R3+URZ], R2 ;  /* 0x00000002030075a7 */ /* 0x010864000800017f */
[----:B-1----:R-:W-:Y:S05]  /*a1d0*/  @!P0 NANOSLEEP.SYNCS 0x989680 ;  /* 0x009896800000895d */ /* 0x002fea0003900000 */
[----:B------:R-:W1:Y:S02]  /*a1e0*/  @!P0 SYNCS.PHASECHK.TRANS64 P0, [R3+URZ], R2 ;  /* 0x00000002030085a7 */ /* 0x000e64000800007f */
[----:B-1----:R-:W-:Y:S05]  /*a1f0*/  @!P0 BRA `(.L_x_717) ;  /* 0xfffffffc00f08947 */ /* 0x002fea000383ffff */
.L_x_605:
[----:B--2---:R-:W-:Y:S05]  /*a200*/  BSYNC B6 ;  /* 0x0000000000067941 */ /* 0x004fea0003800000 */
.L_x_599:
[----:B------:R-:W-:Y:S05]  /*a210*/  EXIT ;  /* 0x000000000000794d */ /* 0x000fea0003800000 */
.L_x_615:
[----:B------:R-:W-:Y:S02]  /*a220*/  IMAD.MOV.U32 R13, RZ, RZ, R16 ;  /* 0x000000ffff0d7224 */ /* 0x000fe400078e0010 */
[----:B------:R-:W-:Y:S02]  /*a230*/  IMAD.MOV.U32 R12, RZ, RZ, RZ ;  /* 0x000000ffff0c7224 */ /* 0x000fe400078e00ff */
[----:B------:R-:W-:Y:S02]  /*a240*/  IMAD.MOV.U32 R11, RZ, RZ, 0x1f ;  /* 0x0000001fff0b7424 */ /* 0x000fe400078e00ff */
[----:B------:R-:W-:-:S07]  /*a250*/  IMAD.MOV.U32 R15, RZ, RZ, -0x1 ;  /* 0xffffffffff0f7424 */ /* 0x000fce00078e00ff */
[----:B-1---5:R-:W-:Y:S05]  /*a260*/  WARPSYNC.COLLECTIVE R15, `(.L_x_718) ;  /* 0x000000000f087348 */ /* 0x022fea0003c00000 */
[----:B------:R2:W3:Y:S02]  /*a270*/  SHFL.IDX P6, R14, R13, R12, R11 ;  /* 0x0000000c0d0e7389 */ /* 0x0004e400000c000b */
[----:B-123-5:R-:W-:Y:S01]  /*a280*/  ENDCOLLECTIVE ;  /* 0x000000000000791b */ /* 0x02efe20003800000 */
.L_x_718:
[----:B------:R-:W-:Y:S05]  /*a290*/  BRA `(.L_x_719) ;  /* 0xffffff7000347947 */ /* 0x000fea000383ffff */
.L_x_617:
[----:B-1----:R1:W3:Y:S02]  /*a2a0*/  SYNCS.PHASECHK.TRANS64.TRYWAIT P0, [R18+URZ+0x26800], R5 ;  /* 0x02680005120075a7 */ /* 0x0022e4000800017f */
[----:B---3--:R-:W-:Y:S05]  /*a2b0*/  @!P0 NANOSLEEP.SYNCS 0x989680 ;  /* 0x009896800000895d */ /* 0x008fea0003900000 */
[----:B------:R-:W3:Y:S02]  /*a2c0*/  @!P0 SYNCS.PHASECHK.TRANS64 P0, [R18+URZ+0x26800], R5 ;  /* 0x02680005120085a7 */ /* 0x000ee4000800007f */
[----:B---3--:R-:W-:Y:S05]  /*a2d0*/  @!P0 BRA `(.L_x_617) ;  /* 0xfffffffc00f08947 */ /* 0x008fea000383ffff */
[----:B------:R-:W-:Y:S05]  /*a2e0*/  BRA `(.L_x_616) ;  /* 0xffffff7000587947 */ /* 0x000fea000383ffff */
.L_x_622:
[----:B--2---:R-:W-:-:S04]  /*a2f0*/  IMAD.U32 R5, RZ, RZ, UR8 ;  /* 0x00000008ff057e24 */ /* 0x004fc8000f8e00ff */
[----:B------:R2:W3:Y:S03]  /*a300*/  SYNCS.PHASECHK.TRANS64.TRYWAIT P1, [R5+URZ+0x26810], R16 ;  /* 0x02681010050075a7 */ /* 0x0004e6000802017f */
[----:B---3--:R-:W-:Y:S05]  /*a310*/  @!P1 NANOSLEEP.SYNCS 0x989680 ;  /* 0x009896800000995d */ /* 0x008fea0003900000 */
[----:B------:R-:W3:Y:S02]  /*a320*/  @!P1 SYNCS.PHASECHK.TRANS64 P1, [R5+URZ+0x26810], R16 ;  /* 0x02681010050095a7 */ /* 0x000ee4000802007f */
[----:B---3--:R-:W-:Y:S05]  /*a330*/  @!P1 BRA `(.L_x_622) ;  /* 0xfffffffc00ec9947 */ /* 0x008fea000383ffff */
[----:B------:R-:W-:Y:S05]  /*a340*/  BRA `(.L_x_621) ;  /* 0xffffff7800b87947 */ /* 0x000fea000383ffff */
.L_x_626:
[----:B------:R-:W-:-:S04]  /*a350*/  IMAD.U32 R5, RZ, RZ, UR8 ;  /* 0x00000008ff057e24 */ /* 0x000fc8000f8e00ff */
[----:B------:R1:W1:Y:S03]  /*a360*/  SYNCS.PHASECHK.TRANS64.TRYWAIT P1, [R5+URZ+0x26830], R16 ;  /* 0x02683010050075a7 */ /* 0x000266000802017f */
[----:B-1----:R-:W-:Y:S05]  /*a370*/  @!P1 NANOSLEEP.SYNCS 0x989680 ;  /* 0x009896800000995d */ /* 0x002fea0003900000 */
[----:B------:R-:W1:Y:S02]  /*a380*/  @!P1 SYNCS.PHASECHK.TRANS64 P1, [R5+URZ+0x26830], R16 ;  /* 0x02683010050095a7 */ /* 0x000e64000802007f */
[----:B-1----:R-:W-:Y:S05]  /*a390*/  @!P1 BRA `(.L_x_626) ;  /* 0xfffffffc00ec9947 */ /* 0x002fea000383ffff */
[----:B------:R-:W-:Y:S05]  /*a3a0*/  BRA `(.L_x_625) ;  /* 0xffffff7c00c47947 */ /* 0x000fea000383ffff */
.L_x_654:
[----:B------:R-:W-:Y:S01]  /*a3b0*/  BSSY B0, `(.L_x_720) ;  /* 0x0000005000007945 */ /* 0x000fe20003800000 */
[----:B------:R-:W-:-:S07]  /*a3c0*/  IMAD.MOV.U32 R15, RZ, RZ, -0x1 ;  /* 0xffffffffff0f7424 */ /* 0x000fce00078e00ff */
[----:B------:R-:W-:Y:S05]  /*a3d0*/  WARPSYNC.COLLECTIVE R15, `(.L_x_721) ;  /* 0x000000000f087348 */ /* 0x000fea0003c00000 */
[----:B------:R-:W-:Y:S01]  /*a3e0*/  NOP ;  /* 0x0000000000007918 */ /* 0x000fe20000000000 */
[----:B------:R-:W-:Y:S01]  /*a3f0*/  ENDCOLLECTIVE ;  /* 0x000000000000791b */ /* 0x000fe20003800000 */
.L_x_721:
[----:B------:R-:W-:Y:S05]  /*a400*/  BSYNC B0 ;  /* 0x0000000000007941 */ /* 0x000fea0003800000 */
.L_x_720:
[----:B------:R-:W-:Y:S05]  /*a410*/  BRA `(.L_x_722) ;  /* 0xffffffc400a87947 */ /* 0x000fea000383ffff */
.L_x_666:
[----:B------:R-:W-:Y:S01]  /*a420*/  BSSY B0, `(.L_x_723) ;  /* 0x0000005000007945 */ /* 0x000fe20003800000 */
[----:B------:R-:W-:-:S07]  /*a430*/  IMAD.MOV.U32 R15, RZ, RZ, -0x1 ;  /* 0xffffffffff0f7424 */ /* 0x000fce00078e00ff */
[----:B------:R-:W-:Y:S05]  /*a440*/  WARPSYNC.COLLECTIVE R15, `(.L_x_724) ;  /* 0x000000000f087348 */ /* 0x000fea0003c00000 */
[----:B------:R-:W-:Y:S01]  /*a450*/  NOP ;  /* 0x0000000000007918 */ /* 0x000fe20000000000 */
[----:B------:R-:W-:Y:S01]  /*a460*/  ENDCOLLECTIVE ;  /* 0x000000000000791b */ /* 0x000fe20003800000 */
.L_x_724:
[----:B------:R-:W-:Y:S05]  /*a470*/  BSYNC B0 ;  /* 0x0000000000007941 */ /* 0x000fea0003800000 */
.L_x_723:
[----:B------:R-:W-:Y:S05]  /*a480*/  BRA `(.L_x_725) ;  /* 0xffffffc800c07947 */ /* 0x000fea000383ffff */
.L_x_679:
[----:B------:R-:W-:Y:S01]  /*a490*/  BSSY B0, `(.L_x_726) ;  /* 0x0000005000007945 */ /* 0x000fe20003800000 */
[----:B------:R-:W-:-:S07]  /*a4a0*/  IMAD.MOV.U32 R15, RZ, RZ, -0x1 ;  /* 0xffffffffff0f7424 */ /* 0x000fce00078e00ff */
[----:B------:R-:W-:Y:S05]  /*a4b0*/  WARPSYNC.COLLECTIVE R15, `(.L_x_727) ;  /* 0x000000000f087348 */ /* 0x000fea0003c00000 */
[----:B------:R-:W-:Y:S01]  /*a4c0*/  NOP ;  /* 0x0000000000007918 */ /* 0x000fe20000000000 */
[----:B------:R-:W-:Y:S01]  /*a4d0*/  ENDCOLLECTIVE ;  /* 0x000000000000791b */ /* 0x000fe20003800000 */
.L_x_727:
[----:B------:R-:W-:Y:S05]  /*a4e0*/  BSYNC B0 ;  /* 0x0000000000007941 */ /* 0x000fea0003800000 */
.L_x_726:
[----:B------:R-:W-:Y:S05]  /*a4f0*/  BRA `(.L_x_728) ;  /* 0xffffffcc00dc7947 */ /* 0x000fea000383ffff */
.L_x_692:
[----:B-1----:R1:W2:Y:S02]  /*a500*/  SYNCS.PHASECHK.TRANS64.TRYWAIT P0, [R0+URZ+0x26820], R3 ;  /* 0x02682003000075a7 */ /* 0x0022a4000800017f */
[----:B--2---:R-:W-:Y:S05]  /*a510*/  @!P0 NANOSLEEP.SYNCS 0x989680 ;  /* 0x009896800000895d */ /* 0x004fea0003900000 */
[----:B------:R-:W2:Y:S02]  /*a520*/  @!P0 SYNCS.PHASECHK.TRANS64 P0, [R0+URZ+0x26820], R3 ;  /* 0x02682003000085a7 */ /* 0x000ea4000800007f */
[----:B--2---:R-:W-:Y:S05]  /*a530*/  @!P0 BRA `(.L_x_692) ;  /* 0xfffffffc00f08947 */ /* 0x004fea000383ffff */
[----:B------:R-:W-:Y:S05]  /*a540*/  BRA `(.L_x_729) ;  /* 0xffffffdc00247947 */ /* 0x000fea000383ffff */
.L_x_696:
[----:B-1----:R1:W2:Y:S02]  /*a550*/  SYNCS.PHASECHK.TRANS64.TRYWAIT P1, [R0+URZ+0x26840], R21 ;  /* 0x02684015000075a7 */ /* 0x0022a4000802017f */
[----:B--2---:R-:W-:Y:S05]  /*a560*/  @!P1 NANOSLEEP.SYNCS 0x989680 ;  /* 0x009896800000995d */ /* 0x004fea0003900000 */
[----:B------:R-:W2:Y:S02]  /*a570*/  @!P1 SYNCS.PHASECHK.TRANS64 P1, [R0+URZ+0x26840], R21 ;  /* 0x02684015000095a7 */ /* 0x000ea4000802007f */
[----:B--2---:R-:W-:Y:S05]  /*a580*/  @!P1 BRA `(.L_x_696) ;  /* 0xfffffffc00f09947 */ /* 0x004fea000383ffff */
[----:B------:R-:W-:Y:S05]  /*a590*/  BRA `(.L_x_730) ;  /* 0xffffffe400447947 */ /* 0x000fea000383ffff */
.L_x_698:
[----:B--2---:R2:W3:Y:S02]  /*a5a0*/  SYNCS.PHASECHK.TRANS64.TRYWAIT P1, [R0+URZ+0x26828], R21 ;  /* 0x02682815000075a7 */ /* 0x0044e4000802017f */
[----:B---3--:R-:W-:Y:S05]  /*a5b0*/  @!P1 NANOSLEEP.SYNCS 0x989680 ;  /* 0x009896800000995d */ /* 0x008fea0003900000 */
[----:B------:R-:W3:Y:S02]  /*a5c0*/  @!P1 SYNCS.PHASECHK.TRANS64 P1, [R0+URZ+0x26828], R21 ;  /* 0x02682815000095a7 */ /* 0x000ee4000802007f */
[----:B---3--:R-:W-:Y:S05]  /*a5d0*/  @!P1 BRA `(.L_x_698) ;  /* 0xfffffffc00f09947 */ /* 0x008fea000383ffff */
[----:B------:R-:W-:Y:S05]  /*a5e0*/  BRA `(.L_x_731) ;  /* 0xffffffe400f47947 */ /* 0x000fea000383ffff */
.L_x_700:
[----:B---3--:R3:W4:Y:S02]  /*a5f0*/  SYNCS.PHASECHK.TRANS64.TRYWAIT P1, [R0+URZ+0x26848], R21 ;  /* 0x02684815000075a7 */ /* 0x008724000802017f */
[----:B----4-:R-:W-:Y:S05]  /*a600*/  @!P1 NANOSLEEP.SYNCS 0x989680 ;  /* 0x009896800000995d */ /* 0x010fea0003900000 */
[----:B------:R-:W4:Y:S02]  /*a610*/  @!P1 SYNCS.PHASECHK.TRANS64 P1, [R0+URZ+0x26848], R21 ;  /* 0x02684815000095a7 */ /* 0x000f24000802007f */
[----:B----4-:R-:W-:Y:S05]  /*a620*/  @!P1 BRA `(.L_x_700) ;  /* 0xfffffffc00f09947 */ /* 0x010fea000383ffff */
[----:B------:R-:W-:Y:S05]  /*a630*/  BRA `(.L_x_732) ;  /* 0xffffffe800887947 */ /* 0x000fea000383ffff */
.L_x_702:
[----:B------:R-:W-:-:S07]  /*a640*/  SHF.L.U32 R5, R9, 0x1f, RZ ;  /* 0x0000001f09057819 */ /* 0x000fce00000006ff */
.L_x_733:
[----:B-1----:R1:W2:Y:S02]  /*a650*/  SYNCS.PHASECHK.TRANS64.TRYWAIT P1, [R0+URZ+0x26820], R5 ;  /* 0x02682005000075a7 */ /* 0x0022a4000802017f */
[----:B--2---:R-:W-:Y:S05]  /*a660*/  @!P1 NANOSLEEP.SYNCS 0x989680 ;  /* 0x009896800000995d */ /* 0x004fea0003900000 */
[----:B------:R-:W2:Y:S02]  /*a670*/  @!P1 SYNCS.PHASECHK.TRANS64 P1, [R0+URZ+0x26820], R5 ;  /* 0x02682005000095a7 */ /* 0x000ea4000802007f */
[----:B--2---:R-:W-:Y:S05]  /*a680*/  @!P1 BRA `(.L_x_733) ;  /* 0xfffffffc00f09947 */ /* 0x004fea000383ffff */
[----:B------:R-:W-:Y:S05]  /*a690*/  BRA `(.L_x_734) ;  /* 0xffffffec002c7947 */ /* 0x000fea000383ffff */
.L_x_705:
[----:B-1----:R1:W2:Y:S02]  /*a6a0*/  SYNCS.PHASECHK.TRANS64.TRYWAIT P1, [R0+URZ+0x26840], R7 ;  /* 0x02684007000075a7 */ /* 0x0022a4000802017f */
[----:B--2---:R-:W-:Y:S05]  /*a6b0*/  @!P1 NANOSLEEP.SYNCS 0x989680 ;  /* 0x009896800000995d */ /* 0x004fea0003900000 */
[----:B------:R-:W2:Y:S02]  /*a6c0*/  @!P1 SYNCS.PHASECHK.TRANS64 P1, [R0+URZ+0x26840], R7 ;  /* 0x02684007000095a7 */ /* 0x000ea4000802007f */
[----:B--2---:R-:W-:Y:S05]  /*a6d0*/  @!P1 BRA `(.L_x_705) ;  /* 0xfffffffc00f09947 */ /* 0x004fea000383ffff */
[----:B------:R-:W-:Y:S05]  /*a6e0*/  BRA `(.L_x_735) ;  /* 0xffffffec00d87947 */ /* 0x000fea000383ffff */
.L_x_707:
[----:B--2---:R2:W3:Y:S02]  /*a6f0*/  SYNCS.PHASECHK.TRANS64.TRYWAIT P1, [R0+URZ+0x26828], R7 ;  /* 0x02682807000075a7 */ /* 0x0044e4000802017f */
[----:B---3--:R-:W-:Y:S05]  /*a700*/  @!P1 NANOSLEEP.SYNCS 0x989680 ;  /* 0x009896800000995d */ /* 0x008fea0003900000 */
[----:B------:R-:W3:Y:S02]  /*a710*/  @!P1 SYNCS.PHASECHK.TRANS64 P1, [R0+URZ+0x26828], R7 ;  /* 0x02682807000095a7 */ /* 0x000ee4000802007f */
[----:B---3--:R-:W-:Y:S05]  /*a720*/  @!P1 BRA `(.L_x_707) ;  /* 0xfffffffc00f09947 */ /* 0x008fea000383ffff */
[----:B------:R-:W-:Y:S05]  /*a730*/  BRA `(.L_x_736) ;  /* 0xfffffff000807947 */ /* 0x000fea000383ffff */
.L_x_709:
[----:B---3--:R3:W4:Y:S02]  /*a740*/  SYNCS.PHASECHK.TRANS64.TRYWAIT P0, [R3+URZ+0x26840], R2 ;  /* 0x02684002030075a7 */ /* 0x008724000800017f */
[----:B----4-:R-:W-:Y:S05]  /*a750*/  @!P0 NANOSLEEP.SYNCS 0x989680 ;  /* 0x009896800000895d */ /* 0x010fea0003900000 */
[----:B------:R-:W4:Y:S02]  /*a760*/  @!P0 SYNCS.PHASECHK.TRANS64 P0, [R3+URZ+0x26840], R2 ;  /* 0x02684002030085a7 */ /* 0x000f24000800007f */
[----:B----4-:R-:W-:Y:S05]  /*a770*/  @!P0 BRA `(.L_x_709) ;  /* 0xfffffffc00f08947 */ /* 0x010fea000383ffff */
[----:B------:R-:W-:Y:S05]  /*a780*/  BRA `(.L_x_737) ;  /* 0xfffffff400287947 */ /* 0x000fea000383ffff */
.L_x_711:
[----:B------:R-:W-:Y:S01]  /*a790*/  BSSY B0, `(.L_x_738) ;  /* 0x0000006000007945 */ /* 0x000fe20003800000 */
[----:B------:R-:W-:-:S07]  /*a7a0*/  IMAD.MOV.U32 R15, RZ, RZ, -0x1 ;  /* 0xffffffffff0f7424 */ /* 0x000fce00078e00ff */
[----:B--2---:R-:W-:Y:S05]  /*a7b0*/  WARPSYNC.COLLECTIVE R15, `(.L_x_739) ;  /* 0x000000000f0c7348 */ /* 0x004fea0003c00000 */
[----:B------:R-:W-:Y:S02]  /*a7c0*/  ELECT P6, UR62, PT ;  /* 0x00000000003e782f */ /* 0x000fe400038c0000 */
[----:B------:R-:W-:Y:S01]  /*a7d0*/  MOV R14, UR62 ;  /* 0x0000003e000e7c02 */ /* 0x000fe20008000f00 */
[----:B--2---:R-:W-:Y:S10]  /*a7e0*/  ENDCOLLECTIVE ;  /* 0x000000000000791b */ /* 0x004ff40003800000 */
.L_x_739:
[----:B------:R-:W-:Y:S05]  /*a7f0*/  BSYNC B0 ;  /* 0x0000000000007941 */ /* 0x000fea0003800000 */
.L_x_738:
[----:B------:R-:W-:Y:S01]  /*a800*/  PLOP3.LUT P0, PT, P6, PT, PT, 0x80, 0x0 ;  /* 0x000000000000781c */ /* 0x000fe2000370f070 */
[----:B------:R-:W-:-:S12]  /*a810*/  BRA `(.L_x_740) ;  /* 0xfffffff400f07947 */ /* 0x000fd8000383ffff */
.L_x_713:
[----:B-1----:R1:W3:Y:S02]  /*a820*/  SYNCS.PHASECHK.TRANS64.TRYWAIT P0, [R6+URZ], R5 ;  /* 0x00000005060075a7 */ /* 0x0022e4000800017f */
[----:B---3--:R-:W-:Y:S05]  /*a830*/  @!P0 NANOSLEEP.SYNCS 0x989680 ;  /* 0x009896800000895d */ /* 0x008fea0003900000 */
[----:B------:R-:W3:Y:S02]  /*a840*/  @!P0 SYNCS.PHASECHK.TRANS64 P0, [R6+URZ], R5 ;  /* 0x00000005060085a7 */ /* 0x000ee4000800007f */
[----:B---3--:R-:W-:Y:S05]  /*a850*/  @!P0 BRA `(.L_x_713) ;  /* 0xfffffffc00f08947 */ /* 0x008fea000383ffff */
[----:B------:R-:W-:Y:S05]  /*a860*/  BRA `(.L_x_741) ;  /* 0xfffffff800307947 */ /* 0x000fea000383ffff */
.L_x_714:
[----:B---3--:R3:W4:Y:S02]  /*a870*/  SYNCS.PHASECHK.TRANS64.TRYWAIT P0, [R3+URZ], R2 ;  /* 0x00000002030075a7 */ /* 0x008724000800017f */
[----:B----4-:R-:W-:Y:S05]  /*a880*/  @!P0 NANOSLEEP.SYNCS 0x989680 ;  /* 0x009896800000895d */ /* 0x010fea0003900000 */
[----:B------:R-:W4:Y:S02]  /*a890*/  @!P0 SYNCS.PHASECHK.TRANS64 P0, [R3+URZ], R2 ;  /* 0x00000002030085a7 */ /* 0x000f24000800007f */
[----:B----4-:R-:W-:Y:S05]  /*a8a0*/  @!P0 BRA `(.L_x_714) ;  /* 0xfffffffc00f08947 */ /* 0x010fea000383ffff */
[----:B------:R-:W-:Y:S05]  /*a8b0*/  BRA `(.L_x_742) ;  /* 0xfffffff800247947 */ /* 0x000fea000383ffff */
.L_x_716:
[----:B---3--:R3:W4:Y:S02]  /*a8c0*/  SYNCS.PHASECHK.TRANS64.TRYWAIT P0, [R0+URZ], R5 ;  /* 0x00000005000075a7 */ /* 0x008724000800017f */
[----:B----4-:R-:W-:Y:S05]  /*a8d0*/  @!P0 NANOSLEEP.SYNCS 0x989680 ;  /* 0x009896800000895d */ /* 0x010fea0003900000 */
[----:B------:R-:W4:Y:S02]  /*a8e0*/  @!P0 SYNCS.PHASECHK.TRANS64 P0, [R0+URZ], R5 ;  /* 0x00000005000085a7 */ /* 0x000f24000800007f */
[----:B----4-:R-:W-:Y:S05]  /*a8f0*/  @!P0 BRA `(.L_x_716) ;  /* 0xfffffffc00f08947 */ /* 0x010fea000383ffff */
[----:B------:R-:W-:Y:S05]  /*a900*/  BRA `(.L_x_743) ;  /* 0xfffffff800287947 */ /* 0x000fea000383ffff */
.L_x_744:
        /* <DEDUP_REMOVED lines=15> */
.L_x_3298:


//--------------------- .text._ZN7cutlass13device_kernelIN5flash11enable_sm90INS1_16FlashAttnBwdSm90INS1_25CollectiveMainloopBwdSm90ILi2ELi2ELi2EN4cute5tupleIJNS5_1CILi1EEES8_S8_EEENS6_IJNS7_ILi64EEENS7_ILi128EEENS7_ILi96EEEEEENS_10bfloat16_tEfNS_4arch4Sm90ELb0ELb0ELb0ELb1ELb0ELb1ELb0ELb0ELi2ELi1ELi2ELi1ELb1EEENS1_24CollectiveEpilogueBwdGQAISD_fSG_Li256ELb1ELb0EEENS1_19SingleTileSchedulerILb1ELb0ELb0ELi128EEEEEEEEEvNT_6ParamsE --------------------------
	.section	.text._ZN7cutlass13device_kernelIN5flash11enable_sm90INS1_16FlashAttnBwdSm90INS1_25CollectiveMainloopBwdSm90ILi2ELi2ELi2EN4cute5tupleIJNS5_1CILi1EEES8_S8_EEENS6_IJNS7_ILi64EEENS7_ILi128EEENS7_ILi96EEEEEENS_10bfloat16_tEfNS_4arch4Sm90ELb0ELb0ELb0ELb1ELb0ELb1ELb0ELb0ELi2ELi1ELi2ELi1ELb1EEENS1_24CollectiveEpilogueBwdGQAISD_fSG_Li256ELb1ELb0EEENS1_19SingleTileSchedulerILb1ELb0ELb0ELi128EEEEEEEEEvNT_6ParamsE,"ax",@progbits
	.align	128
.text._ZN7cutlass13device_kernelIN5flash11enable_sm90INS1_16FlashAttnBwdSm90INS1_25CollectiveMainloopBwdSm90ILi2ELi2ELi2EN4cute5tupleIJNS5_1CILi1EEES8_S8_EEENS6_IJNS7_ILi64EEENS7_ILi128EEENS7_ILi96EEEEEENS_10bfloat16_tEfNS_4arch4Sm90ELb0ELb0ELb0ELb1ELb0ELb1ELb0ELb0ELi2ELi1ELi2ELi1ELb1EEENS1_24CollectiveEpilogueBwdGQAISD_fSG_Li256ELb1ELb0EEENS1_19SingleTileSchedulerILb1ELb0ELb0ELi128EEEEEEEEEvNT_6ParamsE:
        .type           _ZN7cutlass13device_kernelIN5flash11enable_sm90INS1_16FlashAttnBwdSm90INS1_25CollectiveMainloopBwdSm90ILi2ELi2ELi2EN4cute5tupleIJNS5_1CILi1EEES8_S8_EEENS6_IJNS7_ILi64EEENS7_ILi128EEENS7_ILi96EEEEEENS_10bfloat16_tEfNS_4arch4Sm90ELb0ELb0ELb0ELb1ELb0ELb1ELb0ELb0ELi2ELi1ELi2ELi1ELb1EEENS1_24CollectiveEpilogueBwdGQAISD_fSG_Li256ELb1ELb0EEENS1_19SingleTileSchedulerILb1ELb0ELb0ELi128EEEEEEEEEvNT_6ParamsE,@function
        .size           _ZN7cutlass13device_kernelIN5flash11enable_sm90INS1_16FlashAttnBwdSm90INS1_25CollectiveMainloopBwdSm90ILi2ELi2ELi2EN4cute5tupleIJNS5_1CILi1EEES8_S8_EEENS6_IJNS7_ILi64EEENS7_ILi128EEENS7_ILi96EEEEEENS_10bfloat16_tEfNS_4arch4Sm90ELb0ELb0ELb0ELb1ELb0ELb1ELb0ELb0ELi2ELi1ELi2ELi1ELb1EEENS1_24CollectiveEpilogueBwdGQAISD_fSG_Li256ELb1ELb0EEENS1_19SingleTileSchedulerILb1ELb0ELb0ELi128EEEEEEEEEvNT_6ParamsE,(.L_x_3299 - _ZN7cutlass13device_kernelIN5flash11enable_sm90INS1_16FlashAttnBwdSm90INS1_25CollectiveMainloopBwdSm90ILi2ELi2ELi2EN4cute5tupleIJNS5_1CILi1EEES8_S8_EEENS6_IJNS7_ILi64EEENS7_ILi128EEENS7_ILi96EEEEEENS_10bfloat16_tEfNS_4arch4Sm90ELb0ELb0ELb0ELb1ELb0ELb1ELb0ELb0ELi2ELi1ELi2ELi1ELb1EEENS1_24CollectiveEpilogueBwdGQAISD_fSG_Li256ELb1ELb0EEENS1_19SingleTileSchedulerILb1ELb0ELb0ELi128EEEEEEEEEvNT_6ParamsE)
        .other          _ZN7cutlass13device_kernelIN5flash11enable_sm90INS1_16FlashAttnBwdSm90INS1_25CollectiveMainloopBwdSm90ILi2ELi2ELi2EN4cute5tupleIJNS5_1CILi1EEES8_S8_EEENS6_IJNS7_ILi64EEENS7_ILi128EEENS7_ILi96EEEEEENS_10bfloat16_tEfNS_4arch4Sm90ELb0ELb0ELb0ELb1ELb0ELb1ELb0ELb0ELi2ELi1ELi2ELi1ELb1EEENS1_24CollectiveEpilogueBwdGQAISD_fSG_Li256ELb1ELb0EEENS1_19SingleTileSchedulerILb1ELb0ELb0ELi128EEEEEEEEEvNT_6ParamsE,@"STO_CUDA_ENTRY STV_DEFAULT"
_ZN7cutlass13device_kernelIN5flash11enable_sm90INS1_16FlashAttnBwdSm90INS1_25CollectiveMainloopBwdSm90ILi2ELi2ELi2EN4cute5tupleIJNS5_1CILi1EEES8_S8_EEENS6_IJNS7_ILi64EEENS7_ILi128EEENS7_ILi96EEEEEENS_10bfloat16_tEfNS_4arch4Sm90ELb0ELb0ELb0ELb1ELb0ELb1ELb0ELb0ELi2ELi1ELi2ELi1ELb1EEENS1_24CollectiveEpilogueBwdGQAISD_fSG_Li256ELb1ELb0EEENS1_19SingleTileSchedulerILb1ELb0ELb0ELi128EEEEEEEEEvNT_6ParamsE:
        /* <DEDUP_REMOVED lines=23> */
.L_x_746:
[----:B------:R-:W-:Y:S05]  /*0170*/  BSYNC B0 ;  /* 0x0000000000007941 */ /* 0x000fea0003800000 */
.L_x_745:
        /* <DEDUP_REMOVED lines=37> */
.L_x_747:
        /* <DEDUP_REMOVED lines=22> */
.L_x_748:
[----:B------:R-:W-:Y:S01]  /*0530*/  PLOP3.LUT P0, PT, PT, PT, UP0, 0x80, 0x0 ;  /* 0x000000000000781c */ /* 0x000fe20003f0f008 */
[----:B------:R-:W-:Y:S01]  /*0540*/  NOP ;  /* 0x0000000000007918 */ /* 0x000fe20000000000 */
[----:B------:R-:W-:Y:S01]  /*0550*/  ULDC.64 UR46, c[0x0][0x208] ;  /* 0x00008200002e7ab9 */ /* 0x000fe20000000a00 */
[----:B------:R-:W-:Y:S01]  /*0560*/  BSSY B6, `(.L_x_749) ;  /* 0x000081e000067945 */ /* 0x000fe20003800000 */
[----:B-12-4-:R-:W-:Y:S09]  /*0570*/  BAR.SYNC.DEFER_BLOCKING 0x0 ;  /* 0x0000000000007b1d */ /* 0x016ff20000010000 */
[----:B------:R-:W-:Y:S05]  /*0580*/  @!P0 BRA `(.L_x_750) ;  /* 0x00000048002c8947 */ /* 0x000fea0003800000 */
.L_x_751:
        /* <DEDUP_REMOVED lines=21> */
.L_x_752:
        /* <DEDUP_REMOVED lines=14> */
.L_x_754:
[----:B------:R-:W-:-:S05]  /*07c0*/  ULDC UR4, c[0x0][0x8c4] ;  /* 0x0002310000047ab9 */ /* 0x000fca0000000800 */
.L_x_753:
        /* <DEDUP_REMOVED lines=21> */
.L_x_756:
        /* <DEDUP_REMOVED lines=14> */
.L_x_757:
        /* <DEDUP_REMOVED lines=10> */
.L_x_758:
        /* <DEDUP_REMOVED lines=11> */
.L_x_759:
        /* <DEDUP_REMOVED lines=35> */
[----:B-1----:R-:W-:Y:S02]  /*0d80*/  CS2R R4, SRZ ;  /* 0x0000000000047805 */ /* 0x002fe4000001ff00 */
        /* <DEDUP_REMOVED lines=35> */
.L_x_762:
        /* <DEDUP_REMOVED lines=15> */
.L_x_761:
        /* <DEDUP_REMOVED lines=22> */
.L_x_764:
        /* <DEDUP_REMOVED lines=15> */
.L_x_763:
[----:B------:R-:W-:Y:S01]  /*1300*/  SHF.R.S32.HI R25, RZ, 0x1f, R22 ;  /* 0x0000001fff197819 */ /* 0x000fe20000011416 */
[----:B------:R-:W-:-:S03]  /*1310*/  UMOV UR4, 0xffffffff ;  /* 0xffffffff00047882 */ /* 0x000fc60000000000 */
[----:B------:R-:W-:-:S04]  /*1320*/  LEA.HI R0, R25, R22, RZ, 0x7 ;  /* 0x0000001619007211 */ /* 0x000fc800078f38ff */
[----:B------:R-:W-:Y:S01]  /*1330*/  SHF.R.S32.HI R16, RZ, 0x7, R0 ;  /* 0x00000007ff107819 */ /* 0x000fe20000011400 */
[----:B------:R-:W-:Y:S06]  /*1340*/  BRA.DIV UR4, `(.L_x_765) ;  /* 0x0000007604047947 */ /* 0x000fec000b800000 */
[----:B------:R1:W2:Y:S02]  /*1350*/  SHFL.IDX PT, R14, R16, RZ, 0x1f ;  /* 0x00001fff100e7589 */ /* 0x0002a400000e0000 */
.L_x_842:
[----:B------:R-:W-:Y:S02]  /*1360*/  SHF.L.U32 R5, RZ, 0x1f, RZ ;  /* 0x0000001fff057819 */ /* 0x000fe400000006ff */
[----:B------:R-:W-:Y:S01]  /*1370*/  LOP3.LUT R3, R0, 0xffffff80, RZ, 0xc0, !PT ;  /* 0xffffff8000037812 */ /* 0x000fe200078ec0ff */
[----:B------:R-:W-:Y:S01]  /*1380*/  VIADD R0, R18, 0x6000 ;  /* 0x0000600012007836 */ /* 0x000fe20000000000 */
[----:B------:R-:W3:Y:S03]  /*1390*/  SYNCS.PHASECHK.TRANS64.TRYWAIT P1, [R18+URZ+0x26800], R5 ;  /* 0x02680005120075a7 */ /* 0x000ee6000802017f */
[----:B------:R-:W-:Y:S01]  /*13a0*/  IMAD.IADD R27, R22, 0x1, -R3 ;  /* 0x00000001161b7824 */ /* 0x000fe200078e0a03 */
[----:B------:R-:W-:Y:S02]  /*13b0*/  LOP3.LUT P0, RZ, R0, 0x1bf, RZ, 0xc0, !PT ;  /* 0x000001bf00ff7812 */ /* 0x000fe4000780c0ff */
[----:B--2---:R-:W-:-:S02]  /*13c0*/  LEA.HI R0, R14, R14, RZ, 0x1 ;  /* 0x0000000e0e007211 */ /* 0x004fc400078f08ff */
[----:B------:R-:W-:Y:S02]  /*13d0*/  SHF.R.S32.HI R24, RZ, 0x1f, R27 ;  /* 0x0000001fff187819 */ /* 0x000fe4000001141b */
[----:B------:R-:W-:Y:S02]  /*13e0*/  LOP3.LUT R23, R0, 0xfffffffe, RZ, 0xc0, !PT ;  /* 0xfffffffe00177812 */ /* 0x000fe400078ec0ff */
[----:B------:R-:W-:-:S04]  /*13f0*/  LEA.HI R26, R24, R27, RZ, 0x2 ;  /* 0x0000001b181a7211 */ /* 0x000fc800078f10ff */
[----:B------:R-:W-:Y:S01]  /*1400*/  LOP3.LUT R0, R26, 0x7ffffffc, RZ, 0xc0, !PT ;  /* 0x7ffffffc1a007812 */ /* 0x000fe200078ec0ff */
[----:B---3--:R-:W-:Y:S06]  /*1410*/  @P1 BRA `(.L_x_766) ;  /* 0x0000000000081947 */ /* 0x008fec0003800000 */
[----:B------:R-:W2:Y:S02]  /*1420*/  SYNCS.PHASECHK.TRANS64.TRYWAIT P1, [R18+URZ+0x26800], R5 ;  /* 0x02680005120075a7 */ /* 0x000ea4000802017f */
[----:B--2---:R-:W-:Y:S05]  /*1430*/  @!P1 BRA `(.L_x_767) ;  /* 0x0000007000e89947 */ /* 0x004fea0003800000 */
.L_x_766:
        /* <DEDUP_REMOVED lines=18> */
[----:B-1--45:R-:W-:Y:S05]  /*1560*/  CALL.ABS.NOINC R14 ;  /* 0x000000000e007343 */ /* 0x032fea0003c00000 */
.L_x_768:
[----:B------:R-:W-:Y:S01]  /*1570*/  LEA.HI R0, R25, R22, RZ, 0x4 ;  /* 0x0000001619007211 */ /* 0x000fe200078f20ff */
[----:B------:R-:W-:Y:S05]  /*1580*/  WARPSYNC.ALL ;  /* 0x0000000000007948 */ /* 0x000fea0003800000 */
[----:B------:R-:W-:-:S05]  /*1590*/  LOP3.LUT R3, R0, 0xfffffff0, RZ, 0xc0, !PT ;  /* 0xfffffff000037812 */ /* 0x000fca00078ec0ff */
[----:B--2---:R-:W-:Y:S01]  /*15a0*/  IMAD.IADD R5, R22, 0x1, -R3 ;  /* 0x0000000116057824 */ /* 0x004fe200078e0a03 */
        /* <DEDUP_REMOVED lines=33> */
[----:B------:R-:W2:Y:S01]  /*17c0*/  LDSM.16.M88.4 R184, [R7+0x6000] ;  /* 0x0060000007b8783b */ /* 0x000ea20000000200 */
        /* <DEDUP_REMOVED lines=27> */
[----:B-1----:R-:W-:Y:S01]  /*1980*/  IMAD R16, R16, 0x300, R27 ;  /* 0x0000030010107824 */ /* 0x002fe200078e021b */
        /* <DEDUP_REMOVED lines=18> */
[----:B------:R-:W1:Y:S01]  /*1ab0*/  LDSM.16.M88.4 R196, [R0+0x6000] ;  /* 0x0060000000c4783b */ /* 0x000e620000000200 */
        /* <DEDUP_REMOVED lines=33> */
[----:B--2---:R-:W-:Y:S01]  /*1cd0*/  IMAD R0, R5, 0x4, R18 ;  /* 0x0000000405007824 */ /* 0x004fe200078e0212 */
[----:B------:R-:W-:Y:S02]  /*1ce0*/  USHF.R.S32.HI UR7, URZ, 0x6, UR6 ;  /* 0x000000063f077899 */ /* 0x000fe40008011406 */
[----:B------:R-:W-:Y:S01]  /*1cf0*/  ULOP3.LUT UR11, UR38, 0x1, URZ, 0xfc, !UPT ;  /* 0x00000001260b7892 */ /* 0x000fe2000f8efc3f */
[----:B------:R-:W-:Y:S01]  /*1d00*/  UMOV UR4, URZ ;  /* 0x0000003f00047c82 */ /* 0x000fe20008000000 */
[----:B------:R-:W-:Y:S01]  /*1d10*/  UMOV UR5, URZ ;  /* 0x0000003f00057c82 */ /* 0x000fe20008000000 */
[----:B------:R-:W-:Y:S01]  /*1d20*/  UMOV UR6, URZ ;  /* 0x0000003f00067c82 */ /* 0x000fe20008000000 */
[----:B-1-34-:R-:W-:-:S08]  /*1d30*/  ULDC UR13, c[0x0][0x744] ;  /* 0x0001d100000d7ab9 */ /* 0x01afd00000000800 */
.L_x_779:
[----:B------:R-:W-:-:S06]  /*1d40*/  UISETP.NE.AND UP0, UPT, UR11, 0x3, UPT ;  /* 0x000000030b00788c */ /* 0x000fcc000bf05270 */
[----:B------:R-:W-:-:S13]  /*1d50*/  PLOP3.LUT P0, PT, PT, PT, UP0, 0x80, 0x0 ;  /* 0x000000000000781c */ /* 0x000fda0003f0f008 */
[----:B-1----:R-:W-:Y:S05]  /*1d60*/  @!P0 BRA `(.L_x_769) ;  /* 0x0000000000048947 */ /* 0x002fea0003800000 */
[----:B------:R-:W-:Y:S01]  /*1d70*/  BPT.TRAP 0x1 ;  /* 0x000000040000795c */ /* 0x000fe20000300000 */
.L_x_769:
[----:B------:R-:W-:Y:S01]  /*1d80*/  R2UR UR8, R18 ;  /* 0x00000000120872ca */ /* 0x000fe200000e0000 */
[----:B------:R-:W-:-:S05]  /*1d90*/  IMAD.U32 R16, RZ, RZ, UR5 ;  /* 0x00000005ff107e24 */ /* 0x000fca000f8e00ff */
[----:B------:R-:W-:-:S07]  /*1da0*/  SHF.L.U32 R16, R16, 0x1f, RZ ;  /* 0x0000001f10107819 */ /* 0x000fce00000006ff */
[----:B------:R-:W-:-:S09]  /*1db0*/  ULEA UR8, UR6, UR8, 0x3 ;  /* 0x0000000806087291 */ /* 0x000fd2000f8e183f */
[----:B------:R1:W2:Y:S01]  /*1dc0*/  SYNCS.PHASECHK.TRANS64.TRYWAIT P1, [UR8+0x26810], R16 ;  /* 0x02681010ff0075a7 */ /* 0x0002a20008020148 */
[----:B------:R-:W-:Y:S05]  /*1dd0*/  @!P0 BRA `(.L_x_770) ;  /* 0x0000000000048947 */ /* 0x000fea0003800000 */
[----:B------:R-:W-:Y:S01]  /*1de0*/  BPT.TRAP 0x1 ;  /* 0x000000040000795c */ /* 0x000fe20000300000 */
.L_x_770:
[----:B--2---:R-:W-:Y:S05]  /*1df0*/  @P1 BRA `(.L_x_771) ;  /* 0x0000000000081947 */ /* 0x004fea0003800000 */
[----:B------:R-:W2:Y:S02]  /*1e00*/  SYNCS.PHASECHK.TRANS64.TRYWAIT P1, [UR8+0x26810], R16 ;  /* 0x02681010ff0075a7 */ /* 0x000ea40008020148 */
[----:B--2---:R-:W-:Y:S05]  /*1e10*/  @!P1 BRA `(.L_x_772) ;  /* 0x0000006800849947 */ /* 0x004fea0003800000 */
.L_x_771:
        /* <DEDUP_REMOVED lines=67> */
.L_x_773:
[----:B------:R1:W1:Y:S01]  /*2250*/  SYNCS.PHASECHK.TRANS64.TRYWAIT P1, [UR8+0x26830], R16 ;  /* 0x02683010ff0075a7 */ /* 0x0002620008020148 */
[----:B------:R-:W-:Y:S05]  /*2260*/  @!P0 BRA `(.L_x_774) ;  /* 0x0000000000048947 */ /* 0x000fea0003800000 */
[----:B------:R-:W-:Y:S01]  /*2270*/  BPT.TRAP 0x1 ;  /* 0x000000040000795c */ /* 0x000fe20000300000 */
.L_x_774:
[----:B-1----:R-:W-:Y:S05]  /*2280*/  @P1 BRA `(.L_x_775) ;  /* 0x0000000000081947 */ /* 0x002fea0003800000 */
[----:B------:R-:W1:Y:S02]  /*2290*/  SYNCS.PHASECHK.TRANS64.TRYWAIT P1, [UR8+0x26830], R16 ;  /* 0x02683010ff0075a7 */ /* 0x000e640008020148 */
[----:B-1----:R-:W-:Y:S05]  /*22a0*/  @!P1 BRA `(.L_x_776) ;  /* 0x0000006400789947 */ /* 0x002fea0003800000 */
.L_x_775:
        /* <DEDUP_REMOVED lines=440> */
.L_x_777:
        /* <DEDUP_REMOVED lines=46> */
.L_x_778:
        /* <DEDUP_REMOVED lines=13> */
[----:B------:R-:W-:Y:S01]  /*41e0*/  IMAD.MOV.U32 R4, RZ, RZ, R40 ;  /* 0x000000ffff047224 */ /* 0x000fe200078e0028 */
[----:B------:R-:W-:Y:S01]  /*41f0*/  PLOP3.LUT P0, PT, PT, PT, PT, 0x8, 0x0 ;  /* 0x000000000000781c */ /* 0x000fe20003f0e170 */
[----:B-1----:R-:W-:Y:S02]  /*4200*/  IMAD.MOV.U32 R5, RZ, RZ, R41 ;  /* 0x000000ffff057224 */ /* 0x002fe400078e0029 */
[----:B------:R-:W-:Y:S01]  /*4210*/  FMUL.FTZ R72, R72, UR4 ;  /* 0x0000000448487c20 */ /* 0x000fe20008410000 */
[----:B------:R-:W-:Y:S02]  /*4220*/  IMAD.MOV.U32 R6, RZ, RZ, R42 ;  /* 0x000000ffff067224 */ /* 0x000fe400078e002a */
[----:B------:R-:W-:Y:S01]  /*4230*/  FMUL.FTZ R73, R73, UR4 ;  /* 0x0000000449497c20 */ /* 0x000fe20008410000 */
[----:B------:R-:W-:Y:S02]  /*4240*/  IMAD.MOV.U32 R7, RZ, RZ, R43 ;  /* 0x000000ffff077224 */ /* 0x000fe400078e002b */
        /* <DEDUP_REMOVED lines=46> */
.L_x_760:
[----:B------:R-:W-:Y:S05]  /*4530*/  @P0 BRA `(.L_x_755) ;  /* 0x0000004000800947 */ /* 0x000fea0003800000 */
[----:B------:R-:W-:Y:S01]  /*4540*/  ULDC.64 UR4, c[0x0][0x878] ;  /* 0x00021e0000047ab9 */ /* 0x000fe20000000a00 */
[----:B------:R-:W1:Y:S01]  /*4550*/  S2R R8, SR_TID.X ;  /* 0x0000000000087919 */ /* 0x000e620000002100 */
[----:B------:R-:W-:Y:S01]  /*4560*/  UISETP.NE.U32.AND UP0, UPT, UR4, URZ, UPT ;  /* 0x0000003f0400728c */ /* 0x000fe2000bf05070 */
[----:B------:R-:W2:Y:S08]  /*4570*/  S2UR UR10, SR_CTAID.Y ;  /* 0x00000000000a79c3 */ /* 0x000eb00000002600 */
[----:B------:R-:W-:Y:S01]  /*4580*/  S2UR UR8, SR_CTAID.X ;  /* 0x00000000000879c3 */ /* 0x000fe20000002500 */
[----:B------:R-:W-:Y:S01]  /*4590*/  UISETP.NE.AND.EX UP0, UPT, UR5, URZ, UPT, UP0 ;  /* 0x0000003f0500728c */ /* 0x000fe2000bf05300 */
[----:B------:R-:W-:Y:S01]  /*45a0*/  UMOV UR9, 0x400 ;  /* 0x0000040000097882 */ /* 0x000fe20000000000 */
[----:B------:R-:W-:Y:S01]  /*45b0*/  ULDC.64 UR12, c[0x0][0x818] ;  /* 0x00020600000c7ab9 */ /* 0x000fe20000000a00 */
[----:B------:R-:W-:-:S03]  /*45c0*/  ULDC.64 UR14, c[0x0][0x840] ;  /* 0x00021000000e7ab9 */ /* 0x000fc60000000a00 */
[----:B------:R-:W-:-:S05]  /*45d0*/  PLOP3.LUT P0, PT, PT, PT, UP0, 0x80, 0x0 ;  /* 0x000000000000781c */ /* 0x000fca0003f0f008 */
[----:B------:R-:W-:Y:S02]  /*45e0*/  @UP0 ULDC.64 UR4, c[0x0][0x878] ;  /* 0x00021e0000040ab9 */ /* 0x000fe40000000a00 */
[----:B------:R-:W-:-:S06]  /*45f0*/  @UP0 UIMAD.WIDE UR4, UR36, 0x4, UR4 ;  /* 0x00000004240408a5 */ /* 0x000fcc000f8e0204 */
[----:B------:R-:W-:Y:S02]  /*4600*/  IMAD.U32 R2, RZ, RZ, UR4 ;  /* 0x00000004ff027e24 */ /* 0x000fe4000f8e00ff */
[----:B------:R-:W-:Y:S01]  /*4610*/  IMAD.U32 R3, RZ, RZ, UR5 ;  /* 0x00000005ff037e24 */ /* 0x000fe2000f8e00ff */
[----:B------:R-:W3:Y:S01]  /*4620*/  S2UR UR11, SR_CgaCtaId ;  /* 0x00000000000b79c3 */ /* 0x000ee20000008800 */
[----:B------:R-:W-:-:S03]  /*4630*/  ULDC UR5, c[0x0][0x850] ;  /* 0x0002140000057ab9 */ /* 0x000fc60000000800 */
[----:B------:R1:W4:Y:S01]  /*4640*/  @P0 LDG.E R2, desc[UR46][R2.64] ;  /* 0x0000002e02020981 */ /* 0x000322000c1e1900 */
[----:B------:R-:W-:Y:S01]  /*4650*/  UISETP.NE.AND UP1, UPT, UR5, 0x1, UPT ;  /* 0x000000010500788c */ /* 0x000fe2000bf25270 */
[----:B------:R-:W-:Y:S01]  /*4660*/  BSSY B0, `(.L_x_780) ;  /* 0x0000059000007945 */ /* 0x000fe20003800000 */
[----:B-1----:R-:W-:-:S09]  /*4670*/  VIADD R3, R8, 0xffffff80 ;  /* 0xffffff8008037836 */ /* 0x002fd20000000000 */
[----:B------:R-:W-:Y:S01]  /*4680*/  @UP1 ULDC UR16, c[0x0][0x858] ;  /* 0x0002160000101ab9 */ /* 0x000fe20000000800 */
[----:B------:R-:W-:Y:S01]  /*4690*/  SHF.R.S32.HI R0, RZ, 0x1f, R3 ;  /* 0x0000001fff007819 */ /* 0x000fe20000011403 */
[----:B------:R-:W-:Y:S01]  /*46a0*/  BAR.SYNC.DEFER_BLOCKING 0x1, 0x100 ;  /* 0x0044000000007b1d */ /* 0x000fe20000010000 */
[----:B----4-:R-:W-:Y:S02]  /*46b0*/  @P0 R2UR UR4, R2 ;  /* 0x00000000020402ca */ /* 0x010fe400000e0000 */
[----:B------:R-:W-:Y:S02]  /*46c0*/  LEA.HI R2, R0, R3, RZ, 0x7 ;  /* 0x0000000300027211 */ /* 0x000fe400078f38ff */
[----:B------:R-:W-:Y:S02]  /*46d0*/  ISETP.NE.AND P0, PT, R3, RZ, PT ;  /* 0x000000ff0300720c */ /* 0x000fe40003f05270 */
[----:B------:R-:W-:Y:S02]  /*46e0*/  LOP3.LUT R0, R2, 0x3fffff80, RZ, 0xc0, !PT ;  /* 0x3fffff8002007812 */ /* 0x000fe400078ec0ff */
[----:B------:R-:W-:-:S03]  /*46f0*/  SHF.R.S32.HI R9, RZ, 0x7, R2 ;  /* 0x00000007ff097819 */ /* 0x000fc60000011402 */
[----:B------:R-:W-:Y:S02]  /*4700*/  IMAD.IADD R0, R3, 0x1, -R0 ;  /* 0x0000000103007824 */ /* 0x000fe400078e0a00 */
[----:B------:R-:W-:Y:S02]  /*4710*/  @UP0 ULEA UR6, UR36, UR4, 0x7 ;  /* 0x0000000424060291 */ /* 0x000fe4000f8e383f */
[----:B------:R-:W-:Y:S01]  /*4720*/  IMAD R0, R9, 0x600, R0 ;  /* 0x0000060009007824 */ /* 0x000fe200078e0200 */
[----:B------:R-:W-:Y:S01]  /*4730*/  @UP1 ULDC UR4, c[0x0][0x854] ;  /* 0x0002150000041ab9 */ /* 0x000fe20000000800 */
[----:B------:R-:W-:Y:S02]  /*4740*/  @UP0 USHF.R.S32.HI UR7, URZ, 0x1f, UR6 ;  /* 0x0000001f3f070899 */ /* 0x000fe40008011406 */
[----:B--2---:R-:W-:Y:S01]  /*4750*/  UIMAD.WIDE.U32 UR4, UR10, UR4, URZ ;  /* 0x000000040a0472a5 */ /* 0x004fe2000f8e003f */
[----:B------:R-:W-:Y:S01]  /*4760*/  IMAD.SHL.U32 R0, R0, 0x4, RZ ;  /* 0x0000000400007824 */ /* 0x000fe200078e00ff */
[----:B------:R-:W-:-:S02]  /*4770*/  @UP0 ULEA.HI UR7, UR7, UR6, URZ, 0x7 ;  /* 0x0000000607070291 */ /* 0x000fc4000f8f383f */
[----:B------:R-:W-:Y:S02]  /*4780*/  @UP1 USHF.R.U32.HI UR10, URZ, UR16, UR5 ;  /* 0x000000103f0a1299 */ /* 0x000fe40008011605 */
[----:B------:R-:W-:Y:S02]  /*4790*/  @UP0 USHF.R.S32.HI UR7, URZ, 0x7, UR7 ;  /* 0x000000073f070899 */ /* 0x000fe40008011407 */
[----:B---3--:R-:W-:Y:S02]  /*47a0*/  ULEA UR4, UR11, UR9, 0x18 ;  /* 0x000000090b047291 */ /* 0x008fe4000f8ec03f */
[----:B------:R-:W-:Y:S02]  /*47b0*/  @UP0 UIMAD UR6, UR7, 0x3000, URZ ;  /* 0x00003000070608a4 */ /* 0x000fe4000f8e023f */
[----:B------:R-:W-:Y:S02]  /*47c0*/  UIMAD UR5, UR8, 0x3000, URZ ;  /* 0x00003000080578a4 */ /* 0x000fe4000f8e023f */
[----:B------:R-:W-:Y:S01]  /*47d0*/  @UP0 USHF.R.S32.HI UR7, URZ, 0x1f, UR6 ;  /* 0x0000001f3f070899 */ /* 0x000fe20008011406 */
[----:B------:R-:W-:Y:S01]  /*47e0*/  LEA R0, R0, UR4, 0x2 ;  /* 0x0000000400007c11 */ /* 0x000fe2000f8e10ff */
[----:B------:R-:W-:Y:S01]  /*47f0*/  USHF.R.S32.HI UR11, URZ, 0x1f, UR10 ;  /* 0x0000001f3f0b7899 */ /* 0x000fe2000801140a */
[----:B------:R-:W-:Y:S01]  /*4800*/  @!UP0 UMOV UR6, URZ ;  /* 0x0000003f00068c82 */ /* 0x000fe20008000000 */
[----:B------:R-:W-:Y:S01]  /*4810*/  ULDC.64 UR16, c[0x0][0x848] ;  /* 0x0002120000107ab9 */ /* 0x000fe20000000a00 */
[----:B------:R-:W-:Y:S01]  /*4820*/  UIADD3 UR8, UP1, UR5, UR6, URZ ;  /* 0x0000000605087290 */ /* 0x000fe2000ff3e03f */
[----:B------:R1:W-:Y:S01]  /*4830*/  STS.128 [R0], R24 ;  /* 0x0000001800007388 */ /* 0x0003e20000000c00 */
[----:B------:R-:W-:Y:S01]  /*4840*/  @!UP0 UMOV UR7, URZ ;  /* 0x0000003f00078c82 */ /* 0x000fe20008000000 */
[----:B------:R-:W-:-:S02]  /*4850*/  UIMAD UR6, UR11, UR12, URZ ;  /* 0x0000000c0b0672a4 */ /* 0x000fc4000f8e023f */
[----:B------:R-:W-:Y:S01]  /*4860*/  ULEA.HI.X.SX32 UR9, UR5, UR7, 0x1, UP1 ;  /* 0x0000000705097291 */ /* 0x000fe200088f0e3f */
[----:B------:R1:W-:Y:S01]  /*4870*/  STS.128 [R0+0x800], R28 ;  /* 0x0008001c00007388 */ /* 0x0003e20000000c00 */
[----:B------:R-:W-:Y:S02]  /*4880*/  UIMAD UR5, UR11, UR14, URZ ;  /* 0x0000000e0b0572a4 */ /* 0x000fe4000f8e023f */
[----:B------:R-:W-:Y:S01]  /*4890*/  UIMAD UR11, UR10, UR13, UR6 ;  /* 0x0000000d0a0b72a4 */ /* 0x000fe2000f8e0206 */
[----:B------:R1:W-:Y:S01]  /*48a0*/  STS.128 [R0+0x1000], R32 ;  /* 0x0010002000007388 */ /* 0x0003e20000000c00 */
[----:B------:R-:W-:Y:S02]  /*48b0*/  UIMAD.WIDE.U32 UR6, UR10, UR12, UR8 ;  /* 0x0000000c0a0672a5 */ /* 0x000fe4000f8e0008 */
[----:B------:R-:W-:Y:S01]  /*48c0*/  UIMAD UR12, UR10, UR15, UR5 ;  /* 0x0000000f0a0c72a4 */ /* 0x000fe2000f8e0205 */
[----:B------:R1:W-:Y:S01]  /*48d0*/  STS.128 [R0+0x1800], R36 ;  /* 0x0018002400007388 */ /* 0x0003e20000000c00 */
[----:B------:R-:W-:-:S02]  /*48e0*/  USHF.R.S32.HI UR5, URZ, 0x1f, UR36 ;  /* 0x0000001f3f057899 */ /* 0x000fc40008011424 */
[----:B------:R-:W-:Y:S01]  /*48f0*/  UIMAD.WIDE.U32 UR8, UR10, UR14, UR8 ;  /* 0x0000000e0a0872a5 */ /* 0x000fe2000f8e0008 */
[----:B------:R1:W-:Y:S01]  /*4900*/  STS.128 [R0+0x2000], R4 ;  /* 0x0020000400007388 */ /* 0x0003e20000000c00 */
[----:B------:R-:W-:Y:S01]  /*4910*/  USEL UR5, UR5, URZ, !UP0 ;  /* 0x0000003f05057287 */ /* 0x000fe2000c000000 */
[----:B------:R-:W-:Y:S02]  /*4920*/  ULDC.64 UR14, c[0x0][0x820] ;  /* 0x00020800000e7ab9 */ /* 0x000fe40000000a00 */
[----:B------:R1:W-:Y:S01]  /*4930*/  STS.128 [R0+0x2800], R44 ;  /* 0x0028002c00007388 */ /* 0x0003e20000000c00 */
[----:B------:R-:W-:Y:S02]  /*4940*/  USEL UR36, UR36, URZ, !UP0 ;  /* 0x0000003f24247287 */ /* 0x000fe4000c000000 */
[----:B------:R-:W-:Y:S01]  /*4950*/  UIMAD UR10, UR5, UR14, URZ ;  /* 0x0000000e050a72a4 */ /* 0x000fe2000f8e023f */
[----:B------:R1:W-:Y:S01]  /*4960*/  STS.128 [R0+0x3000], R48 ;  /* 0x0030003000007388 */ /* 0x0003e20000000c00 */
[----:B------:R-:W-:-:S02]  /*4970*/  UIADD3 UR7, UR7, UR11, URZ ;  /* 0x0000000b07077290 */ /* 0x000fc4000fffe03f */
[----:B------:R-:W-:Y:S01]  /*4980*/  UIMAD UR5, UR5, UR16, URZ ;  /* 0x00000010050572a4 */ /* 0x000fe2000f8e023f */
[----:B------:R1:W-:Y:S01]  /*4990*/  STS.128 [R0+0x3800], R52 ;  /* 0x0038003400007388 */ /* 0x0003e20000000c00 */
[----:B------:R-:W-:Y:S02]  /*49a0*/  UIADD3 UR9, UR9, UR12, URZ ;  /* 0x0000000c09097290 */ /* 0x000fe4000fffe03f */
[----:B------:R-:W-:Y:S01]  /*49b0*/  UIMAD UR10, UR36, UR15, UR10 ;  /* 0x0000000f240a72a4 */ /* 0x000fe2000f8e020a */
[----:B------:R1:W-:Y:S01]  /*49c0*/  STS.128 [R0+0x4000], R56 ;  /* 0x0040003800007388 */ /* 0x0003e20000000c00 */
[----:B------:R-:W-:Y:S02]  /*49d0*/  UIMAD.WIDE.U32 UR6, UR36, UR14, UR6 ;  /* 0x0000000e240672a5 */ /* 0x000fe4000f8e0006 */
[----:B------:R-:W-:Y:S01]  /*49e0*/  UIMAD UR5, UR36, UR17, UR5 ;  /* 0x00000011240572a4 */ /* 0x000fe2000f8e0205 */
[----:B------:R1:W-:Y:S01]  /*49f0*/  STS.128 [R0+0x4800], R60 ;  /* 0x0048003c00007388 */ /* 0x0003e20000000c00 */
[----:B------:R-:W-:Y:S01]  /*4a00*/  UIMAD.WIDE.U32 UR8, UR36, UR16, UR8 ;  /* 0x00000010240872a5 */ /* 0x000fe2000f8e0008 */
[----:B------:R-:W-:-:S02]  /*4a10*/  ULDC.64 UR12, c[0x0][0x800] ;  /* 0x00020000000c7ab9 */ /* 0x000fc40000000a00 */
[----:B------:R1:W-:Y:S01]  /*4a20*/  STS.128 [R0+0x5000], R64 ;  /* 0x0050004000007388 */ /* 0x0003e20000000c00 */
[----:B------:R-:W-:Y:S01]  /*4a30*/  ULDC.64 UR14, c[0x0][0x828] ;  /* 0x00020a00000e7ab9 */ /* 0x000fe20000000a00 */
[----:B------:R-:W-:Y:S02]  /*4a40*/  UIADD3 UR7, UR7, UR10, URZ ;  /* 0x0000000a07077290 */ /* 0x000fe4000fffe03f */
[----:B------:R1:W-:Y:S01]  /*4a50*/  STS.128 [R0+0x5800], R68 ;  /* 0x0058004400007388 */ /* 0x0003e20000000c00 */
[----:B------:R-:W-:Y:S02]  /*4a60*/  ULEA UR12, UP0, UR6, UR12, 0x2 ;  /* 0x0000000c060c7291 */ /* 0x000fe4000f80103f */
[----:B------:R-:W-:Y:S01]  /*4a70*/  UIADD3 UR5, UR9, UR5, URZ ;  /* 0x0000000509057290 */ /* 0x000fe2000fffe03f */
[----:B------:R-:W-:Y:S01]  /*4a80*/  @!PT LDS RZ, [RZ] ;  /* 0x00000000fffff984 */ /* 0x000fe20000000800 */
[----:B------:R-:W-:Y:S01]  /*4a90*/  @!PT LDS RZ, [RZ] ;  /* 0x00000000fffff984 */ /* 0x000fe20000000800 */
[----:B------:R-:W-:Y:S01]  /*4aa0*/  @!PT LDS RZ, [RZ] ;  /* 0x00000000fffff984 */ /* 0x000fe20000000800 */
[----:B------:R-:W-:Y:S01]  /*4ab0*/  @!PT LDS RZ, [RZ] ;  /* 0x00000000fffff984 */ /* 0x000fe20000000800 */
[----:B------:R2:W-:Y:S06]  /*4ac0*/  MEMBAR.ALL.CTA ;  /* 0x0000000000007992 */ /* 0x0005ec0000008000 */
[----:B--2---:R-:W2:Y:S01]  /*4ad0*/  FENCE.VIEW.ASYNC.S ;  /* 0x00000000000073c6 */ /* 0x004ea20000000000 */
[----:B------:R-:W-:-:S02]  /*4ae0*/  ULEA UR14, UP1, UR8, UR14, 0x2 ;  /* 0x0000000e080e7291 */ /* 0x000fc4000f82103f */
[----:B------:R-:W-:Y:S02]  /*4af0*/  ULEA.HI.X UR13, UR6, UR13, UR7, 0x2, UP0 ;  /* 0x0000000d060d7291 */ /* 0x000fe400080f1407 */
[----:B------:R-:W-:Y:S01]  /*4b00*/  ULEA.HI.X UR7, UR8, UR15, UR5, 0x2, UP1 ;  /* 0x0000000f08077291 */ /* 0x000fe200088f1405 */
[----:B--2---:R-:W-:Y:S06]  /*4b10*/  BAR.SYNC.DEFER_BLOCKING 0x1, 0x100 ;  /* 0x0044000000007b1d */ /* 0x004fec0000010000 */
[----:B------:R-:W-:Y:S05]  /*4b20*/  @P0 BRA `(.L_x_781) ;  /* 0x0000000000300947 */ /* 0x000fea0003800000 */
[----:B------:R-:W-:Y:S01]  /*4b30*/  PLOP3.LUT P0, PT, PT, PT, PT, 0x80, 0x0 ;  /* 0x000000000000781c */ /* 0x000fe20003f0f070 */
[----:B------:R-:W-:Y:S01]  /*4b40*/  UMOV UR5, 0xc00 ;  /* 0x00000c0000057882 */ /* 0x000fe20000000000 */
[----:B------:R-:W-:Y:S01]  /*4b50*/  UMOV UR8, 0x0 ;  /* 0x0000000000087882 */ /* 0x000fe20000000000 */
[----:B------:R-:W-:Y:S01]  /*4b60*/  UMOV UR9, 0x14f00000 ;  /* 0x14f0000000097882 */ /* 0x000fe20000000000 */
[----:B------:R-:W-:-:S09]  /*4b70*/  UMOV UR6, UR14 ;  /* 0x0000000e00067c82 */ /* 0x000fd20008000000 */
.L_x_782:
[----:B------:R-:W-:Y:S01]  /*4b80*/  @P0 ELECT P1, URZ, PT ;  /* 0x00000000003f082f */ /* 0x000fe20003820000 */
[----:B------:R2:W-:-:S12]  /*4b90*/  UBLKRED.G.S.ADD.F32.RN [UR6], [UR4], UR5, desc[UR8] ;  /* 0x00000806040073bb */ /* 0x0005d800080a1405 */
[----:B------:R-:W-:Y:S02]  /*4ba0*/  @P1 PLOP3.LUT P0, PT, P1, PT, PT, 0x8, 0x0 ;  /* 0x000000000000181c */ /* 0x000fe40000f0e170 */
[----:B------:R-:W-:-:S11]  /*4bb0*/  PLOP3.LUT P1, PT, PT, PT, PT, 0x8, 0x0 ;  /* 0x000000000000781c */ /* 0x000fd60003f2e170 */
[----:B--2---:R-:W-:Y:S05]  /*4bc0*/  @P0 BRA.U.ANY `(.L_x_782) ;  /* 0xfffffffd00ec0947 */ /* 0x004fea000393ffff */
[----:B------:R0:W-:Y:S01]  /*4bd0*/  UTMACMDFLUSH ;  /* 0x00000000000079b7 */ /* 0x0001e20000000000 */
[----:B------:R-:W-:-:S04]  /*4be0*/  DEPBAR.LE SB0, 0x0 ;  /* 0x000080000000791a */ /* 0x000fc80000000000 */
.L_x_781:
[----:B------:R-:W-:Y:S05]  /*4bf0*/  BSYNC B0 ;  /* 0x0000000000007941 */ /* 0x000fea0003800000 */
.L_x_780:
[----:B------:R-:W-:Y:S01]  /*4c00*/  BAR.SYNC.DEFER_BLOCKING 0x1, 0x100 ;  /* 0x0044000000007b1d */ /* 0x000fe20000010000 */
[----:B------:R-:W-:-:S05]  /*4c10*/  ISETP.NE.AND P0, PT, R8, 0x80, PT ;  /* 0x000000800800780c */ /* 0x000fca0003f05270 */
        /* <DEDUP_REMOVED lines=20> */
[----:B------:R-:W-:Y:S01]  /*4d60*/  PLOP3.LUT P0, PT, PT, PT, PT, 0x80, 0x0 ;  /* 0x000000000000781c */ /* 0x000fe20003f0f070 */
[----:B------:R-:W-:Y:S01]  /*4d70*/  UMOV UR5, 0xc00 ;  /* 0x00000c0000057882 */ /* 0x000fe20000000000 */
[----:B------:R-:W-:Y:S01]  /*4d80*/  UMOV UR8, 0x0 ;  /* 0x0000000000087882 */ /* 0x000fe20000000000 */
[----:B------:R-:W-:Y:S01]  /*4d90*/  UMOV UR9, 0x14f00000 ;  /* 0x14f0000000097882 */ /* 0x000fe20000000000 */
[----:B------:R-:W-:Y:S01]  /*4da0*/  UMOV UR6, UR12 ;  /* 0x0000000c00067c82 */ /* 0x000fe20008000000 */
[----:B------:R-:W-:-:S08]  /*4db0*/  UMOV UR7, UR13 ;  /* 0x0000000d00077c82 */ /* 0x000fd00008000000 */
.L_x_783:
        /* <DEDUP_REMOVED lines=8> */
.L_x_750:
        /* <DEDUP_REMOVED lines=20> */
.L_x_785:
        /* <DEDUP_REMOVED lines=13> */
.L_x_787:
[----:B------:R-:W-:-:S05]  /*5050*/  ULDC UR5, c[0x0][0x8c4] ;  /* 0x0002310000057ab9 */ /* 0x000fca0000000800 */
.L_x_786:
        /* <DEDUP_REMOVED lines=40> */
.L_x_788:
        /* <DEDUP_REMOVED lines=49> */
.L_x_802:
        /* <DEDUP_REMOVED lines=21> */
.L_x_791:
[----:B------:R-:W-:Y:S05]  /*5740*/  BSYNC B0 ;  /* 0x0000000000007941 */ /* 0x000fea0003800000 */
.L_x_790:
        /* <DEDUP_REMOVED lines=13> */
.L_x_793:
[----:B------:R-:W-:Y:S05]  /*5820*/  BSYNC B0 ;  /* 0x0000000000007941 */ /* 0x000fea0003800000 */
.L_x_792:
[----:B------:R-:W-:Y:S06]  /*5830*/  BAR.ARV 0xa, 0xa0 ;  /* 0x0282800000007b1d */ /* 0x000fec0000002000 */
[----:B------:R-:W-:Y:S04]  /*5840*/  BSSY B0, `(.L_x_794) ;  /* 0x0000003000007945 */ /* 0x000fe80003800000 */
[----:B------:R-:W-:Y:S05]  /*5850*/  @!P0 BRA `(.L_x_795) ;  /* 0x0000000000048947 */ /* 0x000fea0003800000 */
[----:B------:R-:W-:-:S04]  /*5860*/  DEPBAR.LE SB0, 0x0 ;  /* 0x000080000000791a */ /* 0x000fc80000000000 */
.L_x_795:
[----:B------:R-:W-:Y:S05]  /*5870*/  BSYNC B0 ;  /* 0x0000000000007941 */ /* 0x000fea0003800000 */
.L_x_794:
        /* <DEDUP_REMOVED lines=13> */
.L_x_797:
[----:B------:R-:W-:Y:S05]  /*5950*/  BSYNC B0 ;  /* 0x0000000000007941 */ /* 0x000fea0003800000 */
.L_x_796:
        /* <DEDUP_REMOVED lines=13> */
.L_x_799:
[----:B------:R-:W-:Y:S05]  /*5a30*/  BSYNC B0 ;  /* 0x0000000000007941 */ /* 0x000fea0003800000 */
.L_x_798:
[----:B------:R-:W-:Y:S01]  /*5a40*/  VIADD R0, R0, 0xfffffffe ;  /* 0xfffffffe00007836 */ /* 0x000fe20000000000 */
[----:B------:R-:W-:Y:S06]  /*5a50*/  BAR.ARV 0xa, 0xa0 ;  /* 0x0282800000007b1d */ /* 0x000fec0000002000 */
[----:B------:R-:W-:Y:S01]  /*5a60*/  BSSY B0, `(.L_x_800) ;  /* 0x0000004000007945 */ /* 0x000fe20003800000 */
[----:B------:R-:W-:-:S03]  /*5a70*/  ISETP.NE.AND P1, PT, R0, RZ, PT ;  /* 0x000000ff0000720c */ /* 0x000fc60003f25270 */
[----:B------:R-:W-:Y:S10]  /*5a80*/  @!P0 BRA `(.L_x_801) ;  /* 0x0000000000048947 */ /* 0x000ff40003800000 */
[----:B------:R-:W-:-:S04]  /*5a90*/  DEPBAR.LE SB0, 0x0 ;  /* 0x000080000000791a */ /* 0x000fc80000000000 */
.L_x_801:
[----:B------:R-:W-:Y:S05]  /*5aa0*/  BSYNC B0 ;  /* 0x0000000000007941 */ /* 0x000fea0003800000 */
.L_x_800:
[----:B------:R-:W-:Y:S06]  /*5ab0*/  BAR.ARV 0xb, 0xa0 ;  /* 0x02c2800000007b1d */ /* 0x000fec0000002000 */
[----:B------:R-:W-:Y:S02]  /*5ac0*/  UIADD3 UR5, UR5, 0x2, URZ ;  /* 0x0000000205057890 */ /* 0x000fe4000fffe03f */
[----:B------:R-:W-:Y:S01]  /*5ad0*/  UIADD3 UR4, UR4, 0x1, URZ ;  /* 0x0000000104047890 */ /* 0x000fe2000fffe03f */
[----:B------:R-:W-:Y:S11]  /*5ae0*/  @P1 BRA `(.L_x_802) ;  /* 0xfffffff800c01947 */ /* 0x000ff6000383ffff */
[----:B------:R-:W-:-:S12]  /*5af0*/  UIADD3 UR6, UR16, 0x3000, URZ ;  /* 0x0000300010067890 */ /* 0x000fd8000fffe03f */
.L_x_789:
        /* <DEDUP_REMOVED lines=19> */
.L_x_804:
[----:B------:R-:W-:Y:S05]  /*5c30*/  BSYNC B0 ;  /* 0x0000000000007941 */ /* 0x000fea0003800000 */
.L_x_803:
        /* <DEDUP_REMOVED lines=19> */
.L_x_806:
[----:B------:R-:W-:Y:S05]  /*5d70*/  BSYNC B0 ;  /* 0x0000000000007941 */ /* 0x000fea0003800000 */
.L_x_805:
[----:B------:R-:W-:Y:S06]  /*5d80*/  BAR.ARV 0xa, 0xa0 ;  /* 0x0282800000007b1d */ /* 0x000fec0000002000 */
[----:B------:R-:W-:Y:S04]  /*5d90*/  BSSY B0, `(.L_x_807) ;  /* 0x0000003000007945 */ /* 0x000fe80003800000 */
[----:B------:R-:W-:Y:S05]  /*5da0*/  @!P0 BRA `(.L_x_808) ;  /* 0x0000000000048947 */ /* 0x000fea0003800000 */
[----:B------:R-:W-:-:S04]  /*5db0*/  DEPBAR.LE SB0, 0x0 ;  /* 0x000080000000791a */ /* 0x000fc80000000000 */
.L_x_808:
[----:B------:R-:W-:Y:S05]  /*5dc0*/  BSYNC B0 ;  /* 0x0000000000007941 */ /* 0x000fea0003800000 */
.L_x_807:
[----:B------:R-:W-:Y:S06]  /*5dd0*/  BAR.ARV 0xb, 0xa0 ;  /* 0x02c2800000007b1d */ /* 0x000fec0000002000 */
[----:B------:R-:W-:Y:S05]  /*5de0*/  BRA `(.L_x_755) ;  /* 0x0000002800547947 */ /* 0x000fea0003800000 */
.L_x_784:
        /* <DEDUP_REMOVED lines=13> */
.L_x_809:
        /* <DEDUP_REMOVED lines=14> */
.L_x_811:
[----:B------:R-:W-:-:S05]  /*5fa0*/  ULDC UR4, c[0x0][0x8c4] ;  /* 0x0002310000047ab9 */ /* 0x000fca0000000800 */
.L_x_810:
        /* <DEDUP_REMOVED lines=56> */
.L_x_813:
        /* <DEDUP_REMOVED lines=63> */
.L_x_843:
        /* <DEDUP_REMOVED lines=13> */
.L_x_816:
        /* <DEDUP_REMOVED lines=125> */
.L_x_827:
[----:B------:R-:W-:-:S04]  /*6fc0*/  SHF.L.U32 R21, R9, 0x1f, RZ ;  /* 0x0000001f09157819 */ /* 0x000fc800000006ff */
[----:B-1----:R-:W1:Y:S02]  /*6fd0*/  SYNCS.PHASECHK.TRANS64.TRYWAIT P1, [R0+URZ+0x26840], R21 ;  /* 0x02684015000075a7 */ /* 0x002e64000802017f */
[----:B-12---:R-:W-:Y:S05]  /*6fe0*/  @!P1 BRA `(.L_x_819) ;  /* 0x0000001800549947 */ /* 0x006fea0003800000 */
.L_x_844:
[----:B------:R-:W-:Y:S05]  /*6ff0*/  @P0 BRA `(.L_x_820) ;  /* 0x0000000000140947 */ /* 0x000fea0003800000 */
[----:B------:R-:W-:Y:S01]  /*7000*/  ISETP.NE.AND P1, PT, R16, RZ, PT ;  /* 0x000000ff1000720c */ /* 0x000fe20003f25270 */
[----:B------:R-:W-:-:S04]  /*7010*/  IMAD.MOV.U32 R3, RZ, RZ, 0x3100 ;  /* 0x00003100ff037424 */ /* 0x000fc800078e00ff */
[----:B------:R2:W-:Y:S08]  /*7020*/  SYNCS.ARRIVE.TRANS64 RZ, [R0+URZ+0x26830], R3 ;  /* 0x0268300300ff79a7 */ /* 0x0005f0000800003f */
[----:B------:R-:W-:Y:S05]  /*7030*/  @!P1 BRA `(.L_x_820) ;  /* 0x0000000000049947 */ /* 0x000fea0003800000 */
[----:B------:R-:W-:Y:S01]  /*7040*/  BPT.TRAP 0x1 ;  /* 0x000000040000795c */ /* 0x000fe20000300000 */
.L_x_820:
        /* <DEDUP_REMOVED lines=43> */
.L_x_845:
[----:B------:R-:W-:Y:S05]  /*7300*/  @P0 BRA `(.L_x_822) ;  /* 0x0000000000140947 */ /* 0x000fea0003800000 */
[----:B------:R-:W-:Y:S01]  /*7310*/  ISETP.NE.AND P1, PT, R16, RZ, PT ;  /* 0x000000ff1000720c */ /* 0x000fe20003f25270 */
[----:B------:R-:W-:-:S04]  /*7320*/  IMAD.MOV.U32 R3, RZ, RZ, 0x3100 ;  /* 0x00003100ff037424 */ /* 0x000fc800078e00ff */
[----:B------:R3:W-:Y:S08]  /*7330*/  SYNCS.ARRIVE.TRANS64 RZ, [R0+URZ+0x26818], R3 ;  /* 0x0268180300ff79a7 */ /* 0x0007f0000800003f */
[----:B------:R-:W-:Y:S05]  /*7340*/  @!P1 BRA `(.L_x_822) ;  /* 0x0000000000049947 */ /* 0x000fea0003800000 */
[----:B------:R-:W-:Y:S01]  /*7350*/  BPT.TRAP 0x1 ;  /* 0x000000040000795c */ /* 0x000fe20000300000 */
.L_x_822:
        /* <DEDUP_REMOVED lines=36> */
.L_x_846:
        /* <DEDUP_REMOVED lines=9> */
.L_x_824:
        /* <DEDUP_REMOVED lines=38> */
.L_x_848:
[----:B------:R-:W-:Y:S05]  /*7890*/  @P0 BRA `(.L_x_826) ;  /* 0x0000000000140947 */ /* 0x000fea0003800000 */
[----:B------:R-:W-:Y:S01]  /*78a0*/  ISETP.NE.AND P1, PT, R16, RZ, PT ;  /* 0x000000ff1000720c */ /* 0x000fe20003f25270 */
[----:B-1----:R-:W-:-:S04]  /*78b0*/  IMAD.MOV.U32 R5, RZ, RZ, 0x3100 ;  /* 0x00003100ff057424 */ /* 0x002fc800078e00ff */
[----:B------:R2:W-:Y:S08]  /*78c0*/  SYNCS.ARRIVE.TRANS64 RZ, [R0+URZ+0x26810], R5 ;  /* 0x0268100500ff79a7 */ /* 0x0005f0000800003f */
[----:B------:R-:W-:Y:S05]  /*78d0*/  @!P1 BRA `(.L_x_826) ;  /* 0x0000000000049947 */ /* 0x000fea0003800000 */
[----:B------:R-:W-:Y:S01]  /*78e0*/  BPT.TRAP 0x1 ;  /* 0x000000040000795c */ /* 0x000fe20000300000 */
.L_x_826:
        /* <DEDUP_REMOVED lines=37> */
.L_x_818:
[----:B------:R-:W-:-:S13]  /*7b40*/  ISETP.NE.AND P1, PT, R13, RZ, PT ;  /* 0x000000ff0d00720c */ /* 0x000fda0003f25270 */
[----:B------:R-:W-:Y:S05]  /*7b50*/  @!P1 BRA `(.L_x_817) ;  /* 0x0000000400689947 */ /* 0x000fea0003800000 */
[----:B------:R-:W-:-:S04]  /*7b60*/  SHF.L.U32 R7, R9, 0x1f, RZ ;  /* 0x0000001f09077819 */ /* 0x000fc800000006ff */
[----:B------:R-:W1:Y:S02]  /*7b70*/  SYNCS.PHASECHK.TRANS64.TRYWAIT P1, [R0+URZ+0x26840], R7 ;  /* 0x02684007000075a7 */ /* 0x000e64000802017f */
[----:B-1----:R-:W-:Y:S05]  /*7b80*/  @!P1 BRA `(.L_x_828) ;  /* 0x0000000c00c09947 */ /* 0x002fea0003800000 */
.L_x_849:
[----:B------:R-:W-:Y:S05]  /*7b90*/  @P0 BRA `(.L_x_829) ;  /* 0x0000000000140947 */ /* 0x000fea0003800000 */
[----:B------:R-:W-:Y:S01]  /*7ba0*/  ISETP.NE.AND P1, PT, R16, RZ, PT ;  /* 0x000000ff1000720c */ /* 0x000fe20003f25270 */
[----:B------:R-:W-:-:S04]  /*7bb0*/  IMAD.MOV.U32 R5, RZ, RZ, 0x3100 ;  /* 0x00003100ff057424 */ /* 0x000fc800078e00ff */
[----:B------:R2:W-:Y:S08]  /*7bc0*/  SYNCS.ARRIVE.TRANS64 RZ, [R0+URZ+0x26830], R5 ;  /* 0x0268300500ff79a7 */ /* 0x0005f0000800003f */
[----:B------:R-:W-:Y:S05]  /*7bd0*/  @!P1 BRA `(.L_x_829) ;  /* 0x0000000000049947 */ /* 0x000fea0003800000 */
[----:B------:R-:W-:Y:S01]  /*7be0*/  BPT.TRAP 0x1 ;  /* 0x000000040000795c */ /* 0x000fe20000300000 */
.L_x_829:
        /* <DEDUP_REMOVED lines=41> */
.L_x_850:
[----:B------:R-:W-:Y:S05]  /*7e80*/  @P0 BRA `(.L_x_831) ;  /* 0x0000000000140947 */ /* 0x000fea0003800000 */
[----:B------:R-:W-:Y:S01]  /*7e90*/  ISETP.NE.AND P0, PT, R16, RZ, PT ;  /* 0x000000ff1000720c */ /* 0x000fe20003f05270 */
[----:B------:R-:W-:-:S04]  /*7ea0*/  IMAD.MOV.U32 R5, RZ, RZ, 0x3100 ;  /* 0x00003100ff057424 */ /* 0x000fc800078e00ff */
[----:B------:R3:W-:Y:S08]  /*7eb0*/  SYNCS.ARRIVE.TRANS64 RZ, [R0+URZ+0x26818], R5 ;  /* 0x0268180500ff79a7 */ /* 0x0007f0000800003f */
[----:B------:R-:W-:Y:S05]  /*7ec0*/  @!P0 BRA `(.L_x_831) ;  /* 0x0000000000048947 */ /* 0x000fea0003800000 */
[----:B------:R-:W-:Y:S01]  /*7ed0*/  BPT.TRAP 0x1 ;  /* 0x000000040000795c */ /* 0x000fe20000300000 */
.L_x_831:
        /* <DEDUP_REMOVED lines=34> */
.L_x_817:
[----:B------:R-:W3:Y:S01]  /*8100*/  S2R R2, SR_TID.X ;  /* 0x0000000000027919 */ /* 0x000ee20000002100 */
[----:B------:R-:W-:Y:S01]  /*8110*/  IMAD R3, R12, 0x8, R0 ;  /* 0x000000080c037824 */ /* 0x000fe200078e0200 */
[----:B---3--:R-:W-:Y:S02]  /*8120*/  LOP3.LUT R4, R2, 0x7f, RZ, 0xc0, !PT ;  /* 0x0000007f02047812 */ /* 0x008fe400078ec0ff */
[----:B------:R-:W-:Y:S02]  /*8130*/  SHF.L.U32 R2, R9, 0x1f, RZ ;  /* 0x0000001f09027819 */ /* 0x000fe400000006ff */
[----:B------:R-:W-:Y:S02]  /*8140*/  ISETP.NE.AND P1, PT, R4, RZ, PT ;  /* 0x000000ff0400720c */ /* 0x000fe40003f25270 */
[----:B------:R-:W3:Y:S02]  /*8150*/  SYNCS.PHASECHK.TRANS64.TRYWAIT P0, [R3+URZ+0x26840], R2 ;  /* 0x02684002030075a7 */ /* 0x000ee4000800017f */
[----:B---3--:R-:W-:Y:S09]  /*8160*/  @!P0 BRA `(.L_x_832) ;  /* 0x0000000800708947 */ /* 0x008ff20003800000 */
.L_x_851:
[----:B------:R-:W-:Y:S05]  /*8170*/  @P1 BRA `(.L_x_833) ;  /* 0x0000000000181947 */ /* 0x000fea0003800000 */
[----:B------:R-:W4:Y:S01]  /*8180*/  S2R R4, SR_TID.X ;  /* 0x0000000000047919 */ /* 0x000f220000002100 */
[----:B---3--:R-:W-:-:S04]  /*8190*/  IMAD.MOV.U32 R2, RZ, RZ, 0x3100 ;  /* 0x00003100ff027424 */ /* 0x008fc800078e00ff */
[----:B------:R3:W-:Y:S01]  /*81a0*/  SYNCS.ARRIVE.TRANS64 RZ, [R3+URZ+0x26830], R2 ;  /* 0x0268300203ff79a7 */ /* 0x0007e2000800003f */
[----:B----4-:R-:W-:-:S13]  /*81b0*/  LOP3.LUT P0, RZ, R4, 0x1f, RZ, 0xc0, !PT ;  /* 0x0000001f04ff7812 */ /* 0x010fda000780c0ff */
[----:B---3--:R-:W-:Y:S05]  /*81c0*/  @!P0 BRA `(.L_x_833) ;  /* 0x0000000000048947 */ /* 0x008fea0003800000 */
[----:B------:R-:W-:Y:S01]  /*81d0*/  BPT.TRAP 0x1 ;  /* 0x000000040000795c */ /* 0x000fe20000300000 */
.L_x_833:
        /* <DEDUP_REMOVED lines=48> */
.L_x_814:
[----:B------:R-:W-:Y:S05]  /*84e0*/  BSYNC B0 ;  /* 0x0000000000007941 */ /* 0x000fea0003800000 */
.L_x_812:
[----:B------:R-:W-:-:S03]  /*84f0*/  UMOV UR8, 0xffffffff ;  /* 0xffffffff00087882 */ /* 0x000fc60000000000 */
[----:B------:R-:W-:Y:S05]  /*8500*/  BRA.DIV UR8, `(.L_x_834) ;  /* 0x00000006089c7947 */ /* 0x000fea000b800000 */
[----:B------:R-:W-:-:S13]  /*8510*/  ELECT P0, URZ, PT ;  /* 0x00000000003f782f */ /* 0x000fda0003800000 */
.L_x_854:
[----:B------:R-:W-:Y:S05]  /*8520*/  @!P0 BRA `(.L_x_755) ;  /* 0x0000000000848947 */ /* 0x000fea0003800000 */
[----:B------:R-:W-:-:S06]  /*8530*/  ULOP3.LUT UR8, UR38, 0x2, URZ, 0xfc, !UPT ;  /* 0x0000000226087892 */ /* 0x000fcc000f8efc3f */
[----:B------:R-:W-:-:S05]  /*8540*/  IMAD.U32 R2, RZ, RZ, UR8 ;  /* 0x00000008ff027e24 */ /* 0x000fca000f8e00ff */
[----:B------:R-:W-:-:S13]  /*8550*/  ISETP.NE.AND P0, PT, R2, 0x3, PT ;  /* 0x000000030200780c */ /* 0x000fda0003f05270 */
[----:B------:R-:W-:Y:S05]  /*8560*/  @!P0 BRA `(.L_x_835) ;  /* 0x0000000000048947 */ /* 0x000fea0003800000 */
[----:B--2---:R-:W-:Y:S01]  /*8570*/  BPT.TRAP 0x1 ;  /* 0x000000040000795c */ /* 0x004fe20000300000 */
.L_x_835:
        /* <DEDUP_REMOVED lines=15> */
.L_x_855:
[----:B------:R-:W3:Y:S02]  /*8670*/  SYNCS.PHASECHK.TRANS64.TRYWAIT P1, [R3+URZ], R2 ;  /* 0x00000002030075a7 */ /* 0x000ee4000802017f */
[----:B---3--:R-:W-:Y:S05]  /*8680*/  @!P1 BRA `(.L_x_837) ;  /* 0x0000000400749947 */ /* 0x008fea0003800000 */
.L_x_856:
[----:B------:R-:W-:Y:S05]  /*8690*/  @!P0 BRA `(.L_x_838) ;  /* 0x0000000000048947 */ /* 0x000fea0003800000 */
[----:B--2---:R-:W-:Y:S01]  /*86a0*/  BPT.TRAP 0x1 ;  /* 0x000000040000795c */ /* 0x004fe20000300000 */
.L_x_838:
[----:B---3--:R-:W-:-:S04]  /*86b0*/  VIADD R3, R7, 0x26840 ;  /* 0x0002684007037836 */ /* 0x008fc80000000000 */
[----:B------:R-:W-:-:S04]  /*86c0*/  IMAD R0, R0, 0x8, R3 ;  /* 0x0000000800007824 */ /* 0x000fc800078e0203 */
[----:B------:R-:W3:Y:S02]  /*86d0*/  SYNCS.PHASECHK.TRANS64.TRYWAIT P0, [R0+URZ], R5 ;  /* 0x00000005000075a7 */ /* 0x000ee4000800017f */
[----:B---3--:R-:W-:Y:S05]  /*86e0*/  @!P0 BRA `(.L_x_839) ;  /* 0x0000000400708947 */ /* 0x008fea0003800000 */
.L_x_857:
[----:B------:R-:W-:-:S07]  /*86f0*/  IMAD R3, R4, 0x8, R3 ;  /* 0x0000000804037824 */ /* 0x000fce00078e0203 */
.L_x_840:
[----:B----4-:R4:W1:Y:S02]  /*8700*/  SYNCS.PHASECHK.TRANS64.TRYWAIT P0, [R3+URZ], R2 ;  /* 0x00000002030075a7 */ /* 0x010864000800017f */
[----:B-1----:R-:W-:Y:S05]  /*8710*/  @!P0 NANOSLEEP.SYNCS 0x989680 ;  /* 0x009896800000895d */ /* 0x002fea0003900000 */
[----:B------:R-:W1:Y:S02]  /*8720*/  @!P0 SYNCS.PHASECHK.TRANS64 P0, [R3+URZ], R2 ;  /* 0x00000002030085a7 */ /* 0x000e64000800007f */
[----:B-1----:R-:W-:Y:S05]  /*8730*/  @!P0 BRA `(.L_x_840) ;  /* 0xfffffffc00f08947 */ /* 0x002fea000383ffff */
.L_x_755:
[----:B--2---:R-:W-:Y:S05]  /*8740*/  BSYNC B6 ;  /* 0x0000000000067941 */ /* 0x004fea0003800000 */
.L_x_749:
[----:B------:R-:W-:Y:S05]  /*8750*/  EXIT ;  /* 0x000000000000794d */ /* 0x000fea0003800000 */
.L_x_765:
[----:B------:R-:W-:Y:S02]  /*8760*/  IMAD.MOV.U32 R13, RZ, RZ, R16 ;  /* 0x000000ffff0d7224 */ /* 0x000fe400078e0010 */
[----:B------:R-:W-:Y:S02]  /*8770*/  IMAD.MOV.U32 R12, RZ, RZ, RZ ;  /* 0x000000ffff0c7224 */ /* 0x000fe400078e00ff */
[----:B------:R-:W-:Y:S02]  /*8780*/  IMAD.MOV.U32 R11, RZ, RZ, 0x1f ;  /* 0x0000001fff0b7424 */ /* 0x000fe400078e00ff */
[----:B------:R-:W-:-:S07]  /*8790*/  IMAD.MOV.U32 R15, RZ, RZ, -0x1 ;  /* 0xffffffffff0f7424 */ /* 0x000fce00078e00ff */
[----:B-----5:R-:W-:Y:S05]  /*87a0*/  WARPSYNC.COLLECTIVE R15, `(.L_x_841) ;  /* 0x000000000f087348 */ /* 0x020fea0003c00000 */
[----:B------:R1:W2:Y:S02]  /*87b0*/  SHFL.IDX P6, R14, R13, R12, R11 ;  /* 0x0000000c0d0e7389 */ /* 0x0002a400000c000b */
[----:B-12--5:R-:W-:Y:S01]  /*87c0*/  ENDCOLLECTIVE ;  /* 0x000000000000791b */ /* 0x026fe20003800000 */
.L_x_841:
[----:B------:R-:W-:Y:S05]  /*87d0*/  BRA `(.L_x_842) ;  /* 0xffffff8800e07947 */ /* 0x000fea000383ffff */
.L_x_767:
[----:B--2---:R2:W3:Y:S02]  /*87e0*/  SYNCS.PHASECHK.TRANS64.TRYWAIT P1, [R18+URZ+0x26800], R5 ;  /* 0x02680005120075a7 */ /* 0x0044e4000802017f */
[----:B---3--:R-:W-:Y:S05]  /*87f0*/  @!P1 NANOSLEEP.SYNCS 0x989680 ;  /* 0x009896800000995d */ /* 0x008fea0003900000 */
[----:B------:R-:W3:Y:S02]  /*8800*/  @!P1 SYNCS.PHASECHK.TRANS64 P1, [R18+URZ+0x26800], R5 ;  /* 0x02680005120095a7 */ /* 0x000ee4000802007f */
[----:B---3--:R-:W-:Y:S05]  /*8810*/  @!P1 BRA `(.L_x_767) ;  /* 0xfffffffc00f09947 */ /* 0x008fea000383ffff */
[----:B------:R-:W-:Y:S05]  /*8820*/  BRA `(.L_x_766) ;  /* 0xffffff8c00047947 */ /* 0x000fea000383ffff */
.L_x_772:
[----:B--2---:R-:W-:-:S04]  /*8830*/  IMAD.U32 R5, RZ, RZ, UR8 ;  /* 0x00000008ff057e24 */ /* 0x004fc8000f8e00ff */
[----:B------:R2:W3:Y:S03]  /*8840*/  SYNCS.PHASECHK.TRANS64.TRYWAIT P1, [R5+URZ+0x26810], R16 ;  /* 0x02681010050075a7 */ /* 0x0004e6000802017f */
[----:B---3--:R-:W-:Y:S05]  /*8850*/  @!P1 NANOSLEEP.SYNCS 0x989680 ;  /* 0x009896800000995d */ /* 0x008fea0003900000 */
[----:B------:R-:W3:Y:S02]  /*8860*/  @!P1 SYNCS.PHASECHK.TRANS64 P1, [R5+URZ+0x26810], R16 ;  /* 0x02681010050095a7 */ /* 0x000ee4000802007f */
[----:B---3--:R-:W-:Y:S05]  /*8870*/  @!P1 BRA `(.L_x_772) ;  /* 0xfffffffc00ec9947 */ /* 0x008fea000383ffff */
[----:B------:R-:W-:Y:S05]  /*8880*/  BRA `(.L_x_771) ;  /* 0xffffff9400647947 */ /* 0x000fea000383ffff */
.L_x_776:
[----:B------:R-:W-:-:S04]  /*8890*/  IMAD.U32 R5, RZ, RZ, UR8 ;  /* 0x00000008ff057e24 */ /* 0x000fc8000f8e00ff */
[----:B------:R1:W1:Y:S03]  /*88a0*/  SYNCS.PHASECHK.TRANS64.TRYWAIT P1, [R5+URZ+0x26830], R16 ;  /* 0x02683010050075a7 */ /* 0x000266000802017f */
[----:B-1----:R-:W-:Y:S05]  /*88b0*/  @!P1 NANOSLEEP.SYNCS 0x989680 ;  /* 0x009896800000995d */ /* 0x002fea0003900000 */
[----:B------:R-:W1:Y:S02]  /*88c0*/  @!P1 SYNCS.PHASECHK.TRANS64 P1, [R5+URZ+0x26830], R16 ;  /* 0x02683010050095a7 */ /* 0x000e64000802007f */
[----:B-1----:R-:W-:Y:S05]  /*88d0*/  @!P1 BRA `(.L_x_776) ;  /* 0xfffffffc00ec9947 */ /* 0x002fea000383ffff */
[----:B------:R-:W-:Y:S05]  /*88e0*/  BRA `(.L_x_775) ;  /* 0xffffff9800707947 */ /* 0x000fea000383ffff */
.L_x_815:
[----:B-1----:R1:W2:Y:S02]  /*88f0*/  SYNCS.PHASECHK.TRANS64.TRYWAIT P0, [R0+URZ+0x26820], R3 ;  /* 0x02682003000075a7 */ /* 0x0022a4000800017f */
[----:B--2---:R-:W-:Y:S05]  /*8900*/  @!P0 NANOSLEEP.SYNCS 0x989680 ;  /* 0x009896800000895d */ /* 0x004fea0003900000 */
[----:B------:R-:W2:Y:S02]  /*8910*/  @!P0 SYNCS.PHASECHK.TRANS64 P0, [R0+URZ+0x26820], R3 ;  /* 0x02682003000085a7 */ /* 0x000ea4000800007f */
[----:B--2---:R-:W-:Y:S05]  /*8920*/  @!P0 BRA `(.L_x_815) ;  /* 0xfffffffc00f08947 */ /* 0x004fea000383ffff */
[----:B------:R-:W-:Y:S05]  /*8930*/  BRA `(.L_x_843) ;  /* 0xffffffdc00787947 */ /* 0x000fea000383ffff */
.L_x_819:
[----:B-1----:R1:W2:Y:S02]  /*8940*/  SYNCS.PHASECHK.TRANS64.TRYWAIT P1, [R0+URZ+0x26840], R21 ;  /* 0x02684015000075a7 */ /* 0x0022a4000802017f */
[----:B--2---:R-:W-:Y:S05]  /*8950*/  @!P1 NANOSLEEP.SYNCS 0x989680 ;  /* 0x009896800000995d */ /* 0x004fea0003900000 */
[----:B------:R-:W2:Y:S02]  /*8960*/  @!P1 SYNCS.PHASECHK.TRANS64 P1, [R0+URZ+0x26840], R21 ;  /* 0x02684015000095a7 */ /* 0x000ea4000802007f */
[----:B--2---:R-:W-:Y:S05]  /*8970*/  @!P1 BRA `(.L_x_819) ;  /* 0xfffffffc00f09947 */ /* 0x004fea000383ffff */
[----:B------:R-:W-:Y:S05]  /*8980*/  BRA `(.L_x_844) ;  /* 0xffffffe400987947 */ /* 0x000fea000383ffff */
.L_x_821:
[----:B--2---:R2:W3:Y:S02]  /*8990*/  SYNCS.PHASECHK.TRANS64.TRYWAIT P1, [R0+URZ+0x26828], R21 ;  /* 0x02682815000075a7 */ /* 0x0044e4000802017f */
[----:B---3--:R-:W-:Y:S05]  /*89a0*/  @!P1 NANOSLEEP.SYNCS 0x989680 ;  /* 0x009896800000995d */ /* 0x008fea0003900000 */
[----:B------:R-:W3:Y:S02]  /*89b0*/  @!P1 SYNCS.PHASECHK.TRANS64 P1, [R0+URZ+0x26828], R21 ;  /* 0x02682815000095a7 */ /* 0x000ee4000802007f */
[----:B---3--:R-:W-:Y:S05]  /*89c0*/  @!P1 BRA `(.L_x_821) ;  /* 0xfffffffc00f09947 */ /* 0x008fea000383ffff */
[----:B------:R-:W-:Y:S05]  /*89d0*/  BRA `(.L_x_845) ;  /* 0xffffffe800487947 */ /* 0x000fea000383ffff */
.L_x_823:
[----:B---3--:R3:W4:Y:S02]  /*89e0*/  SYNCS.PHASECHK.TRANS64.TRYWAIT P1, [R0+URZ+0x26848], R21 ;  /* 0x02684815000075a7 */ /* 0x008724000802017f */
[----:B----4-:R-:W-:Y:S05]  /*89f0*/  @!P1 NANOSLEEP.SYNCS 0x989680 ;  /* 0x009896800000995d */ /* 0x010fea0003900000 */
[----:B------:R-:W4:Y:S02]  /*8a00*/  @!P1 SYNCS.PHASECHK.TRANS64 P1, [R0+URZ+0x26848], R21 ;  /* 0x02684815000095a7 */ /* 0x000f24000802007f */
[----:B----4-:R-:W-:Y:S05]  /*8a10*/  @!P1 BRA `(.L_x_823) ;  /* 0xfffffffc00f09947 */ /* 0x010fea000383ffff */
[----:B------:R-:W-:Y:S05]  /*8a20*/  BRA `(.L_x_846) ;  /* 0xffffffe800dc7947 */ /* 0x000fea000383ffff */
.L_x_825:
[----:B------:R-:W-:-:S07]  /*8a30*/  SHF.L.U32 R5, R9, 0x1f, RZ ;  /* 0x0000001f09057819 */ /* 0x000fce00000006ff */
.L_x_847:
[----:B-1----:R1:W2:Y:S02]  /*8a40*/  SYNCS.PHASECHK.TRANS64.TRYWAIT P1, [R0+URZ+0x26820], R5 ;  /* 0x02682005000075a7 */ /* 0x0022a4000802017f */
[----:B--2---:R-:W-:Y:S05]  /*8a50*/  @!P1 NANOSLEEP.SYNCS 0x989680 ;  /* 0x009896800000995d */ /* 0x004fea0003900000 */
[----:B------:R-:W2:Y:S02]  /*8a60*/  @!P1 SYNCS.PHASECHK.TRANS64 P1, [R0+URZ+0x26820], R5 ;  /* 0x02682005000095a7 */ /* 0x000ea4000802007f */
[----:B--2---:R-:W-:Y:S05]  /*8a70*/  @!P1 BRA `(.L_x_847) ;  /* 0xfffffffc00f09947 */ /* 0x004fea000383ffff */
[----:B------:R-:W-:Y:S05]  /*8a80*/  BRA `(.L_x_848) ;  /* 0xffffffec00807947 */ /* 0x000fea000383ffff */
.L_x_828:
[----:B-1----:R1:W2:Y:S02]  /*8a90*/  SYNCS.PHASECHK.TRANS64.TRYWAIT P1, [R0+URZ+0x26840], R7 ;  /* 0x02684007000075a7 */ /* 0x0022a4000802017f */
[----:B--2---:R-:W-:Y:S05]  /*8aa0*/  @!P1 NANOSLEEP.SYNCS 0x989680 ;  /* 0x009896800000995d */ /* 0x004fea0003900000 */
[----:B------:R-:W2:Y:S02]  /*8ab0*/  @!P1 SYNCS.PHASECHK.TRANS64 P1, [R0+URZ+0x26840], R7 ;  /* 0x02684007000095a7 */ /* 0x000ea4000802007f */
[----:B--2---:R-:W-:Y:S05]  /*8ac0*/  @!P1 BRA `(.L_x_828) ;  /* 0xfffffffc00f09947 */ /* 0x004fea000383ffff */
[----:B------:R-:W-:Y:S05]  /*8ad0*/  BRA `(.L_x_849) ;  /* 0xfffffff0002c7947 */ /* 0x000fea000383ffff */
.L_x_830:
[----:B--2---:R2:W3:Y:S02]  /*8ae0*/  SYNCS.PHASECHK.TRANS64.TRYWAIT P1, [R0+URZ+0x26828], R7 ;  /* 0x02682807000075a7 */ /* 0x0044e4000802017f */
[----:B---3--:R-:W-:Y:S05]  /*8af0*/  @!P1 NANOSLEEP.SYNCS 0x989680 ;  /* 0x009896800000995d */ /* 0x008fea0003900000 */
[----:B------:R-:W3:Y:S02]  /*8b00*/  @!P1 SYNCS.PHASECHK.TRANS64 P1, [R0+URZ+0x26828], R7 ;  /* 0x02682807000095a7 */ /* 0x000ee4000802007f */
[----:B---3--:R-:W-:Y:S05]  /*8b10*/  @!P1 BRA `(.L_x_830) ;  /* 0xfffffffc00f09947 */ /* 0x008fea000383ffff */
[----:B------:R-:W-:Y:S05]  /*8b20*/  BRA `(.L_x_850) ;  /* 0xfffffff000d47947 */ /* 0x000fea000383ffff */
.L_x_832:
[----:B---3--:R3:W4:Y:S02]  /*8b30*/  SYNCS.PHASECHK.TRANS64.TRYWAIT P0, [R3+URZ+0x26840], R2 ;  /* 0x02684002030075a7 */ /* 0x008724000800017f */
[----:B----4-:R-:W-:Y:S05]  /*8b40*/  @!P0 NANOSLEEP.SYNCS 0x989680 ;  /* 0x009896800000895d */ /* 0x010fea0003900000 */
[----:B------:R-:W4:Y:S02]  /*8b50*/  @!P0 SYNCS.PHASECHK.TRANS64 P0, [R3+URZ+0x26840], R2 ;  /* 0x02684002030085a7 */ /* 0x000f24000800007f */
[----:B----4-:R-:W-:Y:S05]  /*8b60*/  @!P0 BRA `(.L_x_832) ;  /* 0xfffffffc00f08947 */ /* 0x010fea000383ffff */
[----:B------:R-:W-:Y:S05]  /*8b70*/  BRA `(.L_x_851) ;  /* 0xfffffff4007c7947 */ /* 0x000fea000383ffff */
.L_x_834:
[----:B------:R-:W-:Y:S01]  /*8b80*/  BSSY B0, `(.L_x_852) ;  /* 0x0000006000007945 */ /* 0x000fe20003800000 */
[----:B------:R-:W-:-:S07]  /*8b90*/  IMAD.MOV.U32 R15, RZ, RZ, -0x1 ;  /* 0xffffffffff0f7424 */ /* 0x000fce00078e00ff */
[----:B--2---:R-:W-:Y:S05]  /*8ba0*/  WARPSYNC.COLLECTIVE R15, `(.L_x_853) ;  /* 0x000000000f0c7348 */ /* 0x004fea0003c00000 */
[----:B------:R-:W-:Y:S02]  /*8bb0*/  ELECT P6, UR62, PT ;  /* 0x00000000003e782f */ /* 0x000fe400038c0000 */
[----:B------:R-:W-:Y:S01]  /*8bc0*/  MOV R14, UR62 ;  /* 0x0000003e000e7c02 */ /* 0x000fe20008000f00 */
[----:B--2---:R-:W-:Y:S10]  /*8bd0*/  ENDCOLLECTIVE ;  /* 0x000000000000791b */ /* 0x004ff40003800000 */
.L_x_853:
[----:B------:R-:W-:Y:S05]  /*8be0*/  BSYNC B0 ;  /* 0x0000000000007941 */ /* 0x000fea0003800000 */
.L_x_852:
[----:B------:R-:W-:Y:S01]  /*8bf0*/  PLOP3.LUT P0, PT, P6, PT, PT, 0x80, 0x0 ;  /* 0x000000000000781c */ /* 0x000fe2000370f070 */
[----:B------:R-:W-:-:S12]  /*8c00*/  BRA `(.L_x_854) ;  /* 0xfffffff800447947 */ /* 0x000fd8000383ffff */
.L_x_836:
[----:B-1----:R1:W3:Y:S02]  /*8c10*/  SYNCS.PHASECHK.TRANS64.TRYWAIT P1, [R6+URZ], R5 ;  /* 0x00000005060075a7 */ /* 0x0022e4000802017f */
[----:B---3--:R-:W-:Y:S05]  /*8c20*/  @!P1 NANOSLEEP.SYNCS 0x989680 ;  /* 0x009896800000995d */ /* 0x008fea0003900000 */
[----:B------:R-:W3:Y:S02]  /*8c30*/  @!P1 SYNCS.PHASECHK.TRANS64 P1, [R6+URZ], R5 ;  /* 0x00000005060095a7 */ /* 0x000ee4000802007f */
[----:B---3--:R-:W-:Y:S05]  /*8c40*/  @!P1 BRA `(.L_x_836) ;  /* 0xfffffffc00f09947 */ /* 0x008fea000383ffff */
[----:B------:R-:W-:Y:S05]  /*8c50*/  BRA `(.L_x_855) ;  /* 0xfffffff800847947 */ /* 0x000fea000383ffff */
.L_x_837:
[----:B---3--:R3:W4:Y:S02]  /*8c60*/  SYNCS.PHASECHK.TRANS64.TRYWAIT P1, [R3+URZ], R2 ;  /* 0x00000002030075a7 */ /* 0x008724000802017f */
[----:B----4-:R-:W-:Y:S05]  /*8c70*/  @!P1 NANOSLEEP.SYNCS 0x989680 ;  /* 0x009896800000995d */ /* 0x010fea0003900000 */
[----:B------:R-:W4:Y:S02]  /*8c80*/  @!P1 SYNCS.PHASECHK.TRANS64 P1, [R3+URZ], R2 ;  /* 0x00000002030095a7 */ /* 0x000f24000802007f */
[----:B----4-:R-:W-:Y:S05]  /*8c90*/  @!P1 BRA `(.L_x_837) ;  /* 0xfffffffc00f09947 */ /* 0x010fea000383ffff */
[----:B------:R-:W-:Y:S05]  /*8ca0*/  BRA `(.L_x_856) ;  /* 0xfffffff800787947 */ /* 0x000fea000383ffff */
.L_x_839:
[----:B---3--:R3:W4:Y:S02]  /*8cb0*/  SYNCS.PHASECHK.TRANS64.TRYWAIT P0, [R0+URZ], R5 ;  /* 0x00000005000075a7 */ /* 0x008724000800017f */
[----:B----4-:R-:W-:Y:S05]  /*8cc0*/  @!P0 NANOSLEEP.SYNCS 0x989680 ;  /* 0x009896800000895d */ /* 0x010fea0003900000 */
[----:B------:R-:W4:Y:S02]  /*8cd0*/  @!P0 SYNCS.PHASECHK.TRANS64 P0, [R0+URZ], R5 ;  /* 0x00000005000085a7 */ /* 0x000f24000800007f */
[----:B----4-:R-:W-:Y:S05]  /*8ce0*/  @!P0 BRA `(.L_x_839) ;  /* 0xfffffffc00f08947 */ /* 0x010fea000383ffff */
[----:B------:R-:W-:Y:S05]  /*8cf0*/  BRA `(.L_x_857) ;  /* 0xfffffff8007c7947 */ /* 0x000fea000383ffff */
.L_x_858:
        /* <DEDUP_REMOVED lines=16> */
.L_x_3299:


//--------------------- .text._ZN7cutlass13device_kernelIN5flash11enable_sm90INS1_16FlashAttnBwdSm90INS1_25CollectiveMainloopBwdSm90ILi2ELi2ELi2EN4cute5tupleIJNS5_1CILi1EEES8_S8_EEENS6_IJNS7_ILi64EEENS7_ILi128EEENS7_ILi96EEEEEENS_10bfloat16_tEfNS_4arch4Sm90ELb0ELb0ELb0ELb1ELb1ELb1ELb0ELb0ELi2ELi1ELi2ELi1ELb1EEENS1_24CollectiveEpilogueBwdGQAISD_fSG_Li256ELb1ELb1EEENS1_19SingleTileSchedulerILb1ELb0ELb0ELi128EEEEEEEEEvNT_6ParamsE --------------------------
	.section	.text._ZN7cutlass13device_kernelIN5flash11enable_sm90INS1_16FlashAttnBwdSm90INS1_25CollectiveMainloopBwdSm90ILi2ELi2ELi2EN4cute5tupleIJNS5_1CILi1EEES8_S8_EEENS6_IJNS7_ILi64EEENS7_ILi128EEENS7_ILi96EEEEEENS_10bfloat16_tEfNS_4arch4Sm90ELb0ELb0ELb0ELb1ELb1ELb1ELb0ELb0ELi2ELi1ELi2ELi1ELb1EEENS1_24CollectiveEpilogueBwdGQAISD_fSG_Li256ELb1ELb1EEENS1_19SingleTileSchedulerILb1ELb0ELb0ELi128EEEEEEEEEvNT_6ParamsE,"ax",@progbits
	.align	128
.text._ZN7cutlass13device_kernelIN5flash11enable_sm90INS1_16FlashAttnBwdSm90INS1_25CollectiveMainloopBwdSm90ILi2ELi2ELi2EN4cute5tupleIJNS5_1CILi1EEES8_S8_EEENS6_IJNS7_ILi64EEENS7_ILi128EEENS7_ILi96EEEEEENS_10bfloat16_tEfNS_4arch4Sm90ELb0ELb0ELb0ELb1ELb1ELb1ELb0ELb0ELi2ELi1ELi2ELi1ELb1EEENS1_24CollectiveEpilogueBwdGQAISD_fSG_Li256ELb1ELb1EEENS1_19SingleTileSchedulerILb1ELb0ELb0ELi128EEEEEEEEEvNT_6ParamsE:
        .type           _ZN7cutlass13device_kernelIN5flash11enable_sm90INS1_16FlashAttnBwdSm90INS1_25CollectiveMainloopBwdSm90ILi2ELi2ELi2EN4cute5tupleIJNS5_1CILi1EEES8_S8_EEENS6_IJNS7_ILi64EEENS7_ILi128EEENS7_ILi96EEEEEENS_10bfloat16_tEfNS_4arch4Sm90ELb0ELb0ELb0ELb1ELb1ELb1ELb0ELb0ELi2ELi1ELi2ELi1ELb1EEENS1_24CollectiveEpilogueBwdGQAISD_fSG_Li256ELb1ELb1EEENS1_19SingleTileSchedulerILb1ELb0ELb0ELi128EEEEEEEEEvNT_6ParamsE,@function
        .size           _ZN7cutlass13device_kernelIN5flash11enable_sm90INS1_16FlashAttnBwdSm90INS1_25CollectiveMainloopBwdSm90ILi2ELi2ELi2EN4cute5tupleIJNS5_1CILi1EEES8_S8_EEENS6_IJNS7_ILi64EEENS7_ILi128EEENS7_ILi96EEEEEENS_10bfloat16_tEfNS_4arch4Sm90ELb0ELb0ELb0ELb1ELb1ELb1ELb0ELb0ELi2ELi1ELi2ELi1ELb1EEENS1_24CollectiveEpilogueBwdGQAISD_fSG_Li256ELb1ELb1EEENS1_19SingleTileSchedulerILb1ELb0ELb0ELi128EEEEEEEEEvNT_6ParamsE,(.L_x_3300 - _ZN7cutlass13device_kernelIN5flash11enable_sm90INS1_16FlashAttnBwdSm90INS1_25CollectiveMainloopBwdSm90ILi2ELi2ELi2EN4cute5tupleIJNS5_1CILi1EEES8_S8_EEENS6_IJNS7_ILi64EEENS7_ILi128EEENS7_ILi96EEEEEENS_10bfloat16_tEfNS_4arch4Sm90ELb0ELb0ELb0ELb1ELb1ELb1ELb0ELb0ELi2ELi1ELi2ELi1ELb1EEENS1_24CollectiveEpilogueBwdGQAISD_fSG_Li256ELb1ELb1EEENS1_19SingleTileSchedulerILb1ELb0ELb0ELi128EEEEEEEEEvNT_6ParamsE)
        .other          _ZN7cutlass13device_kernelIN5flash11enable_sm90INS1_16FlashAttnBwdSm90INS1_25CollectiveMainloopBwdSm90ILi2ELi2ELi2EN4cute5tupleIJNS5_1CILi1EEES8_S8_EEENS6_IJNS7_ILi64EEENS7_ILi128EEENS7_ILi96EEEEEENS_10bfloat16_tEfNS_4arch4Sm90ELb0ELb0ELb0ELb1ELb1ELb1ELb0ELb0ELi2ELi1ELi2ELi1ELb1EEENS1_24CollectiveEpilogueBwdGQAISD_fSG_Li256ELb1ELb1EEENS1_19SingleTileSchedulerILb1ELb0ELb0ELi128EEEEEEEEEvNT_6ParamsE,@"STO_CUDA_ENTRY STV_DEFAULT"
_ZN7cutlass13device_kernelIN5flash11enable_sm90INS1_16FlashAttnBwdSm90INS1_25CollectiveMainloopBwdSm90ILi2ELi2ELi2EN4cute5tupleIJNS5_1CILi1EEES8_S8_EEENS6_IJNS7_ILi64EEENS7_ILi128EEENS7_ILi96EEEEEENS_10bfloat16_tEfNS_4arch4Sm90ELb0ELb0ELb0ELb1ELb1ELb1ELb0ELb0ELi2ELi1ELi2ELi1ELb1EEENS1_24CollectiveEpilogueBwdGQAISD_fSG_Li256ELb1ELb1EEENS1_19SingleTileSchedulerILb1ELb0ELb0ELi128EEEEEEEEEvNT_6ParamsE:
        /* <DEDUP_REMOVED lines=23> */
.L_x_860:
[----:B------:R-:W-:Y:S05]  /*0170*/  BSYNC B0 ;  /* 0x0000000000007941 */ /* 0x000fea0003800000 */
.L_x_859:
        /* <DEDUP_REMOVED lines=37> */
.L_x_861:
        /* <DEDUP_REMOVED lines=22> */
.L_x_862:
[----:B------:R-:W-:Y:S01]  /*0530*/  PLOP3.LUT P0, PT, PT, PT, UP0, 0x80, 0x0 ;  /* 0x000000000000781c */ /* 0x000fe20003f0f008 */
[----:B------:R-:W-:Y:S01]  /*0540*/  NOP ;  /* 0x0000000000007918 */ /* 0x000fe20000000000 */
[----:B------:R-:W-:Y:S01]  /*0550*/  ULDC.64 UR46, c[0x0][0x208] ;  /* 0x00008200002e7ab9 */ /* 0x000fe20000000a00 */
[----:B------:R-:W-:Y:S01]  /*0560*/  BSSY B6, `(.L_x_863) ;  /* 0x00008f2000067945 */ /* 0x000fe20003800000 */
[----:B-12-4-:R-:W-:Y:S09]  /*0570*/  BAR.SYNC.DEFER_BLOCKING 0x0 ;  /* 0x0000000000007b1d */ /* 0x016ff20000010000 */
[----:B------:R-:W-:Y:S05]  /*0580*/  @!P0 BRA `(.L_x_864) ;  /* 0x0000004c00688947 */ /* 0x000fea0003800000 */
.L_x_865:
        /* <DEDUP_REMOVED lines=21> */
.L_x_866:
        /* <DEDUP_REMOVED lines=14> */
.L_x_868:
[----:B------:R-:W-:-:S05]  /*07c0*/  ULDC UR4, c[0x0][0x8c4] ;  /* 0x0002310000047ab9 */ /* 0x000fca0000000800 */
.L_x_867:
        /* <DEDUP_REMOVED lines=21> */
.L_x_870:
        /* <DEDUP_REMOVED lines=14> */
.L_x_871:
        /* <DEDUP_REMOVED lines=10> */
.L_x_872:
        /* <DEDUP_REMOVED lines=11> */
.L_x_873:
        /* <DEDUP_REMOVED lines=71> */
.L_x_876:
        /* <DEDUP_REMOVED lines=15> */
.L_x_875:
        /* <DEDUP_REMOVED lines=22> */
.L_x_878:
        /* <DEDUP_REMOVED lines=15> */
.L_x_877:
[----:B------:R-:W-:Y:S01]  /*1300*/  SHF.R.S32.HI R25, RZ, 0x1f, R22 ;  /* 0x0000001fff197819 */ /* 0x000fe20000011416 */
[----:B------:R-:W-:-:S03]  /*1310*/  UMOV UR4, 0xffffffff ;  /* 0xffffffff00047882 */ /* 0x000fc60000000000 */
[----:B------:R-:W-:-:S04]  /*1320*/  LEA.HI R0, R25, R22, RZ, 0x7 ;  /* 0x0000001619007211 */ /* 0x000fc800078f38ff */
[----:B------:R-:W-:Y:S01]  /*1330*/  SHF.R.S32.HI R16, RZ, 0x7, R0 ;  /* 0x00000007ff107819 */ /* 0x000fe20000011400 */
[----:B------:R-:W-:Y:S06]  /*1340*/  BRA.DIV UR4, `(.L_x_879) ;  /* 0x0000008204547947 */ /* 0x000fec000b800000 */
[----:B------:R1:W2:Y:S02]  /*1350*/  SHFL.IDX PT, R14, R16, RZ, 0x1f ;  /* 0x00001fff100e7589 */ /* 0x0002a400000e0000 */
.L_x_984:
        /* <DEDUP_REMOVED lines=14> */
.L_x_880:
        /* <DEDUP_REMOVED lines=19> */
.L_x_882:
        /* <DEDUP_REMOVED lines=125> */
.L_x_893:
[----:B------:R-:W-:-:S06]  /*1d40*/  UISETP.NE.AND UP0, UPT, UR11, 0x3, UPT ;  /* 0x000000030b00788c */ /* 0x000fcc000bf05270 */
[----:B------:R-:W-:-:S13]  /*1d50*/  PLOP3.LUT P0, PT, PT, PT, UP0, 0x80, 0x0 ;  /* 0x000000000000781c */ /* 0x000fda0003f0f008 */
[----:B-1----:R-:W-:Y:S05]  /*1d60*/  @!P0 BRA `(.L_x_883) ;  /* 0x0000000000048947 */ /* 0x002fea0003800000 */
[----:B------:R-:W-:Y:S01]  /*1d70*/  BPT.TRAP 0x1 ;  /* 0x000000040000795c */ /* 0x000fe20000300000 */
.L_x_883:
[----:B------:R-:W-:Y:S01]  /*1d80*/  R2UR UR8, R18 ;  /* 0x00000000120872ca */ /* 0x000fe200000e0000 */
[----:B------:R-:W-:-:S05]  /*1d90*/  IMAD.U32 R16, RZ, RZ, UR5 ;  /* 0x00000005ff107e24 */ /* 0x000fca000f8e00ff */
[----:B------:R-:W-:-:S07]  /*1da0*/  SHF.L.U32 R16, R16, 0x1f, RZ ;  /* 0x0000001f10107819 */ /* 0x000fce00000006ff */
[----:B------:R-:W-:-:S09]  /*1db0*/  ULEA UR8, UR6, UR8, 0x3 ;  /* 0x0000000806087291 */ /* 0x000fd2000f8e183f */
[----:B------:R1:W2:Y:S01]  /*1dc0*/  SYNCS.PHASECHK.TRANS64.TRYWAIT P1, [UR8+0x26810], R16 ;  /* 0x02681010ff0075a7 */ /* 0x0002a20008020148 */
[----:B------:R-:W-:Y:S05]  /*1dd0*/  @!P0 BRA `(.L_x_884) ;  /* 0x0000000000048947 */ /* 0x000fea0003800000 */
[----:B------:R-:W-:Y:S01]  /*1de0*/  BPT.TRAP 0x1 ;  /* 0x000000040000795c */ /* 0x000fe20000300000 */
.L_x_884:
[----:B--2---:R-:W-:Y:S05]  /*1df0*/  @P1 BRA `(.L_x_885) ;  /* 0x0000000000081947 */ /* 0x004fea0003800000 */
[----:B------:R-:W2:Y:S02]  /*1e00*/  SYNCS.PHASECHK.TRANS64.TRYWAIT P1, [UR8+0x26810], R16 ;  /* 0x02681010ff0075a7 */ /* 0x000ea40008020148 */
[----:B--2---:R-:W-:Y:S05]  /*1e10*/  @!P1 BRA `(.L_x_886) ;  /* 0x0000007400d49947 */ /* 0x004fea0003800000 */
.L_x_885:
        /* <DEDUP_REMOVED lines=67> */
.L_x_887:
[----:B------:R1:W1:Y:S01]  /*2250*/  SYNCS.PHASECHK.TRANS64.TRYWAIT P1, [UR8+0x26830], R16 ;  /* 0x02683010ff0075a7 */ /* 0x0002620008020148 */
[----:B------:R-:W-:Y:S05]  /*2260*/  @!P0 BRA `(.L_x_888) ;  /* 0x0000000000048947 */ /* 0x000fea0003800000 */
[----:B------:R-:W-:Y:S01]  /*2270*/  BPT.TRAP 0x1 ;  /* 0x000000040000795c */ /* 0x000fe20000300000 */
.L_x_888:
[----:B-1----:R-:W-:Y:S05]  /*2280*/  @P1 BRA `(.L_x_889) ;  /* 0x0000000000081947 */ /* 0x002fea0003800000 */
[----:B------:R-:W1:Y:S02]  /*2290*/  SYNCS.PHASECHK.TRANS64.TRYWAIT P1, [UR8+0x26830], R16 ;  /* 0x02683010ff0075a7 */ /* 0x000e640008020148 */
[----:B-1----:R-:W-:Y:S05]  /*22a0*/  @!P1 BRA `(.L_x_890) ;  /* 0x0000007000c89947 */ /* 0x002fea0003800000 */
.L_x_889:
        /* <DEDUP_REMOVED lines=440> */
.L_x_891:
        /* <DEDUP_REMOVED lines=46> */
.L_x_892:
        /* <DEDUP_REMOVED lines=66> */
.L_x_874:
[----:B------:R-:W-:Y:S05]  /*4530*/  @P0 BRA `(.L_x_869) ;  /* 0x0000004c00d00947 */ /* 0x000fea0003800000 */
[----:B------:R-:W-:Y:S01]  /*4540*/  ULDC.64 UR4, c[0x0][0x878] ;  /* 0x00021e0000047ab9 */ /* 0x000fe20000000a00 */
[----:B------:R-:W1:Y:S01]  /*4550*/  S2R R8, SR_TID.X ;  /* 0x0000000000087919 */ /* 0x000e620000002100 */
[----:B------:R-:W-:Y:S01]  /*4560*/  UISETP.NE.U32.AND UP0, UPT, UR4, URZ, UPT ;  /* 0x0000003f0400728c */ /* 0x000fe2000bf05070 */
[----:B------:R-:W2:Y:S01]  /*4570*/  S2UR UR15, SR_CTAID.X ;  /* 0x00000000000f79c3 */ /* 0x000ea20000002500 */
[----:B------:R-:W-:Y:S01]  /*4580*/  ULDC UR13, c[0x0][0x870] ;  /* 0x00021c00000d7ab9 */ /* 0x000fe20000000800 */
[----:B------:R-:W-:Y:S01]  /*4590*/  ULDC UR14, c[0x0][0x80c] ;  /* 0x00020300000e7ab9 */ /* 0x000fe20000000800 */
[----:B------:R-:W-:Y:S01]  /*45a0*/  UISETP.NE.AND.EX UP0, UPT, UR5, URZ, UPT, UP0 ;  /* 0x0000003f0500728c */ /* 0x000fe2000bf05300 */
[----:B------:R-:W-:Y:S01]  /*45b0*/  ULDC.64 UR10, c[0x0][0x868] ;  /* 0x00021a00000a7ab9 */ /* 0x000fe20000000a00 */
[----:B------:R-:W-:Y:S01]  /*45c0*/  ULDC.64 UR18, c[0x0][0x818] ;  /* 0x0002060000127ab9 */ /* 0x000fe20000000a00 */
[----:B------:R-:W-:Y:S02]  /*45d0*/  ULDC.64 UR20, c[0x0][0x840] ;  /* 0x0002100000147ab9 */ /* 0x000fe40000000a00 */
[----:B------:R-:W-:Y:S01]  /*45e0*/  S2UR UR17, SR_CgaCtaId ;  /* 0x00000000001179c3 */ /* 0x000fe20000008800 */
[----:B------:R-:W-:Y:S01]  /*45f0*/  PLOP3.LUT P0, PT, PT, PT, UP0, 0x80, 0x0 ;  /* 0x000000000000781c */ /* 0x000fe20003f0f008 */
[----:B------:R-:W-:-:S04]  /*4600*/  ULDC.64 UR22, c[0x0][0x848] ;  /* 0x0002120000167ab9 */ /* 0x000fc80000000a00 */
[----:B------:R-:W-:Y:S02]  /*4610*/  @UP0 ULDC.64 UR4, c[0x0][0x878] ;  /* 0x00021e0000040ab9 */ /* 0x000fe40000000a00 */
[----:B------:R-:W-:-:S06]  /*4620*/  @UP0 UIMAD.WIDE UR4, UR36, 0x4, UR4 ;  /* 0x00000004240408a5 */ /* 0x000fcc000f8e0204 */
[----:B------:R-:W-:Y:S02]  /*4630*/  IMAD.U32 R2, RZ, RZ, UR4 ;  /* 0x00000004ff027e24 */ /* 0x000fe4000f8e00ff */
[----:B------:R-:W-:Y:S01]  /*4640*/  IMAD.U32 R3, RZ, RZ, UR5 ;  /* 0x00000005ff037e24 */ /* 0x000fe2000f8e00ff */
[----:B------:R-:W-:-:S04]  /*4650*/  ULDC UR5, c[0x0][0x850] ;  /* 0x0002140000057ab9 */ /* 0x000fc80000000800 */
[----:B------:R3:W4:Y:S01]  /*4660*/  @P0 LDG.E R2, desc[UR46][R2.64] ;  /* 0x0000002e02020981 */ /* 0x000722000c1e1900 */
[----:B------:R-:W3:Y:S01]  /*4670*/  S2UR UR4, SR_CTAID.Y ;  /* 0x00000000000479c3 */ /* 0x000ee20000002600 */
[----:B------:R-:W-:Y:S01]  /*4680*/  UISETP.NE.AND UP1, UPT, UR5, 0x1, UPT ;  /* 0x000000010500788c */ /* 0x000fe2000bf25270 */
[----:B------:R-:W-:Y:S01]  /*4690*/  BSSY B0, `(.L_x_894) ;  /* 0x000005c000007945 */ /* 0x000fe20003800000 */
[----:B--2---:R-:W-:Y:S01]  /*46a0*/  UIMAD UR13, UR15, UR13, URZ ;  /* 0x0000000d0f0d72a4 */ /* 0x004fe2000f8e023f */
[C---:B-1----:R-:W-:Y:S01]  /*46b0*/  ISETP.NE.AND P1, PT, R8.reuse, 0x80, PT ;  /* 0x000000800800780c */ /* 0x042fe20003f25270 */
[----:B------:R-:W-:Y:S02]  /*46c0*/  UIMAD UR12, UR36, UR14, URZ ;  /* 0x0000000e240c72a4 */ /* 0x000fe4000f8e023f */
[----:B------:R-:W-:Y:S01]  /*46d0*/  UIMAD UR13, UR13, UR14, URZ ;  /* 0x0000000e0d0d72a4 */ /* 0x000fe2000f8e023f */
[----:B---3--:R-:W-:Y:S01]  /*46e0*/  VIADD R3, R8, 0xffffff80 ;  /* 0xffffff8008037836 */ /* 0x008fe20000000000 */
[----:B------:R-:W-:-:S03]  /*46f0*/  UIMAD UR15, UR15, 0x3000, URZ ;  /* 0x000030000f0f78a4 */ /* 0x000fc6000f8e023f */
[----:B------:R-:W-:Y:S01]  /*4700*/  @UP1 ULDC UR8, c[0x0][0x854] ;  /* 0x0002150000081ab9 */ /* 0x000fe20000000800 */
[----:B------:R-:W-:Y:S01]  /*4710*/  @UP1 ULDC UR16, c[0x0][0x858] ;  /* 0x0002160000101ab9 */ /* 0x000fe20000000800 */
[----:B------:R-:W-:Y:S01]  /*4720*/  USHF.R.S32.HI UR14, URZ, 0x1f, UR13 ;  /* 0x0000001f3f0e7899 */ /* 0x000fe2000801140d */
[----:B------:R-:W-:Y:S01]  /*4730*/  SHF.R.S32.HI R0, RZ, 0x1f, R3 ;  /* 0x0000001fff007819 */ /* 0x000fe20000011403 */
[----:B------:R-:W-:Y:S02]  /*4740*/  UIMAD.WIDE.U32 UR8, UR4, UR8, URZ ;  /* 0x00000008040872a5 */ /* 0x000fe4000f8e003f */
[----:B------:R-:W-:Y:S02]  /*4750*/  UMOV UR6, UR4 ;  /* 0x0000000400067c82 */ /* 0x000fe40008000000 */
[----:B------:R-:W-:Y:S02]  /*4760*/  @UP1 USHF.R.U32.HI UR6, URZ, UR16, UR9 ;  /* 0x000000103f061299 */ /* 0x000fe40008011609 */
[----:B------:R-:W-:-:S02]  /*4770*/  USHF.R.S32.HI UR9, URZ, 0x1f, UR12 ;  /* 0x0000001f3f097899 */ /* 0x000fc4000801140c */
[----:B------:R-:W-:Y:S02]  /*4780*/  USHF.R.S32.HI UR16, URZ, 0x1f, UR6 ;  /* 0x0000001f3f107899 */ /* 0x000fe40008011406 */
[----:B------:R-:W-:-:S04]  /*4790*/  UIADD3 UR12, UP1, UP2, UR13, UR12, UR6 ;  /* 0x0000000c0d0c7290 */ /* 0x000fc8000fa3e006 */
[----:B------:R-:W-:Y:S01]  /*47a0*/  UIADD3.X UR14, UR14, UR9, UR16, UP1, UP2 ;  /* 0x000000090e0e7290 */ /* 0x000fe20008fe4410 */
        /* <DEDUP_REMOVED lines=8> */
[----:B------:R-:W-:Y:S02]  /*4830*/  IMAD R0, R9, 0x600, R0 ;  /* 0x0000060009007824 */ /* 0x000fe400078e0200 */
[----:B------:R-:W-:Y:S02]  /*4840*/  @UP0 USHF.R.S32.HI UR8, URZ, 0x1f, UR7 ;  /* 0x0000001f3f080899 */ /* 0x000fe40008011407 */
[----:B------:R-:W-:Y:S02]  /*4850*/  IMAD.SHL.U32 R0, R0, 0x4, RZ ;  /* 0x0000000400007824 */ /* 0x000fe400078e00ff */
[----:B------:R-:W-:-:S02]  /*4860*/  @UP0 ULEA.HI UR9, UR8, UR7, URZ, 0x7 ;  /* 0x0000000708090291 */ /* 0x000fc4000f8f383f */
[----:B------:R-:W-:Y:S02]  /*4870*/  USHF.L.U32 UR7, UR12, 0x2, URZ ;  /* 0x000000020c077899 */ /* 0x000fe4000800063f */
[----:B------:R-:W-:Y:S02]  /*4880*/  @UP0 USHF.R.S32.HI UR9, URZ, 0x7, UR9 ;  /* 0x000000073f090899 */ /* 0x000fe40008011409 */
[----:B------:R-:W-:Y:S02]  /*4890*/  USHF.L.U64.HI UR8, UR12, 0x2, UR14 ;  /* 0x000000020c087899 */ /* 0x000fe4000801020e */
[----:B------:R-:W-:Y:S02]  /*48a0*/  @UP0 UIMAD UR12, UR9, 0x3000, URZ ;  /* 0x00003000090c08a4 */ /* 0x000fe4000f8e023f */
[----:B------:R-:W-:Y:S02]  /*48b0*/  UIADD3 UR10, UP1, UR7, UR10, URZ ;  /* 0x0000000a070a7290 */ /* 0x000fe4000ff3e03f */
[----:B------:R-:W-:Y:S01]  /*48c0*/  @UP0 USHF.R.S32.HI UR13, URZ, 0x1f, UR12 ;  /* 0x0000001f3f0d0899 */ /* 0x000fe2000801140c */
[----:B------:R-:W-:-:S02]  /*48d0*/  UMOV UR9, 0x400 ;  /* 0x0000040000097882 */ /* 0x000fc40000000000 */
[----:B------:R-:W-:Y:S01]  /*48e0*/  @!UP0 UMOV UR12, URZ ;  /* 0x0000003f000c8c82 */ /* 0x000fe20008000000 */
[----:B------:R-:W-:Y:S01]  /*48f0*/  UIADD3.X UR11, UR8, UR11, URZ, UP1, !UPT ;  /* 0x0000000b080b7290 */ /* 0x000fe20008ffe43f */
[----:B------:R-:W-:Y:S01]  /*4900*/  IMAD.U32 R2, RZ, RZ, UR10 ;  /* 0x0000000aff027e24 */ /* 0x000fe2000f8e00ff */
[----:B------:R-:W-:Y:S02]  /*4910*/  UIADD3 UR14, UP1, UR15, UR12, URZ ;  /* 0x0000000c0f0e7290 */ /* 0x000fe4000ff3e03f */
[----:B------:R-:W-:Y:S02]  /*4920*/  ULEA UR9, UR17, UR9, 0x18 ;  /* 0x0000000911097291 */ /* 0x000fe4000f8ec03f */
[----:B------:R-:W-:Y:S01]  /*4930*/  UIMAD UR12, UR16, UR18, URZ ;  /* 0x00000012100c72a4 */ /* 0x000fe2000f8e023f */
[----:B------:R-:W-:Y:S01]  /*4940*/  IMAD.U32 R3, RZ, RZ, UR11 ;  /* 0x0000000bff037e24 */ /* 0x000fe2000f8e00ff */
[----:B------:R-:W-:Y:S01]  /*4950*/  UIMAD UR16, UR16, UR20, URZ ;  /* 0x00000014101072a4 */ /* 0x000fe2000f8e023f */
[----:B------:R-:W-:Y:S01]  /*4960*/  @!UP0 UMOV UR13, URZ ;  /* 0x0000003f000d8c82 */ /* 0x000fe20008000000 */
[----:B------:R-:W-:Y:S01]  /*4970*/  UIMAD UR17, UR6, UR19, UR12 ;  /* 0x00000013061172a4 */ /* 0x000fe2000f8e020c */
[----:B------:R-:W-:Y:S01]  /*4980*/  LEA R0, R0, UR9, 0x2 ;  /* 0x0000000900007c11 */ /* 0x000fe2000f8e10ff */
[----:B------:R-:W-:-:S02]  /*4990*/  UIMAD UR19, UR6, UR21, UR16 ;  /* 0x00000015061372a4 */ /* 0x000fc4000f8e0210 */
[----:B------:R-:W-:Y:S02]  /*49a0*/  ULEA.HI.X.SX32 UR15, UR15, UR13, 0x1, UP1 ;  /* 0x0000000d0f0f7291 */ /* 0x000fe400088f0e3f */
[----:B------:R-:W-:Y:S01]  /*49b0*/  USHF.R.S32.HI UR16, URZ, 0x1f, UR36 ;  /* 0x0000001f3f107899 */ /* 0x000fe20008011424 */
[----:B------:R1:W-:Y:S01]  /*49c0*/  STS.128 [R0], R24 ;  /* 0x0000001800007388 */ /* 0x0003e20000000c00 */
[----:B------:R-:W-:Y:S02]  /*49d0*/  UIMAD.WIDE.U32 UR12, UR6, UR18, UR14 ;  /* 0x00000012060c72a5 */ /* 0x000fe4000f8e000e */
[----:B------:R-:W-:Y:S01]  /*49e0*/  USEL UR16, UR16, URZ, !UP0 ;  /* 0x0000003f10107287 */ /* 0x000fe2000c000000 */
[----:B------:R1:W-:Y:S01]  /*49f0*/  STS.128 [R0+0x800], R28 ;  /* 0x0008001c00007388 */ /* 0x0003e20000000c00 */
[----:B------:R-:W-:Y:S02]  /*4a00*/  UIMAD.WIDE.U32 UR14, UR6, UR20, UR14 ;  /* 0x00000014060e72a5 */ /* 0x000fe4000f8e000e */
[----:B------:R-:W-:Y:S01]  /*4a10*/  USEL UR36, UR36, URZ, !UP0 ;  /* 0x0000003f24247287 */ /* 0x000fe2000c000000 */
[----:B------:R1:W-:Y:S01]  /*4a20*/  STS.128 [R0+0x1000], R32 ;  /* 0x0010002000007388 */ /* 0x0003e20000000c00 */
[----:B------:R-:W-:Y:S01]  /*4a30*/  ULDC.64 UR20, c[0x0][0x820] ;  /* 0x0002080000147ab9 */ /* 0x000fe20000000a00 */
[----:B------:R-:W-:-:S02]  /*4a40*/  UIADD3 UR13, UR13, UR17, URZ ;  /* 0x000000110d0d7290 */ /* 0x000fc4000fffe03f */
[----:B------:R1:W-:Y:S01]  /*4a50*/  STS.128 [R0+0x1800], R36 ;  /* 0x0018002400007388 */ /* 0x0003e20000000c00 */
[----:B------:R-:W-:Y:S02]  /*4a60*/  UIMAD UR18, UR16, UR20, URZ ;  /* 0x00000014101272a4 */ /* 0x000fe4000f8e023f */
        /* <DEDUP_REMOVED lines=12> */
[----:B------:R-:W-:Y:S02]  /*4b30*/  UIADD3 UR17, -UR6, URZ, URZ ;  /* 0x0000003f06117290 */ /* 0x000fe4000fffe13f */
[----:B------:R1:W-:Y:S01]  /*4b40*/  STS.128 [R0+0x4000], R56 ;  /* 0x0040003800007388 */ /* 0x0003e20000000c00 */
[----:B------:R-:W-:Y:S02]  /*4b50*/  UIADD3 UR13, UR13, UR18, URZ ;  /* 0x000000120d0d7290 */ /* 0x000fe4000fffe03f */
[----:B------:R-:W-:Y:S01]  /*4b60*/  UIADD3 UR6, UR15, UR16, URZ ;  /* 0x000000100f067290 */ /* 0x000fe2000fffe03f */
[----:B------:R1:W-:Y:S01]  /*4b70*/  STS.128 [R0+0x4800], R60 ;  /* 0x0048003c00007388 */ /* 0x0003e20000000c00 */
[----:B------:R-:W-:Y:S02]  /*4b80*/  ULEA UR20, UP0, UR12, UR20, 0x2 ;  /* 0x000000140c147291 */ /* 0x000fe4000f80103f */
[----:B------:R-:W-:Y:S01]  /*4b90*/  ULEA UR22, UP1, UR14, UR22, 0x2 ;  /* 0x000000160e167291 */ /* 0x000fe2000f82103f */
[----:B------:R1:W-:Y:S01]  /*4ba0*/  STS.128 [R0+0x5000], R64 ;  /* 0x0050004000007388 */ /* 0x0003e20000000c00 */
[----:B------:R-:W-:-:S02]  /*4bb0*/  ULEA.HI.X UR21, UR12, UR21, UR13, 0x2, UP0 ;  /* 0x000000150c157291 */ /* 0x000fc400080f140d */
[----:B------:R-:W-:Y:S01]  /*4bc0*/  ULEA.HI.X UR23, UR14, UR23, UR6, 0x2, UP1 ;  /* 0x000000170e177291 */ /* 0x000fe200088f1406 */
[----:B------:R1:W-:Y:S01]  /*4bd0*/  STS.128 [R0+0x5800], R68 ;  /* 0x0058004400007388 */ /* 0x0003e20000000c00 */
[----:B------:R-:W-:Y:S01]  /*4be0*/  UIMAD UR17, UR5, UR17, UR4 ;  /* 0x00000011051172a4 */ /* 0x000fe2000f8e0204 */
[----:B------:R-:W-:Y:S11]  /*4bf0*/  @P0 BRA `(.L_x_895) ;  /* 0x0000000000140947 */ /* 0x000ff60003800000 */
.L_x_896:
[----:B-1----:R-:W2:Y:S04]  /*4c00*/  LDG.E.STRONG.GPU R4, desc[UR46][R2.64] ;  /* 0x0000002e02047981 */ /* 0x002ea8000c1ef900 */
[----:B--2---:R-:W-:Y:S01]  /*4c10*/  CCTL.IVALL ;  /* 0x00000000ff00798f */ /* 0x004fe20002000000 */
[----:B------:R-:W-:Y:S05]  /*4c20*/  YIELD ;  /* 0x0000000000007946 */ /* 0x000fea0003800000 */
[----:B------:R-:W-:-:S13]  /*4c30*/  ISETP.NE.AND P0, PT, R4, UR17, PT ;  /* 0x0000001104007c0c */ /* 0x000fda000bf05270 */
[----:B------:R-:W-:Y:S05]  /*4c40*/  @P0 BRA `(.L_x_896) ;  /* 0xfffffffc00ec0947 */ /* 0x000fea000383ffff */
.L_x_895:
[----:B------:R-:W-:Y:S05]  /*4c50*/  BSYNC B0 ;  /* 0x0000000000007941 */ /* 0x000fea0003800000 */
.L_x_894:
[----:B------:R-:W-:-:S03]  /*4c60*/  UMOV UR4, 0xffffffff ;  /* 0xffffffff00047882 */ /* 0x000fc60000000000 */
[----:B------:R-:W-:Y:S05]  /*4c70*/  BRA.DIV UR4, `(.L_x_897) ;  /* 0x0000004a046c7947 */ /* 0x000fea000b800000 */
[----:B------:R-:W-:Y:S01]  /*4c80*/  NOP ;  /* 0x0000000000007918 */ /* 0x000fe20000000000 */
.L_x_987:
        /* <DEDUP_REMOVED lines=10> */
[----:B------:R-:W-:Y:S01]  /*4d30*/  PLOP3.LUT P0, PT, PT, PT, PT, 0x80, 0x0 ;  /* 0x000000000000781c */ /* 0x000fe20003f0f070 */
[----:B------:R-:W-:Y:S01]  /*4d40*/  UMOV UR6, 0xc00 ;  /* 0x00000c0000067882 */ /* 0x000fe20000000000 */
[----:B------:R-:W-:Y:S01]  /*4d50*/  UMOV UR10, 0x0 ;  /* 0x00000000000a7882 */ /* 0x000fe20000000000 */
[----:B------:R-:W-:Y:S01]  /*4d60*/  UMOV UR11, 0x14f00000 ;  /* 0x14f00000000b7882 */ /* 0x000fe20000000000 */
[----:B------:R-:W-:Y:S01]  /*4d70*/  UMOV UR4, UR22 ;  /* 0x0000001600047c82 */ /* 0x000fe20008000000 */
[----:B------:R-:W-:-:S08]  /*4d80*/  UMOV UR5, UR23 ;  /* 0x0000001700057c82 */ /* 0x000fd00008000000 */
.L_x_900:
[----:B------:R-:W-:Y:S01]  /*4d90*/  @P0 ELECT P2, URZ, PT ;  /* 0x00000000003f082f */ /* 0x000fe20003840000 */
[----:B------:R2:W-:-:S12]  /*4da0*/  UBLKRED.G.S.ADD.F32.RN [UR4], [UR9], UR6, desc[UR10] ;  /* 0x00000a04090073bb */ /* 0x0005d800080a1406 */
[----:B------:R-:W-:Y:S02]  /*4db0*/  @P2 PLOP3.LUT P0, PT, P2, PT, PT, 0x8, 0x0 ;  /* 0x000000000000281c */ /* 0x000fe4000170e170 */
[----:B------:R-:W-:-:S11]  /*4dc0*/  PLOP3.LUT P2, PT, PT, PT, PT, 0x8, 0x0 ;  /* 0x000000000000781c */ /* 0x000fd60003f4e170 */
[----:B--2---:R-:W-:Y:S05]  /*4dd0*/  @P0 BRA.U.ANY `(.L_x_900) ;  /* 0xfffffffd00ec0947 */ /* 0x004fea000393ffff */
[----:B------:R0:W-:Y:S01]  /*4de0*/  UTMACMDFLUSH ;  /* 0x00000000000079b7 */ /* 0x0001e20000000000 */
[----:B------:R-:W-:-:S04]  /*4df0*/  DEPBAR.LE SB0, 0x0 ;  /* 0x000080000000791a */ /* 0x000fc80000000000 */
.L_x_899:
[----:B------:R-:W-:Y:S05]  /*4e00*/  BSYNC B0 ;  /* 0x0000000000007941 */ /* 0x000fea0003800000 */
.L_x_898:
        /* <DEDUP_REMOVED lines=12> */
[----:B-1----:R-:W-:-:S05]  /*4ed0*/  IMAD.MOV.U32 R5, RZ, RZ, 0x1 ;  /* 0x00000001ff057424 */ /* 0x002fca00078e00ff */
[----:B------:R2:W-:Y:S02]  /*4ee0*/  REDG.E.ADD.S32.STRONG.GPU desc[UR46][R2.64], R5 ;  /* 0x000000050200798e */ /* 0x0005e4000c10e3ae */
.L_x_902:
[----:B------:R-:W-:Y:S05]  /*4ef0*/  BSYNC B0 ;  /* 0x0000000000007941 */ /* 0x000fea0003800000 */
.L_x_901:
        /* <DEDUP_REMOVED lines=20> */
.L_x_905:
[----:B-12---:R-:W2:Y:S04]  /*5040*/  LDG.E.STRONG.GPU R0, desc[UR46][R2.64] ;  /* 0x0000002e02007981 */ /* 0x006ea8000c1ef900 */
[----:B--2---:R-:W-:Y:S01]  /*5050*/  CCTL.IVALL ;  /* 0x00000000ff00798f */ /* 0x004fe20002000000 */
[----:B------:R-:W-:Y:S05]  /*5060*/  YIELD ;  /* 0x0000000000007946 */ /* 0x000fea0003800000 */
[----:B------:R-:W-:-:S13]  /*5070*/  ISETP.NE.AND P0, PT, R0, UR17, PT ;  /* 0x0000001100007c0c */ /* 0x000fda000bf05270 */
[----:B------:R-:W-:Y:S05]  /*5080*/  @P0 BRA `(.L_x_905) ;  /* 0xfffffffc00ec0947 */ /* 0x000fea000383ffff */
.L_x_904:
[----:B------:R-:W-:Y:S05]  /*5090*/  BSYNC B0 ;  /* 0x0000000000007941 */ /* 0x000fea0003800000 */
.L_x_903:
[----:B------:R-:W-:-:S03]  /*50a0*/  UMOV UR4, 0xffffffff ;  /* 0xffffffff00047882 */ /* 0x000fc60000000000 */
[----:B------:R-:W-:Y:S05]  /*50b0*/  BRA.DIV UR4, `(.L_x_906) ;  /* 0x0000004604787947 */ /* 0x000fea000b800000 */
[----:B------:R-:W-:Y:S01]  /*50c0*/  NOP ;  /* 0x0000000000007918 */ /* 0x000fe20000000000 */
.L_x_990:
        /* <DEDUP_REMOVED lines=16> */
.L_x_909:
[----:B------:R-:W-:Y:S01]  /*51d0*/  @P0 ELECT P2, URZ, PT ;  /* 0x00000000003f082f */ /* 0x000fe20003840000 */
[----:B------:R3:W-:-:S12]  /*51e0*/  UBLKRED.G.S.ADD.F32.RN [UR4], [UR9], UR6, desc[UR10] ;  /* 0x00000a04090073bb */ /* 0x0007d800080a1406 */
[----:B------:R-:W-:Y:S02]  /*51f0*/  @P2 PLOP3.LUT P0, PT, P2, PT, PT, 0x8, 0x0 ;  /* 0x000000000000281c */ /* 0x000fe4000170e170 */
[----:B------:R-:W-:-:S11]  /*5200*/  PLOP3.LUT P2, PT, PT, PT, PT, 0x8, 0x0 ;  /* 0x000000000000781c */ /* 0x000fd60003f4e170 */
[----:B---3--:R-:W-:Y:S05]  /*5210*/  @P0 BRA.U.ANY `(.L_x_909) ;  /* 0xfffffffd00ec0947 */ /* 0x008fea000393ffff */
[----:B------:R0:W-:Y:S01]  /*5220*/  UTMACMDFLUSH ;  /* 0x00000000000079b7 */ /* 0x0001e20000000000 */
[----:B------:R-:W-:-:S04]  /*5230*/  DEPBAR.LE SB0, 0x0 ;  /* 0x000080000000791a */ /* 0x000fc80000000000 */
.L_x_908:
[----:B------:R-:W-:Y:S05]  /*5240*/  BSYNC B0 ;  /* 0x0000000000007941 */ /* 0x000fea0003800000 */
.L_x_907:
[----:B------:R-:W-:Y:S01]  /*5250*/  NOP ;  /* 0x0000000000007918 */ /* 0x000fe20000000000 */
[----:B------:R-:W-:Y:S05]  /*5260*/  @P1 BRA `(.L_x_869) ;  /* 0x0000004000841947 */ /* 0x000fea0003800000 */
[----:B-1----:R-:W-:Y:S01]  /*5270*/  IMAD.MOV.U32 R5, RZ, RZ, 0x1 ;  /* 0x00000001ff057424 */ /* 0x002fe200078e00ff */
        /* <DEDUP_REMOVED lines=8> */
[----:B012345:R-:W-:Y:S04]  /*5300*/  CCTL.IVALL ;  /* 0x00000000ff00798f */ /* 0x03ffe80002000000 */
[----:B------:R1:W-:Y:S01]  /*5310*/  REDG.E.ADD.S32.STRONG.GPU desc[UR46][R2.64], R5 ;  /* 0x000000050200798e */ /* 0x0003e2000c10e3ae */
[----:B------:R-:W-:Y:S05]  /*5320*/  BRA `(.L_x_869) ;  /* 0x0000004000547947 */ /* 0x000fea0003800000 */
.L_x_864:
        /* <DEDUP_REMOVED lines=21> */
.L_x_911:
        /* <DEDUP_REMOVED lines=13> */
.L_x_913:
[----:B------:R-:W-:-:S05]  /*5550*/  ULDC UR4, c[0x0][0x8c4] ;  /* 0x0002310000047ab9 */ /* 0x000fca0000000800 */
.L_x_912:
        /* <DEDUP_REMOVED lines=39> */
.L_x_914:
        /* <DEDUP_REMOVED lines=20> */
[----:B------:R-:W-:Y:S01]  /*5910*/  ULEA.HI UR4, UR4, UR5, URZ, 0x6 ;  /* 0x0000000504047291 */ /* 0x000fe2000f8f303f */
[----:B------:R-:W-:Y:S01]  /*5920*/  ULDC UR10, c[0x0][0x288] ;  /* 0x0000a200000a7ab9 */ /* 0x000fe20000000800 */
[----:B------:R-:W-:Y:S02]  /*5930*/  USEL UR19, UR12, URZ, !UP0 ;  /* 0x0000003f0c137287 */ /* 0x000fe4000c000000 */
[----:B------:R-:W-:Y:S02]  /*5940*/  USEL UR18, UR8, URZ, !UP0 ;  /* 0x0000003f08127287 */ /* 0x000fe4000c000000 */
[----:B------:R-:W-:-:S02]  /*5950*/  UIMAD UR12, UR12, UR10, URZ ;  /* 0x0000000a0c0c72a4 */ /* 0x000fc4000f8e023f */
[----:B------:R-:W-:Y:S02]  /*5960*/  UIADD3 UR8, UP2, UR6, UR14, URZ ;  /* 0x0000000e06087290 */ /* 0x000fe4000ff5e03f */
[----:B------:R-:W-:Y:S01]  /*5970*/  UIADD3 UR5, UR15, UR9, URZ ;  /* 0x000000090f057290 */ /* 0x000fe2000fffe03f */
[----:B------:R-:W-:Y:S01]  /*5980*/  ULDC UR11, c[0x0][0x760] ;  /* 0x0001d800000b7ab9 */ /* 0x000fe20000000800 */
[----:B------:R-:W-:Y:S01]  /*5990*/  USHF.R.S32.HI UR4, URZ, 0x6, UR4 ;  /* 0x000000063f047899 */ /* 0x000fe20008011404 */
[----:B------:R-:W-:Y:S01]  /*59a0*/  ULDC.64 UR16, c[0x0][0x2e0] ;  /* 0x0000b80000107ab9 */ /* 0x000fe20000000a00 */
[----:B------:R-:W-:Y:S01]  /*59b0*/  UIMAD UR10, UR10, UR11, URZ ;  /* 0x0000000b0a0a72a4 */ /* 0x000fe2000f8e023f */
[----:B-1----:R-:W-:Y:S01]  /*59c0*/  LOP3.LUT R0, R0, 0x1f, RZ, 0xc0, !PT ;  /* 0x0000001f00007812 */ /* 0x002fe200078ec0ff */
[----:B------:R-:W-:Y:S02]  /*59d0*/  UIADD3 UR11, UP0, UR12, UR20, URZ ;  /* 0x000000140c0b7290 */ /* 0x000fe4000ff1e03f */
[----:B------:R-:W-:-:S02]  /*59e0*/  UIADD3.X UR9, UR7, UR5, URZ, UP2, !UPT ;  /* 0x0000000507097290 */ /* 0x000fc400097fe43f */
[----:B------:R-:W-:Y:S02]  /*59f0*/  UIMAD UR18, UR18, UR16, URZ ;  /* 0x00000010121272a4 */ /* 0x000fe4000f8e023f */
[----:B------:R-:W-:Y:S02]  /*5a00*/  UISETP.LT.AND UP2, UPT, UR4, 0x1, UPT ;  /* 0x000000010400788c */ /* 0x000fe4000bf41270 */
[----:B------:R-:W-:Y:S02]  /*5a10*/  ULEA.HI.X.SX32 UR12, UR12, UR13, 0x1, UP0 ;  /* 0x0000000d0c0c7291 */ /* 0x000fe400080f0e3f */
[----:B------:R-:W-:Y:S02]  /*5a20*/  UIMAD UR18, UR19, UR17, UR18 ;  /* 0x00000011131272a4 */ /* 0x000fe4000f8e0212 */
[----:B------:R-:W-:Y:S02]  /*5a30*/  USEL UR13, UR4, 0x1, !UP2 ;  /* 0x00000001040d7887 */ /* 0x000fe4000d000000 */
[----:B------:R-:W-:Y:S01]  /*5a40*/  UIMAD.WIDE.U32 UR8, UR19, UR16, UR8 ;  /* 0x00000010130872a5 */ /* 0x000fe2000f8e0008 */
[----:B------:R-:W-:Y:S01]  /*5a50*/  ELECT P0, URZ, PT ;  /* 0x00000000003f782f */ /* 0x000fe20003800000 */
[----:B------:R-:W-:-:S02]  /*5a60*/  ULOP3.LUT UR32, UR13, 0x1, URZ, 0xc0, !UPT ;  /* 0x000000010d207892 */ /* 0x000fc4000f8ec03f */
[----:B------:R-:W-:Y:S01]  /*5a70*/  UIADD3 UR27, UR9, UR18, URZ ;  /* 0x00000012091b7290 */ /* 0x000fe2000fffe03f */
[----:B------:R-:W-:Y:S01]  /*5a80*/  UMOV UR4, URZ ;  /* 0x0000003f00047c82 */ /* 0x000fe20008000000 */
[----:B------:R-:W-:Y:S10]  /*5a90*/  @!P1 BRA `(.L_x_915) ;  /* 0x0000000800bc9947 */ /* 0x000ff40003800000 */
[----:B------:R-:W-:Y:S01]  /*5aa0*/  UMOV UR15, UR5 ;  /* 0x00000005000f7c82 */ /* 0x000fe20008000000 */
[----:B------:R-:W-:Y:S01]  /*5ab0*/  ULDC.64 UR4, c[0x0][0x2c0] ;  /* 0x0000b00000047ab9 */ /* 0x000fe20000000a00 */
[----:B------:R-:W-:Y:S02]  /*5ac0*/  UIMAD.WIDE.U32 UR16, UR19, UR16, UR14 ;  /* 0x00000010131072a5 */ /* 0x000fe4000f8e000e */
[----:B------:R-:W-:Y:S02]  /*5ad0*/  UIADD3 UR13, UR13, -UR32, URZ ;  /* 0x800000200d0d7290 */ /* 0x000fe4000fffe03f */
[----:B------:R-:W-:-:S04]  /*5ae0*/  UIADD3 UR23, UP0, UR6, UR16, URZ ;  /* 0x0000001006177290 */ /* 0x000fc8000ff1e03f */
[----:B------:R-:W-:Y:S02]  /*5af0*/  UIADD3.X UR6, UR7, UR18, UR17, UP0, !UPT ;  /* 0x0000001207067290 */ /* 0x000fe400087fe411 */
[----:B------:R-:W-:-:S03]  /*5b00*/  ULEA UR22, UP0, UR23, UR4, 0x2 ;  /* 0x0000000417167291 */ /* 0x000fc6000f80103f */
[----:B------:R-:W-:Y:S01]  /*5b10*/  UMOV UR4, URZ ;  /* 0x0000003f00047c82 */ /* 0x000fe20008000000 */
        /* <DEDUP_REMOVED lines=8> */
.L_x_940:
        /* <DEDUP_REMOVED lines=17> */
.L_x_918:
[----:B------:R-:W2:Y:S04]  /*5cb0*/  LDG.E.STRONG.GPU R4, desc[UR46][R2.64] ;  /* 0x0000002e02047981 */ /* 0x000ea8000c1ef900 */
[----:B--2---:R-:W-:Y:S01]  /*5cc0*/  CCTL.IVALL ;  /* 0x00000000ff00798f */ /* 0x004fe20002000000 */
[----:B------:R-:W-:Y:S05]  /*5cd0*/  YIELD ;  /* 0x0000000000007946 */ /* 0x000fea0003800000 */
[----:B------:R-:W-:-:S13]  /*5ce0*/  ISETP.NE.AND P3, PT, R4, UR25, PT ;  /* 0x0000001904007c0c */ /* 0x000fda000bf65270 */
[----:B------:R-:W-:Y:S05]  /*5cf0*/  @P3 BRA `(.L_x_918) ;  /* 0xfffffffc00ec3947 */ /* 0x000fea000383ffff */
.L_x_917:
[----:B------:R-:W-:Y:S05]  /*5d00*/  BSYNC B0 ;  /* 0x0000000000007941 */ /* 0x000fea0003800000 */
.L_x_916:
[----:B------:R-:W-:-:S03]  /*5d10*/  UMOV UR16, 0xffffffff ;  /* 0xffffffff00107882 */ /* 0x000fc60000000000 */
[----:B------:R-:W-:Y:S05]  /*5d20*/  BRA.DIV UR16, `(.L_x_919) ;  /* 0x0000003a10787947 */ /* 0x000fea000b800000 */
[----:B------:R-:W-:Y:S01]  /*5d30*/  NOP ;  /* 0x0000000000007918 */ /* 0x000fe20000000000 */
.L_x_993:
        /* <DEDUP_REMOVED lines=19> */
.L_x_921:
[----:B------:R-:W-:Y:S05]  /*5e70*/  BSYNC B0 ;  /* 0x0000000000007941 */ /* 0x000fea0003800000 */
.L_x_920:
        /* <DEDUP_REMOVED lines=13> */
.L_x_923:
[----:B------:R-:W-:Y:S05]  /*5f50*/  BSYNC B0 ;  /* 0x0000000000007941 */ /* 0x000fea0003800000 */
.L_x_922:
[----:B------:R-:W-:Y:S06]  /*5f60*/  BAR.ARV 0xa, 0xa0 ;  /* 0x0282800000007b1d */ /* 0x000fec0000002000 */
[----:B------:R-:W-:Y:S04]  /*5f70*/  BSSY B0, `(.L_x_924) ;  /* 0x0000003000007945 */ /* 0x000fe80003800000 */
[----:B------:R-:W-:Y:S05]  /*5f80*/  @!P0 BRA `(.L_x_925) ;  /* 0x0000000000048947 */ /* 0x000fea0003800000 */
[----:B------:R-:W-:-:S04]  /*5f90*/  DEPBAR.LE SB0, 0x0 ;  /* 0x000080000000791a */ /* 0x000fc80000000000 */
.L_x_925:
[----:B------:R-:W-:Y:S05]  /*5fa0*/  BSYNC B0 ;  /* 0x0000000000007941 */ /* 0x000fea0003800000 */
.L_x_924:
        /* <DEDUP_REMOVED lines=19> */
.L_x_927:
[----:B------:R-:W-:Y:S05]  /*60e0*/  BSYNC B0 ;  /* 0x0000000000007941 */ /* 0x000fea0003800000 */
.L_x_926:
        /* <DEDUP_REMOVED lines=9> */
.L_x_930:
[----:B------:R-:W2:Y:S04]  /*6180*/  LDG.E.STRONG.GPU R4, desc[UR46][R2.64] ;  /* 0x0000002e02047981 */ /* 0x000ea8000c1ef900 */
[----:B--2---:R-:W-:Y:S01]  /*6190*/  CCTL.IVALL ;  /* 0x00000000ff00798f */ /* 0x004fe20002000000 */
[----:B------:R-:W-:Y:S05]  /*61a0*/  YIELD ;  /* 0x0000000000007946 */ /* 0x000fea0003800000 */
[----:B------:R-:W-:-:S13]  /*61b0*/  ISETP.NE.AND P3, PT, R4, UR25, PT ;  /* 0x0000001904007c0c */ /* 0x000fda000bf65270 */
[----:B------:R-:W-:Y:S05]  /*61c0*/  @P3 BRA `(.L_x_930) ;  /* 0xfffffffc00ec3947 */ /* 0x000fea000383ffff */
.L_x_929:
[----:B------:R-:W-:Y:S05]  /*61d0*/  BSYNC B0 ;  /* 0x0000000000007941 */ /* 0x000fea0003800000 */
.L_x_928:
[----:B------:R-:W-:-:S03]  /*61e0*/  UMOV UR6, 0xffffffff ;  /* 0xffffffff00067882 */ /* 0x000fc60000000000 */
[----:B------:R-:W-:Y:S05]  /*61f0*/  BRA.DIV UR6, `(.L_x_931) ;  /* 0x0000003606607947 */ /* 0x000fea000b800000 */
[----:B------:R-:W-:Y:S01]  /*6200*/  NOP ;  /* 0x0000000000007918 */ /* 0x000fe20000000000 */
.L_x_996:
        /* <DEDUP_REMOVED lines=13> */
.L_x_933:
[----:B------:R-:W-:Y:S05]  /*62e0*/  BSYNC B0 ;  /* 0x0000000000007941 */ /* 0x000fea0003800000 */
.L_x_932:
        /* <DEDUP_REMOVED lines=13> */
.L_x_935:
[----:B------:R-:W-:Y:S05]  /*63c0*/  BSYNC B0 ;  /* 0x0000000000007941 */ /* 0x000fea0003800000 */
.L_x_934:
[----:B------:R-:W-:Y:S06]  /*63d0*/  BAR.ARV 0xa, 0xa0 ;  /* 0x0282800000007b1d */ /* 0x000fec0000002000 */
[----:B------:R-:W-:Y:S04]  /*63e0*/  BSSY B0, `(.L_x_936) ;  /* 0x0000003000007945 */ /* 0x000fe80003800000 */
[----:B------:R-:W-:Y:S05]  /*63f0*/  @!P0 BRA `(.L_x_937) ;  /* 0x0000000000048947 */ /* 0x000fea0003800000 */
[----:B------:R-:W-:-:S04]  /*6400*/  DEPBAR.LE SB0, 0x0 ;  /* 0x000080000000791a */ /* 0x000fc80000000000 */
.L_x_937:
[----:B------:R-:W-:Y:S05]  /*6410*/  BSYNC B0 ;  /* 0x0000000000007941 */ /* 0x000fea0003800000 */
.L_x_936:
        /* <DEDUP_REMOVED lines=19> */
.L_x_939:
[----:B------:R-:W-:Y:S05]  /*6550*/  BSYNC B0 ;  /* 0x0000000000007941 */ /* 0x000fea0003800000 */
.L_x_938:
[----:B------:R-:W-:Y:S02]  /*6560*/  UIADD3 UR4, UR4, 0x2, URZ ;  /* 0x0000000204047890 */ /* 0x000fe4000fffe03f */
[----:B------:R-:W-:Y:S01]  /*6570*/  UIADD3 UR5, UR5, 0x1, URZ ;  /* 0x0000000105057890 */ /* 0x000fe2000fffe03f */
[----:B------:R-:W-:Y:S11]  /*6580*/  @P2 BRA `(.L_x_940) ;  /* 0xfffffff400842947 */ /* 0x000ff6000383ffff */
.L_x_915:
        /* <DEDUP_REMOVED lines=13> */
.L_x_943:
[----:B------:R-:W2:Y:S04]  /*6660*/  LDG.E.STRONG.GPU R0, desc[UR46][R2.64] ;  /* 0x0000002e02007981 */ /* 0x000ea8000c1ef900 */
[----:B--2---:R-:W-:Y:S01]  /*6670*/  CCTL.IVALL ;  /* 0x00000000ff00798f */ /* 0x004fe20002000000 */
[----:B------:R-:W-:Y:S05]  /*6680*/  YIELD ;  /* 0x0000000000007946 */ /* 0x000fea0003800000 */
[----:B------:R-:W-:-:S13]  /*6690*/  ISETP.NE.AND P2, PT, R0, UR25, PT ;  /* 0x0000001900007c0c */ /* 0x000fda000bf45270 */
[----:B------:R-:W-:Y:S05]  /*66a0*/  @P2 BRA `(.L_x_943) ;  /* 0xfffffffc00ec2947 */ /* 0x000fea000383ffff */
.L_x_942:
[----:B------:R-:W-:Y:S05]  /*66b0*/  BSYNC B0 ;  /* 0x0000000000007941 */ /* 0x000fea0003800000 */
.L_x_941:
[----:B------:R-:W-:-:S03]  /*66c0*/  UMOV UR5, 0xffffffff ;  /* 0xffffffff00057882 */ /* 0x000fc60000000000 */
[----:B------:R-:W-:Y:S05]  /*66d0*/  BRA.DIV UR5, `(.L_x_944) ;  /* 0x0000003205447947 */ /* 0x000fea000b800000 */
[----:B------:R-:W-:Y:S01]  /*66e0*/  NOP ;  /* 0x0000000000007918 */ /* 0x000fe20000000000 */
.L_x_999:
        /* <DEDUP_REMOVED lines=22> */
.L_x_946:
[----:B------:R-:W-:Y:S05]  /*6850*/  BSYNC B0 ;  /* 0x0000000000007941 */ /* 0x000fea0003800000 */
.L_x_945:
        /* <DEDUP_REMOVED lines=20> */
.L_x_948:
[----:B------:R-:W-:Y:S05]  /*69a0*/  BSYNC B0 ;  /* 0x0000000000007941 */ /* 0x000fea0003800000 */
.L_x_947:
[----:B------:R-:W-:Y:S06]  /*69b0*/  BAR.ARV 0xa, 0xa0 ;  /* 0x0282800000007b1d */ /* 0x000fec0000002000 */
[----:B------:R-:W-:Y:S04]  /*69c0*/  BSSY B0, `(.L_x_949) ;  /* 0x0000003000007945 */ /* 0x000fe80003800000 */
[----:B------:R-:W-:Y:S05]  /*69d0*/  @!P0 BRA `(.L_x_950) ;  /* 0x0000000000048947 */ /* 0x000fea0003800000 */
[----:B------:R-:W-:-:S04]  /*69e0*/  DEPBAR.LE SB0, 0x0 ;  /* 0x000080000000791a */ /* 0x000fc80000000000 */
.L_x_950:
[----:B------:R-:W-:Y:S05]  /*69f0*/  BSYNC B0 ;  /* 0x0000000000007941 */ /* 0x000fea0003800000 */
.L_x_949:
        /* <DEDUP_REMOVED lines=19> */
.L_x_910:
        /* <DEDUP_REMOVED lines=13> */
.L_x_951:
        /* <DEDUP_REMOVED lines=14> */
.L_x_953:
[----:B------:R-:W-:-:S05]  /*6ce0*/  ULDC UR4, c[0x0][0x8c4] ;  /* 0x0002310000047ab9 */ /* 0x000fca0000000800 */
.L_x_952:
        /* <DEDUP_REMOVED lines=56> */
.L_x_955:
        /* <DEDUP_REMOVED lines=63> */
.L_x_1000:
        /* <DEDUP_REMOVED lines=13> */
.L_x_958:
        /* <DEDUP_REMOVED lines=125> */
.L_x_969:
[----:B------:R-:W-:-:S04]  /*7d00*/  SHF.L.U32 R21, R9, 0x1f, RZ ;  /* 0x0000001f09157819 */ /* 0x000fc800000006ff */
[----:B-1----:R-:W1:Y:S02]  /*7d10*/  SYNCS.PHASECHK.TRANS64.TRYWAIT P1, [R0+URZ+0x26840], R21 ;  /* 0x02684015000075a7 */ /* 0x002e64000802017f */
[----:B-12---:R-:W-:Y:S05]  /*7d20*/  @!P1 BRA `(.L_x_961) ;  /* 0x0000001800e09947 */ /* 0x006fea0003800000 */
.L_x_1001:
[----:B------:R-:W-:Y:S05]  /*7d30*/  @P0 BRA `(.L_x_962) ;  /* 0x0000000000140947 */ /* 0x000fea0003800000 */
[----:B------:R-:W-:Y:S01]  /*7d40*/  ISETP.NE.AND P1, PT, R16, RZ, PT ;  /* 0x000000ff1000720c */ /* 0x000fe20003f25270 */
[----:B------:R-:W-:-:S04]  /*7d50*/  IMAD.MOV.U32 R3, RZ, RZ, 0x3100 ;  /* 0x00003100ff037424 */ /* 0x000fc800078e00ff */
[----:B------:R2:W-:Y:S08]  /*7d60*/  SYNCS.ARRIVE.TRANS64 RZ, [R0+URZ+0x26830], R3 ;  /* 0x0268300300ff79a7 */ /* 0x0005f0000800003f */
[----:B------:R-:W-:Y:S05]  /*7d70*/  @!P1 BRA `(.L_x_962) ;  /* 0x0000000000049947 */ /* 0x000fea0003800000 */
[----:B------:R-:W-:Y:S01]  /*7d80*/  BPT.TRAP 0x1 ;  /* 0x000000040000795c */ /* 0x000fe20000300000 */
.L_x_962:
        /* <DEDUP_REMOVED lines=43> */
.L_x_1002:
[----:B------:R-:W-:Y:S05]  /*8040*/  @P0 BRA `(.L_x_964) ;  /* 0x0000000000140947 */ /* 0x000fea0003800000 */
[----:B------:R-:W-:Y:S01]  /*8050*/  ISETP.NE.AND P1, PT, R16, RZ, PT ;  /* 0x000000ff1000720c */ /* 0x000fe20003f25270 */
[----:B------:R-:W-:-:S04]  /*8060*/  IMAD.MOV.U32 R3, RZ, RZ, 0x3100 ;  /* 0x00003100ff037424 */ /* 0x000fc800078e00ff */
[----:B------:R3:W-:Y:S08]  /*8070*/  SYNCS.ARRIVE.TRANS64 RZ, [R0+URZ+0x26818], R3 ;  /* 0x0268180300ff79a7 */ /* 0x0007f0000800003f */
[----:B------:R-:W-:Y:S05]  /*8080*/  @!P1 BRA `(.L_x_964) ;  /* 0x0000000000049947 */ /* 0x000fea0003800000 */
[----:B------:R-:W-:Y:S01]  /*8090*/  BPT.TRAP 0x1 ;  /* 0x000000040000795c */ /* 0x000fe20000300000 */
.L_x_964:
        /* <DEDUP_REMOVED lines=36> */
.L_x_1003:
        /* <DEDUP_REMOVED lines=9> */
.L_x_966:
        /* <DEDUP_REMOVED lines=38> */
.L_x_1005:
[----:B------:R-:W-:Y:S05]  /*85d0*/  @P0 BRA `(.L_x_968) ;  /* 0x0000000000140947 */ /* 0x000fea0003800000 */
[----:B------:R-:W-:Y:S01]  /*85e0*/  ISETP.NE.AND P1, PT, R16, RZ, PT ;  /* 0x000000ff1000720c */ /* 0x000fe20003f25270 */
[----:B-1----:R-:W-:-:S04]  /*85f0*/  IMAD.MOV.U32 R5, RZ, RZ, 0x3100 ;  /* 0x00003100ff057424 */ /* 0x002fc800078e00ff */
[----:B------:R2:W-:Y:S08]  /*8600*/  SYNCS.ARRIVE.TRANS64 RZ, [R0+URZ+0x26810], R5 ;  /* 0x0268100500ff79a7 */ /* 0x0005f0000800003f */
[----:B------:R-:W-:Y:S05]  /*8610*/  @!P1 BRA `(.L_x_968) ;  /* 0x0000000000049947 */ /* 0x000fea0003800000 */
[----:B------:R-:W-:Y:S01]  /*8620*/  BPT.TRAP 0x1 ;  /* 0x000000040000795c */ /* 0x000fe20000300000 */
.L_x_968:
        /* <DEDUP_REMOVED lines=37> */
.L_x_960:
[----:B------:R-:W-:-:S13]  /*8880*/  ISETP.NE.AND P1, PT, R13, RZ, PT ;  /* 0x000000ff0d00720c */ /* 0x000fda0003f25270 */
[----:B------:R-:W-:Y:S05]  /*8890*/  @!P1 BRA `(.L_x_959) ;  /* 0x0000000400689947 */ /* 0x000fea0003800000 */
[----:B------:R-:W-:-:S04]  /*88a0*/  SHF.L.U32 R7, R9, 0x1f, RZ ;  /* 0x0000001f09077819 */ /* 0x000fc800000006ff */
[----:B------:R-:W1:Y:S02]  /*88b0*/  SYNCS.PHASECHK.TRANS64.TRYWAIT P1, [R0+URZ+0x26840], R7 ;  /* 0x02684007000075a7 */ /* 0x000e64000802017f */
[----:B-1----:R-:W-:Y:S05]  /*88c0*/  @!P1 BRA `(.L_x_970) ;  /* 0x00000010004c9947 */ /* 0x002fea0003800000 */
.L_x_1006:
[----:B------:R-:W-:Y:S05]  /*88d0*/  @P0 BRA `(.L_x_971) ;  /* 0x0000000000140947 */ /* 0x000fea0003800000 */
[----:B------:R-:W-:Y:S01]  /*88e0*/  ISETP.NE.AND P1, PT, R16, RZ, PT ;  /* 0x000000ff1000720c */ /* 0x000fe20003f25270 */
[----:B------:R-:W-:-:S04]  /*88f0*/  IMAD.MOV.U32 R5, RZ, RZ, 0x3100 ;  /* 0x00003100ff057424 */ /* 0x000fc800078e00ff */
[----:B------:R2:W-:Y:S08]  /*8900*/  SYNCS.ARRIVE.TRANS64 RZ, [R0+URZ+0x26830], R5 ;  /* 0x0268300500ff79a7 */ /* 0x0005f0000800003f */
[----:B------:R-:W-:Y:S05]  /*8910*/  @!P1 BRA `(.L_x_971) ;  /* 0x0000000000049947 */ /* 0x000fea0003800000 */
[----:B------:R-:W-:Y:S01]  /*8920*/  BPT.TRAP 0x1 ;  /* 0x000000040000795c */ /* 0x000fe20000300000 */
.L_x_971:
        /* <DEDUP_REMOVED lines=41> */
.L_x_1007:
[----:B------:R-:W-:Y:S05]  /*8bc0*/  @P0 BRA `(.L_x_973) ;  /* 0x0000000000140947 */ /* 0x000fea0003800000 */
[----:B------:R-:W-:Y:S01]  /*8bd0*/  ISETP.NE.AND P0, PT, R16, RZ, PT ;  /* 0x000000ff1000720c */ /* 0x000fe20003f05270 */
[----:B------:R-:W-:-:S04]  /*8be0*/  IMAD.MOV.U32 R5, RZ, RZ, 0x3100 ;  /* 0x00003100ff057424 */ /* 0x000fc800078e00ff */
[----:B------:R3:W-:Y:S08]  /*8bf0*/  SYNCS.ARRIVE.TRANS64 RZ, [R0+URZ+0x26818], R5 ;  /* 0x0268180500ff79a7 */ /* 0x0007f0000800003f */
[----:B------:R-:W-:Y:S05]  /*8c00*/  @!P0 BRA `(.L_x_973) ;  /* 0x0000000000048947 */ /* 0x000fea0003800000 */
[----:B------:R-:W-:Y:S01]  /*8c10*/  BPT.TRAP 0x1 ;  /* 0x000000040000795c */ /* 0x000fe20000300000 */
.L_x_973:
        /* <DEDUP_REMOVED lines=34> */
.L_x_959:
[----:B------:R-:W3:Y:S01]  /*8e40*/  S2R R2, SR_TID.X ;  /* 0x0000000000027919 */ /* 0x000ee20000002100 */
[----:B------:R-:W-:Y:S01]  /*8e50*/  IMAD R3, R12, 0x8, R0 ;  /* 0x000000080c037824 */ /* 0x000fe200078e0200 */
[----:B---3--:R-:W-:Y:S02]  /*8e60*/  LOP3.LUT R4, R2, 0x7f, RZ, 0xc0, !PT ;  /* 0x0000007f02047812 */ /* 0x008fe400078ec0ff */
[----:B------:R-:W-:Y:S02]  /*8e70*/  SHF.L.U32 R2, R9, 0x1f, RZ ;  /* 0x0000001f09027819 */ /* 0x000fe400000006ff */
[----:B------:R-:W-:Y:S02]  /*8e80*/  ISETP.NE.AND P1, PT, R4, RZ, PT ;  /* 0x000000ff0400720c */ /* 0x000fe40003f25270 */
[----:B------:R-:W3:Y:S02]  /*8e90*/  SYNCS.PHASECHK.TRANS64.TRYWAIT P0, [R3+URZ+0x26840], R2 ;  /* 0x02684002030075a7 */ /* 0x000ee4000800017f */
[----:B---3--:R-:W-:Y:S09]  /*8ea0*/  @!P0 BRA `(.L_x_974) ;  /* 0x0000000800fc8947 */ /* 0x008ff20003800000 */
.L_x_1008:
[----:B------:R-:W-:Y:S05]  /*8eb0*/  @P1 BRA `(.L_x_975) ;  /* 0x0000000000181947 */ /* 0x000fea0003800000 */
[----:B------:R-:W4:Y:S01]  /*8ec0*/  S2R R4, SR_TID.X ;  /* 0x0000000000047919 */ /* 0x000f220000002100 */
[----:B---3--:R-:W-:-:S04]  /*8ed0*/  IMAD.MOV.U32 R2, RZ, RZ, 0x3100 ;  /* 0x00003100ff027424 */ /* 0x008fc800078e00ff */
[----:B------:R3:W-:Y:S01]  /*8ee0*/  SYNCS.ARRIVE.TRANS64 RZ, [R3+URZ+0x26830], R2 ;  /* 0x0268300203ff79a7 */ /* 0x0007e2000800003f */
[----:B----4-:R-:W-:-:S13]  /*8ef0*/  LOP3.LUT P0, RZ, R4, 0x1f, RZ, 0xc0, !PT ;  /* 0x0000001f04ff7812 */ /* 0x010fda000780c0ff */
[----:B---3--:R-:W-:Y:S05]  /*8f00*/  @!P0 BRA `(.L_x_975) ;  /* 0x0000000000048947 */ /* 0x008fea0003800000 */
[----:B------:R-:W-:Y:S01]  /*8f10*/  BPT.TRAP 0x1 ;  /* 0x000000040000795c */ /* 0x000fe20000300000 */
.L_x_975:
        /* <DEDUP_REMOVED lines=48> */
.L_x_956:
[----:B------:R-:W-:Y:S05]  /*9220*/  BSYNC B0 ;  /* 0x0000000000007941 */ /* 0x000fea0003800000 */
.L_x_954:
[----:B------:R-:W-:-:S03]  /*9230*/  UMOV UR8, 0xffffffff ;  /* 0xffffffff00087882 */ /* 0x000fc60000000000 */
[----:B------:R-:W-:Y:S05]  /*9240*/  BRA.DIV UR8, `(.L_x_976) ;  /* 0x0000000a08287947 */ /* 0x000fea000b800000 */
[----:B------:R-:W-:-:S13]  /*9250*/  ELECT P0, URZ, PT ;  /* 0x00000000003f782f */ /* 0x000fda0003800000 */
.L_x_1011:
[----:B------:R-:W-:Y:S05]  /*9260*/  @!P0 BRA `(.L_x_869) ;  /* 0x0000000000848947 */ /* 0x000fea0003800000 */
[----:B------:R-:W-:-:S06]  /*9270*/  ULOP3.LUT UR8, UR38, 0x2, URZ, 0xfc, !UPT ;  /* 0x0000000226087892 */ /* 0x000fcc000f8efc3f */
[----:B------:R-:W-:-:S05]  /*9280*/  IMAD.U32 R2, RZ, RZ, UR8 ;  /* 0x00000008ff027e24 */ /* 0x000fca000f8e00ff */
[----:B------:R-:W-:-:S13]  /*9290*/  ISETP.NE.AND P0, PT, R2, 0x3, PT ;  /* 0x000000030200780c */ /* 0x000fda0003f05270 */
[----:B------:R-:W-:Y:S05]  /*92a0*/  @!P0 BRA `(.L_x_977) ;  /* 0x0000000000048947 */ /* 0x000fea0003800000 */
[----:B--2---:R-:W-:Y:S01]  /*92b0*/  BPT.TRAP 0x1 ;  /* 0x000000040000795c */ /* 0x004fe20000300000 */
.L_x_977:
        /* <DEDUP_REMOVED lines=15> */
.L_x_1012:
[----:B------:R-:W3:Y:S02]  /*93b0*/  SYNCS.PHASECHK.TRANS64.TRYWAIT P1, [R3+URZ], R2 ;  /* 0x00000002030075a7 */ /* 0x000ee4000802017f */
[----:B---3--:R-:W-:Y:S05]  /*93c0*/  @!P1 BRA `(.L_x_979) ;  /* 0x0000000800009947 */ /* 0x008fea0003800000 */
.L_x_1013:
[----:B------:R-:W-:Y:S05]  /*93d0*/  @!P0 BRA `(.L_x_980) ;  /* 0x0000000000048947 */ /* 0x000fea0003800000 */
[----:B--2---:R-:W-:Y:S01]  /*93e0*/  BPT.TRAP 0x1 ;  /* 0x000000040000795c */ /* 0x004fe20000300000 */
.L_x_980:
[----:B---3--:R-:W-:-:S04]  /*93f0*/  VIADD R3, R7, 0x26840 ;  /* 0x0002684007037836 */ /* 0x008fc80000000000 */
[----:B------:R-:W-:-:S04]  /*9400*/  IMAD R0, R0, 0x8, R3 ;  /* 0x0000000800007824 */ /* 0x000fc800078e0203 */
[----:B------:R-:W3:Y:S02]  /*9410*/  SYNCS.PHASECHK.TRANS64.TRYWAIT P0, [R0+URZ], R5 ;  /* 0x00000005000075a7 */ /* 0x000ee4000800017f */
[----:B---3--:R-:W-:Y:S05]  /*9420*/  @!P0 BRA `(.L_x_981) ;  /* 0x0000000400fc8947 */ /* 0x008fea0003800000 */
.L_x_1014:
[----:B------:R-:W-:-:S07]  /*9430*/  IMAD R3, R4, 0x8, R3 ;  /* 0x0000000804037824 */ /* 0x000fce00078e0203 */
.L_x_982:
[----:B----4-:R4:W1:Y:S02]  /*9440*/  SYNCS.PHASECHK.TRANS64.TRYWAIT P0, [R3+URZ], R2 ;  /* 0x00000002030075a7 */ /* 0x010864000800017f */
[----:B-1----:R-:W-:Y:S05]  /*9450*/  @!P0 NANOSLEEP.SYNCS 0x989680 ;  /* 0x009896800000895d */ /* 0x002fea0003900000 */
[----:B------:R-:W1:Y:S02]  /*9460*/  @!P0 SYNCS.PHASECHK.TRANS64 P0, [R3+URZ], R2 ;  /* 0x00000002030085a7 */ /* 0x000e64000800007f */
[----:B-1----:R-:W-:Y:S05]  /*9470*/  @!P0 BRA `(.L_x_982) ;  /* 0xfffffffc00f08947 */ /* 0x002fea000383ffff */
.L_x_869:
[----:B--2---:R-:W-:Y:S05]  /*9480*/  BSYNC B6 ;  /* 0x0000000000067941 */ /* 0x004fea0003800000 */
.L_x_863:
[----:B------:R-:W-:Y:S05]  /*9490*/  EXIT ;  /* 0x000000000000794d */ /* 0x000fea0003800000 */
.L_x_879:
[----:B------:R-:W-:Y:S02]  /*94a0*/  IMAD.MOV.U32 R13, RZ, RZ, R16 ;  /* 0x000000ffff0d7224 */ /* 0x000fe400078e0010 */
[----:B------:R-:W-:Y:S02]  /*94b0*/  IMAD.MOV.U32 R12, RZ, RZ, RZ ;  /* 0x000000ffff0c7224 */ /* 0x000fe400078e00ff */
[----:B------:R-:W-:Y:S02]  /*94c0*/  IMAD.MOV.U32 R11, RZ, RZ, 0x1f ;  /* 0x0000001fff0b7424 */ /* 0x000fe400078e00ff */
[----:B------:R-:W-:-:S07]  /*94d0*/  IMAD.MOV.U32 R15, RZ, RZ, -0x1 ;  /* 0xffffffffff0f7424 */ /* 0x000fce00078e00ff */
[----:B-----5:R-:W-:Y:S05]  /*94e0*/  WARPSYNC.COLLECTIVE R15, `(.L_x_983) ;  /* 0x000000000f087348 */ /* 0x020fea0003c00000 */
[----:B------:R1:W2:Y:S02]  /*94f0*/  SHFL.IDX P6, R14, R13, R12, R11 ;  /* 0x0000000c0d0e7389 */ /* 0x0002a400000c000b */
[----:B-12--5:R-:W-:Y:S01]  /*9500*/  ENDCOLLECTIVE ;  /* 0x000000000000791b */ /* 0x026fe20003800000 */
.L_x_983:
[----:B------:R-:W-:Y:S05]  /*9510*/  BRA `(.L_x_984) ;  /* 0xffffff7c00907947 */ /* 0x000fea000383ffff */
.L_x_881:
[----:B--2---:R2:W3:Y:S02]  /*9520*/  SYNCS.PHASECHK.TRANS64.TRYWAIT P0, [R18+URZ+0x26800], R5 ;  /* 0x02680005120075a7 */ /* 0x0044e4000800017f */
[----:B---3--:R-:W-:Y:S05]  /*9530*/  @!P0 NANOSLEEP.SYNCS 0x989680 ;  /* 0x009896800000895d */ /* 0x008fea0003900000 */
[----:B------:R-:W3:Y:S02]  /*9540*/  @!P0 SYNCS.PHASECHK.TRANS64 P0, [R18+URZ+0x26800], R5 ;  /* 0x02680005120085a7 */ /* 0x000ee4000800007f */
[----:B---3--:R-:W-:Y:S05]  /*9550*/  @!P0 BRA `(.L_x_881) ;  /* 0xfffffffc00f08947 */ /* 0x008fea000383ffff */
[----:B------:R-:W-:Y:S05]  /*9560*/  BRA `(.L_x_880) ;  /* 0xffffff7c00b47947 */ /* 0x000fea000383ffff */
.L_x_886:
[----:B--2---:R-:W-:-:S04]  /*9570*/  IMAD.U32 R5, RZ, RZ, UR8 ;  /* 0x00000008ff057e24 */ /* 0x004fc8000f8e00ff */
[----:B------:R2:W3:Y:S03]  /*9580*/  SYNCS.PHASECHK.TRANS64.TRYWAIT P1, [R5+URZ+0x26810], R16 ;  /* 0x02681010050075a7 */ /* 0x0004e6000802017f */
[----:B---3--:R-:W-:Y:S05]  /*9590*/  @!P1 NANOSLEEP.SYNCS 0x989680 ;  /* 0x009896800000995d */ /* 0x008fea0003900000 */
[----:B------:R-:W3:Y:S02]  /*95a0*/  @!P1 SYNCS.PHASECHK.TRANS64 P1, [R5+URZ+0x26810], R16 ;  /* 0x02681010050095a7 */ /* 0x000ee4000802007f */
[----:B---3--:R-:W-:Y:S05]  /*95b0*/  @!P1 BRA `(.L_x_886) ;  /* 0xfffffffc00ec9947 */ /* 0x008fea000383ffff */
[----:B------:R-:W-:Y:S05]  /*95c0*/  BRA `(.L_x_885) ;  /* 0xffffff8800147947 */ /* 0x000fea000383ffff */
.L_x_890:
[----:B------:R-:W-:-:S04]  /*95d0*/  IMAD.U32 R5, RZ, RZ, UR8 ;  /* 0x00000008ff057e24 */ /* 0x000fc8000f8e00ff */
[----:B------:R1:W1:Y:S03]  /*95e0*/  SYNCS.PHASECHK.TRANS64.TRYWAIT P1, [R5+URZ+0x26830], R16 ;  /* 0x02683010050075a7 */ /* 0x000266000802017f */
[----:B-1----:R-:W-:Y:S05]  /*95f0*/  @!P1 NANOSLEEP.SYNCS 0x989680 ;  /* 0x009896800000995d */ /* 0x002fea0003900000 */
[----:B------:R-:W1:Y:S02]  /*9600*/  @!P1 SYNCS.PHASECHK.TRANS64 P1, [R5+URZ+0x26830], R16 ;  /* 0x02683010050095a7 */ /* 0x000e64000802007f */
[----:B-1----:R-:W-:Y:S05]  /*9610*/  @!P1 BRA `(.L_x_890) ;  /* 0xfffffffc00ec9947 */ /* 0x002fea000383ffff */
[----:B------:R-:W-:Y:S05]  /*9620*/  BRA `(.L_x_889) ;  /* 0xffffff8c00207947 */ /* 0x000fea000383ffff */
.L_x_897:
[----:B------:R-:W-:Y:S01]  /*9630*/  BSSY B0, `(.L_x_985) ;  /* 0x0000005000007945 */ /* 0x000fe20003800000 */
[----:B------:R-:W-:-:S07]  /*9640*/  IMAD.MOV.U32 R15, RZ, RZ, -0x1 ;  /* 0xffffffffff0f7424 */ /* 0x000fce00078e00ff */
[----:B-1---5:R-:W-:Y:S05]  /*9650*/  WARPSYNC.COLLECTIVE R15, `(.L_x_986) ;  /* 0x000000000f087348 */ /* 0x022fea0003c00000 */
[----:B------:R-:W-:Y:S01]  /*9660*/  NOP ;  /* 0x0000000000007918 */ /* 0x000fe20000000000 */
[----:B-1---5:R-:W-:Y:S01]  /*9670*/  ENDCOLLECTIVE ;  /* 0x000000000000791b */ /* 0x022fe20003800000 */
.L_x_986:
[----:B------:R-:W-:Y:S05]  /*9680*/  BSYNC B0 ;  /* 0x0000000000007941 */ /* 0x000fea0003800000 */
.L_x_985:
[----:B------:R-:W-:Y:S05]  /*9690*/  BRA `(.L_x_987) ;  /* 0xffffffb4007c7947 */ /* 0x000fea000383ffff */
.L_x_906:
[----:B------:R-:W-:Y:S01]  /*96a0*/  BSSY B0, `(.L_x_988) ;  /* 0x0000005000007945 */ /* 0x000fe20003800000 */
[----:B------:R-:W-:-:S07]  /*96b0*/  IMAD.MOV.U32 R15, RZ, RZ, -0x1 ;  /* 0xffffffffff0f7424 */ /* 0x000fce00078e00ff */
[----:B-12--5:R-:W-:Y:S05]  /*96c0*/  WARPSYNC.COLLECTIVE R15, `(.L_x_989) ;  /* 0x000000000f087348 */ /* 0x026fea0003c00000 */
[----:B------:R-:W-:Y:S01]  /*96d0*/  NOP ;  /* 0x0000000000007918 */ /* 0x000fe20000000000 */
[----:B-12--5:R-:W-:Y:S01]  /*96e0*/  ENDCOLLECTIVE ;  /* 0x000000000000791b */ /* 0x026fe20003800000 */
.L_x_989:
[----:B------:R-:W-:Y:S05]  /*96f0*/  BSYNC B0 ;  /* 0x0000000000007941 */ /* 0x000fea0003800000 */
.L_x_988:
[----:B------:R-:W-:Y:S05]  /*9700*/  BRA `(.L_x_990) ;  /* 0xffffffb800707947 */ /* 0x000fea000383ffff */
.L_x_919:
[----:B------:R-:W-:Y:S01]  /*9710*/  BSSY B0, `(.L_x_991) ;  /* 0x0000005000007945 */ /* 0x000fe20003800000 */
[----:B------:R-:W-:-:S07]  /*9720*/  IMAD.MOV.U32 R15, RZ, RZ, -0x1 ;  /* 0xffffffffff0f7424 */ /* 0x000fce00078e00ff */
[----:B------:R-:W-:Y:S05]  /*9730*/  WARPSYNC.COLLECTIVE R15, `(.L_x_992) ;  /* 0x000000000f087348 */ /* 0x000fea0003c00000 */
[----:B------:R-:W-:Y:S01]  /*9740*/  NOP ;  /* 0x0000000000007918 */ /* 0x000fe20000000000 */
[----:B------:R-:W-:Y:S01]  /*9750*/  ENDCOLLECTIVE ;  /* 0x000000000000791b */ /* 0x000fe20003800000 */
.L_x_992:
[----:B------:R-:W-:Y:S05]  /*9760*/  BSYNC B0 ;  /* 0x0000000000007941 */ /* 0x000fea0003800000 */
.L_x_991:
[----:B------:R-:W-:Y:S05]  /*9770*/  BRA `(.L_x_993) ;  /* 0xffffffc400707947 */ /* 0x000fea000383ffff */
.L_x_931:
[----:B------:R-:W-:Y:S01]  /*9780*/  BSSY B0, `(.L_x_994) ;  /* 0x0000005000007945 */ /* 0x000fe20003800000 */
[----:B------:R-:W-:-:S07]  /*9790*/  IMAD.MOV.U32 R15, RZ, RZ, -0x1 ;  /* 0xffffffffff0f7424 */ /* 0x000fce00078e00ff */
[----:B------:R-:W-:Y:S05]  /*97a0*/  WARPSYNC.COLLECTIVE R15, `(.L_x_995) ;  /* 0x000000000f087348 */ /* 0x000fea0003c00000 */
[----:B------:R-:W-:Y:S01]  /*97b0*/  NOP ;  /* 0x0000000000007918 */ /* 0x000fe20000000000 */
[----:B------:R-:W-:Y:S01]  /*97c0*/  ENDCOLLECTIVE ;  /* 0x000000000000791b */ /* 0x000fe20003800000 */
.L_x_995:
[----:B------:R-:W-:Y:S05]  /*97d0*/  BSYNC B0 ;  /* 0x0000000000007941 */ /* 0x000fea0003800000 */
.L_x_994:
[----:B------:R-:W-:Y:S05]  /*97e0*/  BRA `(.L_x_996) ;  /* 0xffffffc800887947 */ /* 0x000fea000383ffff */
.L_x_944:
[----:B------:R-:W-:Y:S01]  /*97f0*/  BSSY B0, `(.L_x_997) ;  /* 0x0000005000007945 */ /* 0x000fe20003800000 */
[----:B------:R-:W-:-:S07]  /*9800*/  IMAD.MOV.U32 R15, RZ, RZ, -0x1 ;  /* 0xffffffffff0f7424 */ /* 0x000fce00078e00ff */
[----:B------:R-:W-:Y:S05]  /*9810*/  WARPSYNC.COLLECTIVE R15, `(.L_x_998) ;  /* 0x000000000f087348 */ /* 0x000fea0003c00000 */
[----:B------:R-:W-:Y:S01]  /*9820*/  NOP ;  /* 0x0000000000007918 */ /* 0x000fe20000000000 */
[----:B------:R-:W-:Y:S01]  /*9830*/  ENDCOLLECTIVE ;  /* 0x000000000000791b */ /* 0x000fe20003800000 */
.L_x_998:
[----:B------:R-:W-:Y:S05]  /*9840*/  BSYNC B0 ;  /* 0x0000000000007941 */ /* 0x000fea0003800000 */
.L_x_997:
[----:B------:R-:W-:Y:S05]  /*9850*/  BRA `(.L_x_999) ;  /* 0xffffffcc00a47947 */ /* 0x000fea000383ffff */
.L_x_957:
[----:B-1----:R1:W2:Y:S02]  /*9860*/  SYNCS.PHASECHK.TRANS64.TRYWAIT P0, [R0+URZ+0x26820], R3 ;  /* 0x02682003000075a7 */ /* 0x0022a4000800017f */
[----:B--2---:R-:W-:Y:S05]  /*9870*/  @!P0 NANOSLEEP.SYNCS 0x989680 ;  /* 0x009896800000895d */ /* 0x004fea0003900000 */
[----:B------:R-:W2:Y:S02]  /*9880*/  @!P0 SYNCS.PHASECHK.TRANS64 P0, [R0+URZ+0x26820], R3 ;  /* 0x02682003000085a7 */ /* 0x000ea4000800007f */
[----:B--2---:R-:W-:Y:S05]  /*9890*/  @!P0 BRA `(.L_x_957) ;  /* 0xfffffffc00f08947 */ /* 0x004fea000383ffff */
[----:B------:R-:W-:Y:S05]  /*98a0*/  BRA `(.L_x_1000) ;  /* 0xffffffd800ec7947 */ /* 0x000fea000383ffff */
.L_x_961:
[----:B-1----:R1:W2:Y:S02]  /*98b0*/  SYNCS.PHASECHK.TRANS64.TRYWAIT P1, [R0+URZ+0x26840], R21 ;  /* 0x02684015000075a7 */ /* 0x0022a4000802017f */
[----:B--2---:R-:W-:Y:S05]  /*98c0*/  @!P1 NANOSLEEP.SYNCS 0x989680 ;  /* 0x009896800000995d */ /* 0x004fea0003900000 */
[----:B------:R-:W2:Y:S02]  /*98d0*/  @!P1 SYNCS.PHASECHK.TRANS64 P1, [R0+URZ+0x26840], R21 ;  /* 0x02684015000095a7 */ /* 0x000ea4000802007f */
[----:B--2---:R-:W-:Y:S05]  /*98e0*/  @!P1 BRA `(.L_x_961) ;  /* 0xfffffffc00f09947 */ /* 0x004fea000383ffff */
[----:B------:R-:W-:Y:S05]  /*98f0*/  BRA `(.L_x_1001) ;  /* 0xffffffe4000c7947 */ /* 0x000fea000383ffff */
.L_x_963:
[----:B--2---:R2:W3:Y:S02]  /*9900*/  SYNCS.PHASECHK.TRANS64.TRYWAIT P1, [R0+URZ+0x26828], R21 ;  /* 0x02682815000075a7 */ /* 0x0044e4000802017f */
[----:B---3--:R-:W-:Y:S05]  /*9910*/  @!P1 NANOSLEEP.SYNCS 0x989680 ;  /* 0x009896800000995d */ /* 0x008fea0003900000 */
[----:B------:R-:W3:Y:S02]  /*9920*/  @!P1 SYNCS.PHASECHK.TRANS64 P1, [R0+URZ+0x26828], R21 ;  /* 0x02682815000095a7 */ /* 0x000ee4000802007f */
[----:B---3--:R-:W-:Y:S05]  /*9930*/  @!P1 BRA `(.L_x_963) ;  /* 0xfffffffc00f09947 */ /* 0x008fea000383ffff */
[----:B------:R-:W-:Y:S05]  /*9940*/  BRA `(.L_x_1002) ;  /* 0xffffffe400bc7947 */ /* 0x000fea000383ffff */
.L_x_965:
[----:B---3--:R3:W4:Y:S02]  /*9950*/  SYNCS.PHASECHK.TRANS64.TRYWAIT P1, [R0+URZ+0x26848], R21 ;  /* 0x02684815000075a7 */ /* 0x008724000802017f */
[----:B----4-:R-:W-:Y:S05]  /*9960*/  @!P1 NANOSLEEP.SYNCS 0x989680 ;  /* 0x009896800000995d */ /* 0x010fea0003900000 */
[----:B------:R-:W4:Y:S02]  /*9970*/  @!P1 SYNCS.PHASECHK.TRANS64 P1, [R0+URZ+0x26848], R21 ;  /* 0x02684815000095a7 */ /* 0x000f24000802007f */
[----:B----4-:R-:W-:Y:S05]  /*9980*/  @!P1 BRA `(.L_x_965) ;  /* 0xfffffffc00f09947 */ /* 0x010fea000383ffff */
[----:B------:R-:W-:Y:S05]  /*9990*/  BRA `(.L_x_1003) ;  /* 0xffffffe800507947 */ /* 0x000fea000383ffff */
.L_x_967:
[----:B------:R-:W-:-:S07]  /*99a0*/  SHF.L.U32 R5, R9, 0x1f, RZ ;  /* 0x0000001f09057819 */ /* 0x000fce00000006ff */
.L_x_1004:
[----:B-1----:R1:W2:Y:S02]  /*99b0*/  SYNCS.PHASECHK.TRANS64.TRYWAIT P1, [R0+URZ+0x26820], R5 ;  /* 0x02682005000075a7 */ /* 0x0022a4000802017f */
[----:B--2---:R-:W-:Y:S05]  /*99c0*/  @!P1 NANOSLEEP.SYNCS 0x989680 ;  /* 0x009896800000995d */ /* 0x004fea0003900000 */
[----:B------:R-:W2:Y:S02]  /*99d0*/  @!P1 SYNCS.PHASECHK.TRANS64 P1, [R0+URZ+0x26820], R5 ;  /* 0x02682005000095a7 */ /* 0x000ea4000802007f */
[----:B--2---:R-:W-:Y:S05]  /*99e0*/  @!P1 BRA `(.L_x_1004) ;  /* 0xfffffffc00f09947 */ /* 0x004fea000383ffff */
[----:B------:R-:W-:Y:S05]  /*99f0*/  BRA `(.L_x_1005) ;  /* 0xffffffe800f47947 */ /* 0x000fea000383ffff */
.L_x_970:
[----:B-1----:R1:W2:Y:S02]  /*9a00*/  SYNCS.PHASECHK.TRANS64.TRYWAIT P1, [R0+URZ+0x26840], R7 ;  /* 0x02684007000075a7 */ /* 0x0022a4000802017f */
[----:B--2---:R-:W-:Y:S05]  /*9a10*/  @!P1 NANOSLEEP.SYNCS 0x989680 ;  /* 0x009896800000995d */ /* 0x004fea0003900000 */
[----:B------:R-:W2:Y:S02]  /*9a20*/  @!P1 SYNCS.PHASECHK.TRANS64 P1, [R0+URZ+0x26840], R7 ;  /* 0x02684007000095a7 */ /* 0x000ea4000802007f */
[----:B--2---:R-:W-:Y:S05]  /*9a30*/  @!P1 BRA `(.L_x_970) ;  /* 0xfffffffc00f09947 */ /* 0x004fea000383ffff */
[----:B------:R-:W-:Y:S05]  /*9a40*/  BRA `(.L_x_1006) ;  /* 0xffffffec00a07947 */ /* 0x000fea000383ffff */
.L_x_972:
[----:B--2---:R2:W3:Y:S02]  /*9a50*/  SYNCS.PHASECHK.TRANS64.TRYWAIT P1, [R0+URZ+0x26828], R7 ;  /* 0x02682807000075a7 */ /* 0x0044e4000802017f */
[----:B---3--:R-:W-:Y:S05]  /*9a60*/  @!P1 NANOSLEEP.SYNCS 0x989680 ;  /* 0x009896800000995d */ /* 0x008fea0003900000 */
[----:B------:R-:W3:Y:S02]  /*9a70*/  @!P1 SYNCS.PHASECHK.TRANS64 P1, [R0+URZ+0x26828], R7 ;  /* 0x02682807000095a7 */ /* 0x000ee4000802007f */
[----:B---3--:R-:W-:Y:S05]  /*9a80*/  @!P1 BRA `(.L_x_972) ;  /* 0xfffffffc00f09947 */ /* 0x008fea000383ffff */
[----:B------:R-:W-:Y:S05]  /*9a90*/  BRA `(.L_x_1007) ;  /* 0xfffffff000487947 */ /* 0x000fea000383ffff */
.L_x_974:
[----:B---3--:R3:W4:Y:S02]  /*9aa0*/  SYNCS.PHASECHK.TRANS64.TRYWAIT P0, [R3+URZ+0x26840], R2 ;  /* 0x02684002030075a7 */ /* 0x008724000800017f */
[----:B----4-:R-:W-:Y:S05]  /*9ab0*/  @!P0 NANOSLEEP.SYNCS 0x989680 ;  /* 0x009896800000895d */ /* 0x010fea0003900000 */
[----:B------:R-:W4:Y:S02]  /*9ac0*/  @!P0 SYNCS.PHASECHK.TRANS64 P0, [R3+URZ+0x26840], R2 ;  /* 0x02684002030085a7 */ /* 0x000f24000800007f */
[----:B----4-:R-:W-:Y:S05]  /*9ad0*/  @!P0 BRA `(.L_x_974) ;  /* 0xfffffffc00f08947 */ /* 0x010fea000383ffff */
[----:B------:R-:W-:Y:S05]  /*9ae0*/  BRA `(.L_x_1008) ;  /* 0xfffffff000f07947 */ /* 0x000fea000383ffff */
.L_x_976:
[----:B------:R-:W-:Y:S01]  /*9af0*/  BSSY B0, `(.L_x_1009) ;  /* 0x0000006000007945 */ /* 0x000fe20003800000 */
[----:B------:R-:W-:-:S07]  /*9b00*/  IMAD.MOV.U32 R15, RZ, RZ, -0x1 ;  /* 0xffffffffff0f7424 */ /* 0x000fce00078e00ff */
[----:B--2---:R-:W-:Y:S05]  /*9b10*/  WARPSYNC.COLLECTIVE R15, `(.L_x_1010) ;  /* 0x000000000f0c7348 */ /* 0x004fea0003c00000 */
[----:B------:R-:W-:Y:S02]  /*9b20*/  ELECT P6, UR62, PT ;  /* 0x00000000003e782f */ /* 0x000fe400038c0000 */
[----:B------:R-:W-:Y:S01]  /*9b30*/  MOV R14, UR62 ;  /* 0x0000003e000e7c02 */ /* 0x000fe20008000f00 */
[----:B--2---:R-:W-:Y:S10]  /*9b40*/  ENDCOLLECTIVE ;  /* 0x000000000000791b */ /* 0x004ff40003800000 */
.L_x_1010:
[----:B------:R-:W-:Y:S05]  /*9b50*/  BSYNC B0 ;  /* 0x0000000000007941 */ /* 0x000fea0003800000 */
.L_x_1009:
[----:B------:R-:W-:Y:S01]  /*9b60*/  PLOP3.LUT P0, PT, P6, PT, PT, 0x80, 0x0 ;  /* 0x000000000000781c */ /* 0x000fe2000370f070 */
[----:B------:R-:W-:-:S12]  /*9b70*/  BRA `(.L_x_1011) ;  /* 0xfffffff400b87947 */ /* 0x000fd8000383ffff */
.L_x_978:
[----:B-1----:R1:W3:Y:S02]  /*9b80*/  SYNCS.PHASECHK.TRANS64.TRYWAIT P1, [R6+URZ], R5 ;  /* 0x00000005060075a7 */ /* 0x0022e4000802017f */
[----:B---3--:R-:W-:Y:S05]  /*9b90*/  @!P1 NANOSLEEP.SYNCS 0x989680 ;  /* 0x009896800000995d */ /* 0x008fea0003900000 */
[----:B------:R-:W3:Y:S02]  /*9ba0*/  @!P1 SYNCS.PHASECHK.TRANS64 P1, [R6+URZ], R5 ;  /* 0x00000005060095a7 */ /* 0x000ee4000802007f */
[----:B---3--:R-:W-:Y:S05]  /*9bb0*/  @!P1 BRA `(.L_x_978) ;  /* 0xfffffffc00f09947 */ /* 0x008fea000383ffff */
[----:B------:R-:W-:Y:S05]  /*9bc0*/  BRA `(.L_x_1012) ;  /* 0xfffffff400f87947 */ /* 0x000fea000383ffff */
.L_x_979:
[----:B---3--:R3:W4:Y:S02]  /*9bd0*/  SYNCS.PHASECHK.TRANS64.TRYWAIT P1, [R3+URZ], R2 ;  /* 0x00000002030075a7 */ /* 0x008724000802017f */
[----:B----4-:R-:W-:Y:S05]  /*9be0*/  @!P1 NANOSLEEP.SYNCS 0x989680 ;  /* 0x009896800000995d */ /* 0x010fea0003900000 */
[----:B------:R-:W4:Y:S02]  /*9bf0*/  @!P1 SYNCS.PHASECHK.TRANS64 P1, [R3+URZ], R2 ;  /* 0x00000002030095a7 */ /* 0x000f24000802007f */
[----:B----4-:R-:W-:Y:S05]  /*9c00*/  @!P1 BRA `(.L_x_979) ;  /* 0xfffffffc00f09947 */ /* 0x010fea000383ffff */
[----:B------:R-:W-:Y:S05]  /*9c10*/  BRA `(.L_x_1013) ;  /* 0xfffffff400ec7947 */ /* 0x000fea000383ffff */
.L_x_981:
[----:B---3--:R3:W4:Y:S02]  /*9c20*/  SYNCS.PHASECHK.TRANS64.TRYWAIT P0, [R0+URZ], R5 ;  /* 0x00000005000075a7 */ /* 0x008724000800017f */
[----:B----4-:R-:W-:Y:S05]  /*9c30*/  @!P0 NANOSLEEP.SYNCS 0x989680 ;  /* 0x009896800000895d */ /* 0x010fea0003900000 */
[----:B------:R-:W4:Y:S02]  /*9c40*/  @!P0 SYNCS.PHASECHK.TRANS64 P0, [R0+URZ], R5 ;  /* 0x00000005000085a7 */ /* 0x000f24000800007f */
[----:B----4-:R-:W-:Y:S05]  /*9c50*/  @!P0 BRA `(.L_x_981) ;  /* 0xfffffffc00f08947 */ /* 0x010fea000383ffff */
[----:B------:R-:W-:Y:S05]  /*9c60*/  BRA `(.L_x_1014) ;  /* 0xfffffff400f07947 */ /* 0x000fea000383ffff */
.L_x_1015:
        /* <DEDUP_REMOVED lines=9> */
.L_x_3300:


//--------------------- .text._ZN7cutlass13device_kernelIN5flash11enable_sm90INS1_16FlashAttnBwdSm90INS1_25CollectiveMainloopBwdSm90ILi2ELi2ELi2EN4cute5tupleIJNS5_1CILi1EEES8_S8_EEENS6_IJNS7_ILi64EEENS7_ILi128EEENS7_ILi96EEEEEENS_10bfloat16_tEfNS_4arch4Sm90ELb0ELb1ELb0ELb0ELb0ELb1ELb0ELb0ELi2ELi1ELi2ELi1ELb1EEENS1_21CollectiveEpilogueBwdISD_SE_SG_Li256ELb0ELb0ELi1EEENS1_19SingleTileSchedulerILb0ELb0ELb0ELi128EEEEEEEEEvNT_6ParamsE --------------------------
	.section	.text._ZN7cutlass13device_kernelIN5flash11enable_sm90INS1_16FlashAttnBwdSm90INS1_25CollectiveMainloopBwdSm90ILi2ELi2ELi2EN4cute5tupleIJNS5_1CILi1EEES8_S8_EEENS6_IJNS7_ILi64EEENS7_ILi128EEENS7_ILi96EEEEEENS_10bfloat16_tEfNS_4arch4Sm90ELb0ELb1ELb0ELb0ELb0ELb1ELb0ELb0ELi2ELi1ELi2ELi1ELb1EEENS1_21CollectiveEpilogueBwdISD_SE_SG_Li256ELb0ELb0ELi1EEENS1_19SingleTileSchedulerILb0ELb0ELb0ELi128EEEEEEEEEvNT_6ParamsE,"ax",@progbits
	.align	128
.text._ZN7cutlass13device_kernelIN5flash11enable_sm90INS1_16FlashAttnBwdSm90INS1_25CollectiveMainloopBwdSm90ILi2ELi2ELi2EN4cute5tupleIJNS5_1CILi1EEES8_S8_EEENS6_IJNS7_ILi64EEENS7_ILi128EEENS7_ILi96EEEEEENS_10bfloat16_tEfNS_4arch4Sm90ELb0ELb1ELb0ELb0ELb0ELb1ELb0ELb0ELi2ELi1ELi2ELi1ELb1EEENS1_21CollectiveEpilogueBwdISD_SE_SG_Li256ELb0ELb0ELi1EEENS1_19SingleTileSchedulerILb0ELb0ELb0ELi128EEEEEEEEEvNT_6ParamsE:
        .type           _ZN7cutlass13device_kernelIN5flash11enable_sm90INS1_16FlashAttnBwdSm90INS1_25CollectiveMainloopBwdSm90ILi2ELi2ELi2EN4cute5tupleIJNS5_1CILi1EEES8_S8_EEENS6_IJNS7_ILi64EEENS7_ILi128EEENS7_ILi96EEEEEENS_10bfloat16_tEfNS_4arch4Sm90ELb0ELb1ELb0ELb0ELb0ELb1ELb0ELb0ELi2ELi1ELi2ELi1ELb1EEENS1_21CollectiveEpilogueBwdISD_SE_SG_Li256ELb0ELb0ELi1EEENS1_19SingleTileSchedulerILb0ELb0ELb0ELi128EEEEEEEEEvNT_6ParamsE,@function
        .size           _ZN7cutlass13device_kernelIN5flash11enable_sm90INS1_16FlashAttnBwdSm90INS1_25CollectiveMainloopBwdSm90ILi2ELi2ELi2EN4cute5tupleIJNS5_1CILi1EEES8_S8_EEENS6_IJNS7_ILi64EEENS7_ILi128EEENS7_ILi96EEEEEENS_10bfloat16_tEfNS_4arch4Sm90ELb0ELb1ELb0ELb0ELb0ELb1ELb0ELb0ELi2ELi1ELi2ELi1ELb1EEENS1_21CollectiveEpilogueBwdISD_SE_SG_Li256ELb0ELb0ELi1EEENS1_19SingleTileSchedulerILb0ELb0ELb0ELi128EEEEEEEEEvNT_6ParamsE,(.L_x_3301 - _ZN7cutlass13device_kernelIN5flash11enable_sm90INS1_16FlashAttnBwdSm90INS1_25CollectiveMainloopBwdSm90ILi2ELi2ELi2EN4cute5tupleIJNS5_1CILi1EEES8_S8_EEENS6_IJNS7_ILi64EEENS7_ILi128EEENS7_ILi96EEEEEENS_10bfloat16_tEfNS_4arch4Sm90ELb0ELb1ELb0ELb0ELb0ELb1ELb0ELb0ELi2ELi1ELi2ELi1ELb1EEENS1_21CollectiveEpilogueBwdISD_SE_SG_Li256ELb0ELb0ELi1EEENS1_19SingleTileSchedulerILb0ELb0ELb0ELi128EEEEEEEEEvNT_6ParamsE)
        .other          _ZN7cutlass13device_kernelIN5flash11enable_sm90INS1_16FlashAttnBwdSm90INS1_25CollectiveMainloopBwdSm90ILi2ELi2ELi2EN4cute5tupleIJNS5_1CILi1EEES8_S8_EEENS6_IJNS7_ILi64EEENS7_ILi128EEENS7_ILi96EEEEEENS_10bfloat16_tEfNS_4arch4Sm90ELb0ELb1ELb0ELb0ELb0ELb1ELb0ELb0ELi2ELi1ELi2ELi1ELb1EEENS1_21CollectiveEpilogueBwdISD_SE_SG_Li256ELb0ELb0ELi1EEENS1_19SingleTileSchedulerILb0ELb0ELb0ELi128EEEEEEEEEvNT_6ParamsE,@"STO_CUDA_ENTRY STV_DEFAULT"
_ZN7cutlass13device_kernelIN5flash11enable_sm90INS1_16FlashAttnBwdSm90INS1_25CollectiveMainloopBwdSm90ILi2ELi2ELi2EN4cute5tupleIJNS5_1CILi1EEES8_S8_EEENS6_IJNS7_ILi64EEENS7_ILi128EEENS7_ILi96EEEEEENS_10bfloat16_tEfNS_4arch4Sm90ELb0ELb1ELb0ELb0ELb0ELb1ELb0ELb0ELi2ELi1ELi2ELi1ELb1EEENS1_21CollectiveEpilogueBwdISD_SE_SG_Li256ELb0ELb0ELi1EEENS1_19SingleTileSchedulerILb0ELb0ELb0ELi128EEEEEEEEEvNT_6ParamsE:
[----:B------:R-:W1:Y:S02]  /*0000*/  LDC R1, c[0x0][0x28] ;  /* 0x00000a00ff017b82 */ /* 0x000e640000000800 */
[----:B-1----:R-:W-:Y:S01]  /*0010*/  VIADD R1, R1, 0xfffffff8 ;  /* 0xfffffff801017836 */ /* 0x002fe20000000000 */
[----:B------:R-:W1:Y:S01]  /*0020*/  S2R R3, SR_TID.X ;  /* 0x0000000000037919 */ /* 0x000e620000002100 */
[----:B------:R-:W-:Y:S01]  /*0030*/  ELECT P0, URZ, PT ;  /* 0x00000000003f782f */ /* 0x000fe20003800000 */
[----:B------:R-:W-:Y:S01]  /*0040*/  BSSY B0, `(.L_x_1016) ;  /* 0x000001a000007945 */ /* 0x000fe20003800000 */
[----:B-1----:R-:W-:-:S05]  /*0050*/  SHF.R.U32.HI R0, RZ, 0x5, R3 ;  /* 0x00000005ff007819 */ /* 0x002fca0000011603 */
[----:B------:R-:W1:Y:S02]  /*0060*/  SHFL.IDX PT, R2, R0, RZ, 0x1f ;  /* 0x00001fff00027589 */ /* 0x000e6400000e0000 */
[----:B-1----:R-:W-:Y:S02]  /*0070*/  ISETP.EQ.AND P0, PT, R2, RZ, P0 ;  /* 0x000000ff0200720c */ /* 0x002fe40000702270 */
[----:B------:R-:W-:-:S11]  /*0080*/  SHF.R.U32.HI R2, RZ, 0x7, R3 ;  /* 0x00000007ff027819 */ /* 0x000fd60000011603 */
[----:B------:R-:W-:Y:S05]  /*0090*/  @!P0 BRA `(.L_x_1017) ;  /* 0x0000000000508947 */ /* 0x000fea0003800000 */
        /* <DEDUP_REMOVED lines=20> */
.L_x_1017:
[----:B------:R-:W-:Y:S05]  /*01e0*/  BSYNC B0 ;  /* 0x0000000000007941 */ /* 0x000fea0003800000 */
.L_x_1016:
        /* <DEDUP_REMOVED lines=37> */
.L_x_1018:
        /* <DEDUP_REMOVED lines=22> */
.L_x_1019:
[----:B------:R-:W-:Y:S01]  /*05a0*/  PLOP3.LUT P0, PT, PT, PT, UP0, 0x80, 0x0 ;  /* 0x000000000000781c */ /* 0x000fe20003f0f008 */
[----:B------:R-:W-:Y:S01]  /*05b0*/  NOP ;  /* 0x0000000000007918 */ /* 0x000fe20000000000 */
[----:B-12-4-:R-:W-:Y:S11]  /*05c0*/  BAR.SYNC.DEFER_BLOCKING 0x0 ;  /* 0x0000000000007b1d */ /* 0x016ff60000010000 */
[----:B------:R-:W-:Y:S05]  /*05d0*/  @!P0 BRA `(.L_x_1020) ;  /* 0x0000005400e08947 */ /* 0x000fea0003800000 */
.L_x_1021:
        /* <DEDUP_REMOVED lines=11> */
[----:B--2---:R-:W-:Y:S05]  /*0690*/  @!P0 EXIT ;  /* 0x000000000000894d */ /* 0x004fea0003800000 */
[----:B------:R-:W1:Y:S01]  /*06a0*/  S2UR UR39, SR_CTAID.X ;  /* 0x00000000002779c3 */ /* 0x000e620000002500 */
[----:B------:R-:W2:Y:S01]  /*06b0*/  S2R R4, SR_TID.X ;  /* 0x0000000000047919 */ /* 0x000ea20000002100 */
[----:B------:R-:W-:Y:S01]  /*06c0*/  ULDC UR7, c[0x0][0x280] ;  /* 0x0000a00000077ab9 */ /* 0x000fe20000000800 */
[----:B------:R-:W-:Y:S01]  /*06d0*/  ULDC UR6, c[0x0][0x290] ;  /* 0x0000a40000067ab9 */ /* 0x000fe20000000800 */
[----:B------:R-:W-:Y:S01]  /*06e0*/  ULDC UR4, c[0x0][0x74c] ;  /* 0x0001d30000047ab9 */ /* 0x000fe20000000800 */
[----:B------:R-:W-:Y:S02]  /*06f0*/  PLOP3.LUT P0, PT, PT, PT, PT, 0x80, 0x0 ;  /* 0x000000000000781c */ /* 0x000fe40003f0f070 */
        /* <DEDUP_REMOVED lines=18> */
[----:B-1----:R-:W-:Y:S02]  /*0820*/  ULEA UR5, UR39, UR7, 0x7 ;  /* 0x0000000727057291 */ /* 0x002fe4000f8e383f */
[----:B------:R-:W-:Y:S02]  /*0830*/  ISETP.LE.AND P1, PT, RZ, UR39, PT ;  /* 0x00000027ff007c0c */ /* 0x000fe4000bf23270 */
[----:B------:R-:W-:Y:S02]  /*0840*/  CS2R R34, SRZ ;  /* 0x0000000000227805 */ /* 0x000fe4000001ff00 */
[----:B------:R-:W-:Y:S01]  /*0850*/  CS2R R32, SRZ ;  /* 0x0000000000207805 */ /* 0x000fe2000001ff00 */
[----:B------:R-:W-:Y:S01]  /*0860*/  UIADD3 UR4, -UR4, UR5, -UR6 ;  /* 0x0000000504047290 */ /* 0x000fe2000fffe906 */
[----:B------:R-:W-:-:S02]  /*0870*/  CS2R R30, SRZ ;  /* 0x00000000001e7805 */ /* 0x000fc4000001ff00 */
[----:B------:R-:W-:Y:S02]  /*0880*/  CS2R R28, SRZ ;  /* 0x00000000001c7805 */ /* 0x000fe4000001ff00 */
[----:B------:R-:W-:Y:S01]  /*0890*/  CS2R R26, SRZ ;  /* 0x00000000001a7805 */ /* 0x000fe2000001ff00 */
[----:B------:R-:W-:Y:S01]  /*08a0*/  USHF.R.S32.HI UR5, URZ, 0x1f, UR4 ;  /* 0x0000001f3f057899 */ /* 0x000fe20008011404 */
[----:B--2---:R-:W-:Y:S01]  /*08b0*/  VIADD R22, R4, 0xffffff80 ;  /* 0xffffff8004167836 */ /* 0x004fe20000000000 */
[----:B------:R-:W-:Y:S02]  /*08c0*/  CS2R R24, SRZ ;  /* 0x0000000000187805 */ /* 0x000fe4000001ff00 */
[----:B------:R-:W-:Y:S01]  /*08d0*/  CS2R R118, SRZ ;  /* 0x0000000000767805 */ /* 0x000fe2000001ff00 */
[----:B------:R-:W-:Y:S01]  /*08e0*/  ULEA.HI UR5, UR5, UR4, URZ, 0x6 ;  /* 0x0000000405057291 */ /* 0x000fe2000f8f303f */
[----:B------:R-:W-:Y:S01]  /*08f0*/  CS2R R116, SRZ ;  /* 0x0000000000747805 */ /* 0x000fe2000001ff00 */
[----:B------:R-:W-:Y:S01]  /*0900*/  UIADD3 UR4, UR7, 0x3f, URZ ;  /* 0x0000003f07047890 */ /* 0x000fe2000fffe03f */
[----:B------:R-:W-:Y:S01]  /*0910*/  CS2R R114, SRZ ;  /* 0x0000000000727805 */ /* 0x000fe2000001ff00 */
[----:B------:R-:W-:Y:S01]  /*0920*/  USHF.R.S32.HI UR6, URZ, 0x6, UR5 ;  /* 0x000000063f067899 */ /* 0x000fe20008011405 */
[----:B------:R-:W-:Y:S01]  /*0930*/  CS2R R112, SRZ ;  /* 0x0000000000707805 */ /* 0x000fe2000001ff00 */
[----:B------:R-:W-:Y:S01]  /*0940*/  USHF.R.S32.HI UR5, URZ, 0x1f, UR4 ;  /* 0x0000001f3f057899 */ /* 0x000fe20008011404 */
[----:B------:R-:W-:Y:S01]  /*0950*/  CS2R R110, SRZ ;  /* 0x00000000006e7805 */ /* 0x000fe2000001ff00 */
[----:B------:R-:W-:Y:S01]  /*0960*/  UISETP.LT.AND UP0, UPT, URZ, UR6, UPT ;  /* 0x000000063f00728c */ /* 0x000fe2000bf01270 */
[----:B------:R-:W-:Y:S01]  /*0970*/  CS2R R108, SRZ ;  /* 0x00000000006c7805 */ /* 0x000fe2000001ff00 */
[----:B------:R-:W-:Y:S01]  /*0980*/  ULEA.HI UR5, UR5, UR4, URZ, 0x6 ;  /* 0x0000000405057291 */ /* 0x000fe2000f8f303f */
[----:B------:R-:W-:Y:S01]  /*0990*/  CS2R R106, SRZ ;  /* 0x00000000006a7805 */ /* 0x000fe2000001ff00 */
[----:B------:R-:W-:Y:S01]  /*09a0*/  USEL UR37, URZ, UR6, !UP0 ;  /* 0x000000063f257287 */ /* 0x000fe2000c000000 */
[----:B------:R-:W-:Y:S01]  /*09b0*/  CS2R R104, SRZ ;  /* 0x0000000000687805 */ /* 0x000fe2000001ff00 */
[----:B------:R-:W-:Y:S01]  /*09c0*/  USHF.R.S32.HI UR36, URZ, 0x6, UR5 ;  /* 0x000000063f247899 */ /* 0x000fe20008011405 */
        /* <DEDUP_REMOVED lines=10> */
[----:B------:R-:W-:Y:S01]  /*0a70*/  IMAD.MOV.U32 R83, RZ, RZ, RZ ;  /* 0x000000ffff537224 */ /* 0x000fe200078e00ff */
[----:B------:R-:W-:Y:S06]  /*0a80*/  @!P1 BRA `(.L_x_1022) ;  /* 0x0000000000289947 */ /* 0x000fec0003800000 */
[----:B------:R-:W-:Y:S01]  /*0a90*/  ULEA UR4, UR39, UR7, 0x7 ;  /* 0x0000000727047291 */ /* 0x000fe2000f8e383f */
[----:B------:R-:W-:-:S03]  /*0aa0*/  ULDC UR5, c[0x0][0x290] ;  /* 0x0000a40000057ab9 */ /* 0x000fc60000000800 */
[----:B------:R-:W-:-:S03]  /*0ab0*/  UIADD3 UR4, -UR5, 0xbf, UR4 ;  /* 0x000000bf05047890 */ /* 0x000fc6000fffe104 */
[----:B------:R-:W-:Y:S02]  /*0ac0*/  ULDC UR5, c[0x0][0x748] ;  /* 0x0001d20000057ab9 */ /* 0x000fe40000000800 */
[----:B------:R-:W-:-:S04]  /*0ad0*/  UIADD3 UR4, UR4, UR5, URZ ;  /* 0x0000000504047290 */ /* 0x000fc8000fffe03f */
[----:B------:R-:W-:-:S04]  /*0ae0*/  USHF.R.S32.HI UR5, URZ, 0x1f, UR4 ;  /* 0x0000001f3f057899 */ /* 0x000fc80008011404 */
[----:B------:R-:W-:-:S04]  /*0af0*/  ULEA.HI UR5, UR5, UR4, URZ, 0x6 ;  /* 0x0000000405057291 */ /* 0x000fc8000f8f303f */
[----:B------:R-:W-:-:S04]  /*0b00*/  USHF.R.S32.HI UR5, URZ, 0x6, UR5 ;  /* 0x000000063f057899 */ /* 0x000fc80008011405 */
[----:B------:R-:W-:-:S04]  /*0b10*/  UISETP.LT.AND UP0, UPT, UR36, UR5, UPT ;  /* 0x000000052400728c */ /* 0x000fc8000bf01270 */
[----:B------:R-:W-:-:S12]  /*0b20*/  USEL UR36, UR36, UR5, UP0 ;  /* 0x0000000524247287 */ /* 0x000fd80008000000 */
.L_x_1022:
[----:B------:R-:W-:Y:S01]  /*0b30*/  UISETP.GT.AND UP0, UPT, UR36, UR37, UPT ;  /* 0x000000252400728c */ /* 0x000fe2000bf04270 */
[----:B------:R-:W-:Y:S01]  /*0b40*/  IMAD.MOV.U32 R82, RZ, RZ, RZ ;  /* 0x000000ffff527224 */ /* 0x000fe200078e00ff */
[----:B------:R-:W-:Y:S02]  /*0b50*/  CS2R R80, SRZ ;  /* 0x0000000000507805 */ /* 0x000fe4000001ff00 */
[----:B------:R-:W-:Y:S02]  /*0b60*/  CS2R R78, SRZ ;  /* 0x00000000004e7805 */ /* 0x000fe4000001ff00 */
[----:B------:R-:W-:Y:S02]  /*0b70*/  CS2R R76, SRZ ;  /* 0x00000000004c7805 */ /* 0x000fe4000001ff00 */
[----:B------:R-:W-:Y:S02]  /*0b80*/  CS2R R74, SRZ ;  /* 0x00000000004a7805 */ /* 0x000fe4000001ff00 */
[----:B------:R-:W-:-:S02]  /*0b90*/  PLOP3.LUT P1, PT, PT, PT, UP0, 0x80, 0x0 ;  /* 0x000000000000781c */ /* 0x000fc40003f2f008 */
[----:B------:R-:W-:-:S11]  /*0ba0*/  CS2R R72, SRZ ;  /* 0x0000000000487805 */ /* 0x000fd6000001ff00 */
[----:B------:R-:W-:Y:S05]  /*0bb0*/  @!P1 BRA `(.L_x_1023) ;  /* 0x0000003800d09947 */ /* 0x000fea0003800000 */
        /* <DEDUP_REMOVED lines=19> */
.L_x_1025:
        /* <DEDUP_REMOVED lines=15> */
.L_x_1024:
        /* <DEDUP_REMOVED lines=22> */
.L_x_1027:
        /* <DEDUP_REMOVED lines=15> */
.L_x_1026:
[----:B------:R-:W-:Y:S01]  /*1030*/  SHF.R.S32.HI R25, RZ, 0x1f, R22 ;  /* 0x0000001fff197819 */ /* 0x000fe20000011416 */
[----:B------:R-:W-:-:S03]  /*1040*/  UMOV UR4, 0xffffffff ;  /* 0xffffffff00047882 */ /* 0x000fc60000000000 */
[----:B------:R-:W-:-:S04]  /*1050*/  LEA.HI R0, R25, R22, RZ, 0x7 ;  /* 0x0000001619007211 */ /* 0x000fc800078f38ff */
[----:B------:R-:W-:Y:S01]  /*1060*/  SHF.R.S32.HI R16, RZ, 0x7, R0 ;  /* 0x00000007ff107819 */ /* 0x000fe20000011400 */
[----:B------:R-:W-:Y:S06]  /*1070*/  BRA.DIV UR4, `(.L_x_1028) ;  /* 0x0000008204147947 */ /* 0x000fec000b800000 */
[----:B------:R1:W2:Y:S02]  /*1080*/  SHFL.IDX PT, R14, R16, RZ, 0x1f ;  /* 0x00001fff100e7589 */ /* 0x0002a400000e0000 */
.L_x_1113:
        /* <DEDUP_REMOVED lines=10> */
[----:B------:R-:W-:-:S05]  /*1130*/  LOP3.LUT R4, R26, 0x7ffffffc, RZ, 0xc0, !PT ;  /* 0x7ffffffc1a047812 */ /* 0x000fca00078ec0ff */
[----:B------:R-:W-:Y:S01]  /*1140*/  IMAD.IADD R4, R27, 0x1, -R4 ;  /* 0x000000011b047824 */ /* 0x000fe200078e0a04 */
[----:B---3--:R-:W-:Y:S06]  /*1150*/  @P0 BRA `(.L_x_1029) ;  /* 0x0000000000080947 */ /* 0x008fec0003800000 */
[----:B------:R-:W2:Y:S02]  /*1160*/  SYNCS.PHASECHK.TRANS64.TRYWAIT P0, [R18+URZ+0x26800], R5 ;  /* 0x02680005120075a7 */ /* 0x000ea4000800017f */
[----:B--2---:R-:W-:Y:S05]  /*1170*/  @!P0 BRA `(.L_x_1030) ;  /* 0x0000007c00f48947 */ /* 0x004fea0003800000 */
.L_x_1029:
[----:B------:R-:W-:Y:S02]  /*1180*/  IMAD.IADD R23, R14, 0x1, -R23 ;  /* 0x000000010e177824 */ /* 0x000fe400078e0a17 */
[----:B------:R-:W-:Y:S01]  /*1190*/  IMAD.SHL.U32 R17, R4, 0x2, RZ ;  /* 0x0000000204117824 */ /* 0x000fe200078e00ff */
        /* <DEDUP_REMOVED lines=17> */
.L_x_1031:
        /* <DEDUP_REMOVED lines=34> */
[----:B------:R-:W-:-:S05]  /*14d0*/  IMAD R7, R7, 0x2, R18 ;  /* 0x0000000207077824 */ /* 0x000fca00078e0212 */
[----:B------:R-:W2:Y:S01]  /*14e0*/  LDSM.16.M88.4 R184, [R7+0x6000] ;  /* 0x0060000007b8783b */ /* 0x000ea20000000200 */
[--C-:B------:R-:W-:Y:S01]  /*14f0*/  SHF.R.S32.HI R4, RZ, 0x2, R26.reuse ;  /* 0x00000002ff047819 */ /* 0x100fe2000001141a */
[----:B------:R-:W-:Y:S01]  /*1500*/  IMAD.SHL.U32 R9, R9, 0x10, RZ ;  /* 0x0000001009097824 */ /* 0x000fe200078e00ff */
[----:B------:R-:W-:Y:S01]  /*1510*/  SHF.R.S32.HI R5, RZ, 0x1f, R26 ;  /* 0x0000001fff057819 */ /* 0x000fe2000001141a */
[----:B------:R-:W3:Y:S01]  /*1520*/  LDSM.16.M88.4 R188, [R7+0x8000] ;  /* 0x0080000007bc783b */ /* 0x000ee20000000200 */
[----:B------:R-:W-:Y:S01]  /*1530*/  LEA.HI R22, R25, R22, RZ, 0x3 ;  /* 0x0000001619167211 */ /* 0x000fe200078f18ff */
[----:B------:R-:W-:Y:S01]  /*1540*/  ULDC UR6, c[0x0][0x290] ;  /* 0x0000a40000067ab9 */ /* 0x000fe20000000800 */
[----:B------:R-:W-:Y:S01]  /*1550*/  LEA.HI R5, R5, R4, RZ, 0x3 ;  /* 0x0000000405057211 */ /* 0x000fe200078f18ff */
[----:B------:R-:W4:Y:S01]  /*1560*/  LDSM.16.M88.4 R192, [R7+0xa000] ;  /* 0x00a0000007c0783b */ /* 0x000f220000000200 */
[----:B------:R-:W-:Y:S01]  /*1570*/  LOP3.LUT R9, R0, 0x30, R9, 0xf8, !PT ;  /* 0x0000003000097812 */ /* 0x000fe200078ef809 */
[----:B------:R-:W-:Y:S01]  /*1580*/  UIMAD UR39, UR39, -0x80, UR6 ;  /* 0xffffff80272778a4 */ /* 0x000fe2000f8e0206 */
[----:B------:R-:W-:Y:S01]  /*1590*/  LOP3.LUT R5, R5, 0xfffffff8, RZ, 0xc0, !PT ;  /* 0xfffffff805057812 */ /* 0x000fe200078ec0ff */
[----:B------:R-:W5:Y:S01]  /*15a0*/  S2R R6, SR_CTAID.X ;  /* 0x0000000000067919 */ /* 0x000f620000002500 */
[----:B------:R-:W-:-:S02]  /*15b0*/  LEA.HI R24, R24, R27, RZ, 0x5 ;  /* 0x0000001b18187211 */ /* 0x000fc400078f28ff */
[----:B------:R-:W-:Y:S02]  /*15c0*/  CS2R R70, SRZ ;  /* 0x0000000000467805 */ /* 0x000fe4000001ff00 */
[----:B------:R-:W-:Y:S01]  /*15d0*/  LOP3.LUT R22, R9, 0x8, R22, 0xf8, !PT ;  /* 0x0000000809167812 */ /* 0x000fe200078ef816 */
[----:B------:R-:W-:Y:S01]  /*15e0*/  IMAD.IADD R5, R4, 0x1, -R5 ;  /* 0x0000000104057824 */ /* 0x000fe200078e0a05 */
[----:B------:R-:W-:Y:S01]  /*15f0*/  SHF.R.U32.HI R11, RZ, 0x3, R0 ;  /* 0x00000003ff0b7819 */ /* 0x000fe20000011600 */
[C---:B------:R-:W-:Y:S01]  /*1600*/  IMAD R0, R16.reuse, 0x8, R3 ;  /* 0x0000000810007824 */ /* 0x040fe200078e0203 */
[----:B------:R-:W-:Y:S01]  /*1610*/  SHF.R.S32.HI R24, RZ, 0x5, R24 ;  /* 0x00000005ff187819 */ /* 0x000fe20000011418 */
[----:B------:R-:W-:Y:S01]  /*1620*/  IMAD R3, R16, 0x300, R27 ;  /* 0x0000030010037824 */ /* 0x000fe200078e021b */
[----:B------:R-:W-:Y:S02]  /*1630*/  LOP3.LUT R11, R22, R11, RZ, 0x3c, !PT ;  /* 0x0000000b160b7212 */ /* 0x000fe400078e3cff */
[----:B------:R-:W-:-:S02]  /*1640*/  CS2R R68, SRZ ;  /* 0x0000000000447805 */ /* 0x000fc4000001ff00 */
[----:B------:R-:W-:Y:S01]  /*1650*/  LEA.HI R4, R16, R16, RZ, 0x1 ;  /* 0x0000001010047211 */ /* 0x000fe200078f08ff */
[----:B------:R-:W-:Y:S01]  /*1660*/  IMAD R24, R24, 0x10, R5 ;  /* 0x0000001018187824 */ /* 0x000fe200078e0205 */
[----:B------:R-:W-:Y:S01]  /*1670*/  CS2R R66, SRZ ;  /* 0x0000000000427805 */ /* 0x000fe2000001ff00 */
[----:B------:R-:W-:Y:S01]  /*1680*/  IMAD.U32 R5, R0, 0x200, R11 ;  /* 0x0000020000057824 */ /* 0x000fe200078e000b */
[----:B------:R-:W-:Y:S01]  /*1690*/  LOP3.LUT R9, R4, 0x3fffffe, RZ, 0xc0, !PT ;  /* 0x03fffffe04097812 */ /* 0x000fe200078ec0ff */
[----:B------:R-:W-:Y:S01]  /*16a0*/  IMAD.MOV.U32 R0, RZ, RZ, 0x20 ;  /* 0x00000020ff007424 */ /* 0x000fe200078e00ff */
[----:B------:R-:W-:Y:S01]  /*16b0*/  CS2R R64, SRZ ;  /* 0x0000000000407805 */ /* 0x000fe2000001ff00 */
[----:B------:R-:W-:Y:S01]  /*16c0*/  IMAD.SHL.U32 R3, R3, 0x4, RZ ;  /* 0x0000000403037824 */ /* 0x000fe200078e00ff */
[----:B------:R-:W-:Y:S01]  /*16d0*/  CS2R R62, SRZ ;  /* 0x00000000003e7805 */ /* 0x000fe2000001ff00 */
[----:B------:R-:W-:Y:S01]  /*16e0*/  IMAD.IADD R9, R16, 0x1, -R9 ;  /* 0x0000000110097824 */ /* 0x000fe200078e0a09 */
[----:B------:R-:W-:Y:S01]  /*16f0*/  SEL R0, R0, 0xffffffe0, !P0 ;  /* 0xffffffe000007807 */ /* 0x000fe20004000000 */
[----:B------:R-:W-:Y:S01]  /*1700*/  IMAD R4, R3, 0x4, R18 ;  /* 0x0000000403047824 */ /* 0x000fe200078e0212 */
[----:B------:R-:W-:Y:S01]  /*1710*/  CS2R R60, SRZ ;  /* 0x00000000003c7805 */ /* 0x000fe2000001ff00 */
[----:B------:R-:W-:Y:S01]  /*1720*/  IMAD R9, R9, 0x40, R24 ;  /* 0x0000004009097824 */ /* 0x000fe200078e0218 */
[----:B------:R-:W-:Y:S01]  /*1730*/  CS2R R58, SRZ ;  /* 0x00000000003a7805 */ /* 0x000fe2000001ff00 */
[----:B------:R-:W-:Y:S01]  /*1740*/  IMAD.IADD R0, R7, 0x1, R0 ;  /* 0x0000000107007824 */ /* 0x000fe200078e0200 */
[----:B------:R-:W-:-:S02]  /*1750*/  CS2R R56, SRZ ;  /* 0x0000000000387805 */ /* 0x000fc4000001ff00 */
[----:B------:R-:W-:Y:S02]  /*1760*/  CS2R R54, SRZ ;  /* 0x0000000000367805 */ /* 0x000fe4000001ff00 */
        /* <DEDUP_REMOVED lines=42> */
[----:B-----5:R-:W-:Y:S01]  /*1a10*/  IMAD R3, R6, -0x80, -R9 ;  /* 0xffffff8006037824 */ /* 0x020fe200078e0a09 */
[----:B--2---:R-:W-:Y:S01]  /*1a20*/  IADD3 R0, -R9, UR39, RZ ;  /* 0x0000002709007c10 */ /* 0x004fe2000fffe1ff */
[----:B------:R-:W-:Y:S01]  /*1a30*/  ULOP3.LUT UR16, UR38, 0x1, URZ, 0xfc, !UPT ;  /* 0x0000000126107892 */ /* 0x000fe2000f8efc3f */
[----:B------:R-:W-:Y:S01]  /*1a40*/  UMOV UR4, URZ ;  /* 0x0000003f00047c82 */ /* 0x000fe20008000000 */
[----:B------:R-:W-:Y:S01]  /*1a50*/  UMOV UR5, URZ ;  /* 0x0000003f00057c82 */ /* 0x000fe20008000000 */
[----:B------:R-:W-:Y:S01]  /*1a60*/  ULDC UR17, c[0x0][0x280] ;  /* 0x0000a00000117ab9 */ /* 0x000fe20000000800 */
[----:B-1-34-:R-:W-:-:S08]  /*1a70*/  ULDC UR18, c[0x0][0x744] ;  /* 0x0001d10000127ab9 */ /* 0x01afd00000000800 */
.L_x_1042:
[----:B------:R-:W-:-:S06]  /*1a80*/  UISETP.NE.AND UP0, UPT, UR16, 0x3, UPT ;  /* 0x000000031000788c */ /* 0x000fcc000bf05270 */
[----:B------:R-:W-:-:S13]  /*1a90*/  PLOP3.LUT P6, PT, PT, PT, UP0, 0x80, 0x0 ;  /* 0x000000000000781c */ /* 0x000fda0003fcf008 */
[----:B-1----:R-:W-:Y:S05]  /*1aa0*/  @!P6 BRA `(.L_x_1032) ;  /* 0x000000000004e947 */ /* 0x002fea0003800000 */
[----:B------:R-:W-:Y:S01]  /*1ab0*/  BPT.TRAP 0x1 ;  /* 0x000000040000795c */ /* 0x000fe20000300000 */
.L_x_1032:
[----:B------:R-:W-:Y:S01]  /*1ac0*/  R2UR UR6, R18 ;  /* 0x00000000120672ca */ /* 0x000fe200000e0000 */
[----:B------:R-:W-:-:S05]  /*1ad0*/  IMAD.U32 R16, RZ, RZ, UR4 ;  /* 0x00000004ff107e24 */ /* 0x000fca000f8e00ff */
[----:B------:R-:W-:-:S07]  /*1ae0*/  SHF.L.U32 R16, R16, 0x1f, RZ ;  /* 0x0000001f10107819 */ /* 0x000fce00000006ff */
[----:B------:R-:W-:-:S09]  /*1af0*/  ULEA UR6, UR5, UR6, 0x3 ;  /* 0x0000000605067291 */ /* 0x000fd2000f8e183f */
[----:B------:R1:W2:Y:S01]  /*1b00*/  SYNCS.PHASECHK.TRANS64.TRYWAIT P0, [UR6+0x26810], R16 ;  /* 0x02681010ff0075a7 */ /* 0x0002a20008000146 */
[----:B------:R-:W-:Y:S05]  /*1b10*/  @!P6 BRA `(.L_x_1033) ;  /* 0x000000000004e947 */ /* 0x000fea0003800000 */
[----:B------:R-:W-:Y:S01]  /*1b20*/  BPT.TRAP 0x1 ;  /* 0x000000040000795c */ /* 0x000fe20000300000 */
.L_x_1033:
[----:B--2---:R-:W-:Y:S05]  /*1b30*/  @P0 BRA `(.L_x_1034) ;  /* 0x0000000000080947 */ /* 0x004fea0003800000 */
[----:B------:R-:W2:Y:S02]  /*1b40*/  SYNCS.PHASECHK.TRANS64.TRYWAIT P0, [UR6+0x26810], R16 ;  /* 0x02681010ff0075a7 */ /* 0x000ea40008000146 */
[----:B--2---:R-:W-:Y:S05]  /*1b50*/  @!P0 BRA `(.L_x_1035) ;  /* 0x0000007400908947 */ /* 0x004fea0003800000 */
.L_x_1034:
[----:B------:R-:W-:Y:S01]  /*1b60*/  R2UR UR7, R18 ;  /* 0x00000000120772ca */ /* 0x000fe200000e0000 */
[----:B------:R-:W-:Y:S01]  /*1b70*/  IMAD R6, R23, 0x800, R18 ;  /* 0x0000080017067824 */ /* 0x000fe200078e0212 */
[----:B------:R-:W-:Y:S01]  /*1b80*/  WARPGROUP.ARRIVE ;  /* 0x00000000000079c5 */ /* 0x000fe20000000000 */
[----:B------:R-:W-:Y:S01]  /*1b90*/  UMOV UR9, 0xc0000010 ;  /* 0xc000001000097882 */ /* 0x000fe20000000000 */
[----:B------:R-:W-:Y:S02]  /*1ba0*/  UMOV UR11, 0x80000020 ;  /* 0x80000020000b7882 */ /* 0x000fe40000000000 */
[----:B------:R-:W-:Y:S01]  /*1bb0*/  R2UR UR8, R6 ;  /* 0x00000000060872ca */ /* 0x000fe200000e0000 */
[----:B------:R-:W-:-:S04]  /*1bc0*/  IMAD.U32 R6, RZ, RZ, UR5 ;  /* 0x00000005ff067e24 */ /* 0x000fc8000f8e00ff */
[----:B--2---:R-:W-:Y:S02]  /*1bd0*/  IMAD R7, R6, 0x40, R17 ;  /* 0x0000004006077824 */ /* 0x004fe400078e0211 */
[----:B------:R-:W-:Y:S02]  /*1be0*/  UIADD3 UR7, UR7, 0x12000, URZ ;  /* 0x0001200007077890 */ /* 0x000fe4000fffe03f */
[----:B------:R-:W-:Y:S02]  /*1bf0*/  IMAD R214, R7, 0x4, R18 ;  /* 0x0000000407d67824 */ /* 0x000fe400078e0212 */
[----:B------:R-:W-:Y:S02]  /*1c00*/  USHF.R.U32.HI UR7, URZ, 0x4, UR7 ;  /* 0x000000043f077899 */ /* 0x000fe40008011607 */
[----:B------:R-:W-:Y:S02]  /*1c10*/  USHF.R.U32.HI UR8, URZ, 0x4, UR8 ;  /* 0x000000043f087899 */ /* 0x000fe40008011608 */
        /* <DEDUP_REMOVED lines=54> */
.L_x_1036:
[----:B------:R1:W1:Y:S01]  /*1f80*/  SYNCS.PHASECHK.TRANS64.TRYWAIT P0, [UR6+0x26830], R16 ;  /* 0x02683010ff0075a7 */ /* 0x0002620008000146 */
[----:B------:R-:W-:Y:S05]  /*1f90*/  @!P6 BRA `(.L_x_1037) ;  /* 0x000000000004e947 */ /* 0x000fea0003800000 */
[----:B------:R-:W-:Y:S01]  /*1fa0*/  BPT.TRAP 0x1 ;  /* 0x000000040000795c */ /* 0x000fe20000300000 */
.L_x_1037:
[----:B-1----:R-:W-:Y:S05]  /*1fb0*/  @P0 BRA `(.L_x_1038) ;  /* 0x0000000000080947 */ /* 0x002fea0003800000 */
[----:B------:R-:W1:Y:S02]  /*1fc0*/  SYNCS.PHASECHK.TRANS64.TRYWAIT P0, [UR6+0x26830], R16 ;  /* 0x02683010ff0075a7 */ /* 0x000e640008000146 */
[----:B-1----:R-:W-:Y:S05]  /*1fd0*/  @!P0 BRA `(.L_x_1039) ;  /* 0x0000007000888947 */ /* 0x002fea0003800000 */
.L_x_1038:
[----:B------:R-:W-:Y:S01]  /*1fe0*/  R2UR UR8, R18 ;  /* 0x00000000120872ca */ /* 0x000fe200000e0000 */
[----:B------:R-:W-:Y:S01]  /*1ff0*/  WARPGROUP.ARRIVE ;  /* 0x00000000000079c5 */ /* 0x000fe20000000000 */
[----:B------:R-:W-:Y:S01]  /*2000*/  UMOV UR11, 0x80000020 ;  /* 0x80000020000b7882 */ /* 0x000fe20000000000 */
[----:B------:R-:W-:Y:S01]  /*2010*/  UMOV UR15, 0x80000020 ;  /* 0x80000020000f7882 */ /* 0x000fe20000000000 */
[----:B------:R-:W1:Y:S01]  /*2020*/  LDC.64 R218, c[0x0][0x748] ;  /* 0x0001d200ffda7b82 */ /* 0x000e620000000a00 */
[----:B------:R-:W-:Y:S01]  /*2030*/  ULEA UR9, UR37, -UR17, 0x6 ;  /* 0x8000001125097291 */ /* 0x000fe2000f8e303f */
[C---:B------:R-:W-:Y:S01]  /*2040*/  ISETP.GT.AND P1, PT, R3.reuse, RZ, PT ;  /* 0x000000ff0300720c */ /* 0x040fe20003f24270 */
[----:B------:R-:W-:Y:S01]  /*2050*/  UMOV UR23, 0x80000020 ;  /* 0x8000002000177882 */ /* 0x000fe20000000000 */
[----:B------:R-:W-:Y:S02]  /*2060*/  ISETP.GT.AND P0, PT, R0, RZ, PT ;  /* 0x000000ff0000720c */ /* 0x000fe40003f04270 */
[----:B------:R-:W-:-:S02]  /*2070*/  ISETP.GT.AND P2, PT, R3, 0x8, PT ;  /* 0x000000080300780c */ /* 0x000fc40003f44270 */
[C---:B------:R-:W-:Y:S01]  /*2080*/  IADD3 R16, R0.reuse, UR9, R17 ;  /* 0x0000000900107c10 */ /* 0x040fe2000fffe011 */
[----:B------:R-:W-:Y:S01]  /*2090*/  UIADD3 UR8, UR8, 0x18000, URZ ;  /* 0x0001800008087890 */ /* 0x000fe2000fffe03f */
[----:B------:R-:W-:Y:S02]  /*20a0*/  ISETP.GT.AND P3, PT, R0, 0x8, PT ;  /* 0x000000080000780c */ /* 0x000fe40003f64270 */
[----:B------:R-:W-:Y:S01]  /*20b0*/  R2UR UR9, R19 ;  /* 0x00000000130972ca */ /* 0x000fe200000e0000 */
[----:B------:R-:W-:-:S04]  /*20c0*/  USHF.R.U32.HI UR8, URZ, 0x4, UR8 ;  /* 0x000000043f087899 */ /* 0x000fc80008011608 */
[----:B------:R-:W-:-:S04]  /*20d0*/  ULOP3.LUT UR8, UR8, 0x3fff, URZ, 0xc0, !UPT ;  /* 0x00003fff08087892 */ /* 0x000fc8000f8ec03f */
[----:B------:R-:W-:Y:S02]  /*20e0*/  ULOP3.LUT UR10, UR8, 0x10000, URZ, 0xfc, !UPT ;  /* 0x00010000080a7892 */ /* 0x000fe4000f8efc3f */
[----:B------:R-:W-:Y:S01]  /*20f0*/  ULOP3.LUT UR8, UR8, 0x1000000, URZ, 0xfc, !UPT ;  /* 0x0100000008087892 */ /* 0x000fe2000f8efc3f */
[----:B-1----:R-:W-:Y:S01]  /*2100*/  IMAD.IADD R217, R218, 0x1, -R16 ;  /* 0x00000001dad97824 */ /* 0x002fe200078e0a10 */
[----:B------:R-:W-:Y:S01]  /*2110*/  UIMAD UR10, UR5, 0x300, UR10 ;  /* 0x00000300050a78a4 */ /* 0x000fe2000f8e020a */
[--C-:B------:R-:W-:Y:S01]  /*2120*/  IADD3 R216, RZ, -R16, -R219.reuse ;  /* 0x80000010ffd87210 */ /* 0x100fe20007ffe8db */
[----:B------:R-:W-:Y:S01]  /*2130*/  UIMAD UR8, UR5, 0x300, UR8 ;  /* 0x00000300050878a4 */ /* 0x000fe2000f8e0208 */
[----:B------:R-:W-:Y:S01]  /*2140*/  IADD3 R219, -R16, 0x8, -R219 ;  /* 0x0000000810db7810 */ /* 0x000fe20007ffe9db */
[----:B------:R-:W-:Y:S01]  /*2150*/  UIADD3 UR12, UR10, 0x2, URZ ;  /* 0x000000020a0c7890 */ /* 0x000fe2000fffe03f */
[----:B------:R-:W-:Y:S01]  /*2160*/  SEL R217, R217, 0x40, !P1 ;  /* 0x00000040d9d97807 */ /* 0x000fe20004800000 */
[----:B------:R-:W-:Y:S01]  /*2170*/  USHF.R.U32.HI UR9, URZ, 0x4, UR9 ;  /* 0x000000043f097899 */ /* 0x000fe20008011609 */
[----:B------:R-:W-:-:S08]  /*2180*/  SEL R216, R216, 0x40, P0 ;  /* 0x00000040d8d87807 */ /* 0x000fd00000000000 */
[----:B------:R-:W-:Y:S01]  /*2190*/  HGMMA.64x64x16.F32.BF16 R120, R184, gdesc[UR8], RZ, !UPT, gsb0 ;  /* 0x00e00008b8787df0 */ /* 0x000fe2000c0018ff */
[C---:B------:R-:W-:Y:S01]  /*21a0*/  ISETP.GE.AND P0, PT, R217.reuse, RZ, PT ;  /* 0x000000ffd900720c */ /* 0x040fe20003f06270 */
[----:B------:R-:W-:Y:S01]  /*21b0*/  UMOV UR14, UR12 ;  /* 0x0000000c000e7c82 */ /* 0x000fe20008000000 */
[----:B------:R-:W-:Y:S01]  /*21c0*/  UIADD3 UR12, UR10, 0x100, URZ ;  /* 0x000001000a0c7890 */ /* 0x000fe2000fffe03f */
[C---:B------:R-:W-:Y:S01]  /*21d0*/  ISETP.GE.AND P1, PT, R217.reuse, 0x1, PT ;  /* 0x00000001d900780c */ /* 0x040fe20003f26270 */
[----:B------:R-:W-:Y:S01]  /*21e0*/  UMOV UR11, 0x80000020 ;  /* 0x80000020000b7882 */ /* 0x000fe20000000000 */
[----:B------:R-:W-:Y:S01]  /*21f0*/  ISETP.GT.OR P0, PT, R216, RZ, !P0 ;  /* 0x000000ffd800720c */ /* 0x000fe20004704670 */
[----:B------:R-:W-:Y:S01]  /*2200*/  ULOP3.LUT UR9, UR9, 0x3fff, URZ, 0xc0, !UPT ;  /* 0x00003fff09097892 */ /* 0x000fe2000f8ec03f */
[----:B------:R-:W-:Y:S02]  /*2210*/  ISETP.GE.AND P5, PT, R217, 0x31, PT ;  /* 0x00000031d900780c */ /* 0x000fe40003fa6270 */
[----:B------:R-:W-:Y:S01]  /*2220*/  FSEL R213, R152, -INF , !P0 ;  /* 0xff80000098d57808 */ /* 0x000fe20004000000 */
[----:B------:R-:W-:Y:S01]  /*2230*/  ULOP3.LUT UR9, UR9, 0x10000, URZ, 0xfc, !UPT ;  /* 0x0001000009097892 */ /* 0x000fe2000f8efc3f */
[----:B------:R-:W-:-:S02]  /*2240*/  ISETP.GT.OR P0, PT, R216, 0x1, !P1 ;  /* 0x00000001d800780c */ /* 0x000fc40004f04670 */
[----:B------:R-:W-:Y:S01]  /*2250*/  ISETP.GE.AND P1, PT, R217, 0x8, PT ;  /* 0x00000008d900780c */ /* 0x000fe20003f26270 */
[----:B---3--:R-:W-:Y:S01]  /*2260*/  FFMA.FTZ R152, R213, UR18, -R210 ;  /* 0x00000012d5987c23 */ /* 0x008fe200080108d2 */
[----:B------:R-:W-:Y:S02]  /*2270*/  FSEL R22, R153, -INF , !P0 ;  /* 0xff80000099167808 */ /* 0x000fe40004000000 */
[----:B------:R-:W-:Y:S02]  /*2280*/  ISETP.GT.OR P0, PT, R216, 0x8, !P1 ;  /* 0x00000008d800780c */ /* 0x000fe40004f04670 */
[----:B------:R-:W-:Y:S01]  /*2290*/  ISETP.GE.AND P1, PT, R217, 0x9, PT ;  /* 0x00000009d900780c */ /* 0x000fe20003f26270 */
[----:B------:R-:W-:Y:S01]  /*22a0*/  FFMA.FTZ R153, R22, UR18, -R211 ;  /* 0x0000001216997c23 */ /* 0x000fe200080108d3 */
[----:B------:R-:W-:Y:S01]  /*22b0*/  FSEL R213, R156, -INF , !P0 ;  /* 0xff8000009cd57808 */ /* 0x000fe20004000000 */
[----:B------:R-:W-:Y:S01]  /*22c0*/  MUFU.EX2 R152, R152 ;  /* 0x0000009800987308 */ /* 0x000fe20000000800 */
[----:B------:R-:W-:-:S02]  /*22d0*/  ISETP.GT.OR P0, PT, R216, 0x9, !P1 ;  /* 0x00000009d800780c */ /* 0x000fc40004f04670 */
[----:B------:R-:W-:Y:S01]  /*22e0*/  ISETP.GE.AND P1, PT, R217, 0x10, PT ;  /* 0x00000010d900780c */ /* 0x000fe20003f26270 */
[----:B----4-:R-:W-:Y:S01]  /*22f0*/  FFMA.FTZ R212, R213, UR18, -R208 ;  /* 0x00000012d5d47c23 */ /* 0x010fe200080108d0 */
[----:B------:R-:W-:Y:S02]  /*2300*/  FSEL R22, R157, -INF , !P0 ;  /* 0xff8000009d167808 */ /* 0x000fe40004000000 */
[----:B------:R-:W-:Y:S01]  /*2310*/  ISETP.GT.OR P0, PT, R216, 0x10, !P1 ;  /* 0x00000010d800780c */ /* 0x000fe20004f04670 */
[----:B------:R-:W-:Y:S01]  /*2320*/  MUFU.EX2 R153, R153 ;  /* 0x0000009900997308 */ /* 0x000fe20000000800 */
[----:B------:R-:W-:Y:S01]  /*2330*/  ISETP.GE.AND P1, PT, R217, 0x11, PT ;  /* 0x00000011d900780c */ /* 0x000fe20003f26270 */
[----:B------:R-:W-:Y:S01]  /*2340*/  FFMA.FTZ R215, R22, UR18, -R209 ;  /* 0x0000001216d77c23 */ /* 0x000fe200080108d1 */
[----:B------:R-:W-:Y:S02]  /*2350*/  FSEL R157, R160, -INF , !P0 ;  /* 0xff800000a09d7808 */ /* 0x000fe40004000000 */
[----:B------:R-:W-:-:S02]  /*2360*/  ISETP.GT.OR P0, PT, R216, 0x11, !P1 ;  /* 0x00000011d800780c */ /* 0x000fc40004f04670 */
[----:B------:R-:W-:Y:S01]  /*2370*/  ISETP.GE.AND P1, PT, R217, 0x18, PT ;  /* 0x00000018d900780c */ /* 0x000fe20003f26270 */
[----:B------:R-:W-:Y:S01]  /*2380*/  FFMA.FTZ R22, R157, UR18, -R14 ;  /* 0x000000129d167c23 */ /* 0x000fe2000801080e */
[----:B------:R-:W-:Y:S01]  /*2390*/  FSEL R156, R161, -INF , !P0 ;  /* 0xff800000a19c7808 */ /* 0x000fe20004000000 */
[----:B------:R-:W1:Y:S01]  /*23a0*/  MUFU.EX2 R212, R212 ;  /* 0x000000d400d47308 */ /* 0x000e620000000800 */
[----:B------:R-:W-:Y:S02]  /*23b0*/  ISETP.GT.OR P0, PT, R216, 0x18, !P1 ;  /* 0x00000018d800780c */ /* 0x000fe40004f04670 */
[C---:B------:R-:W-:Y:S01]  /*23c0*/  ISETP.GE.AND P1, PT, R217.reuse, 0x19, PT ;  /* 0x00000019d900780c */ /* 0x040fe20003f26270 */
[----:B------:R-:W-:Y:S01]  /*23d0*/  FFMA.FTZ R213, R156, UR18, -R15 ;  /* 0x000000129cd57c23 */ /* 0x000fe2000801080f */
[----:B------:R-:W-:Y:S02]  /*23e0*/  FSEL R157, R164, -INF , !P0 ;  /* 0xff800000a49d7808 */ /* 0x000fe40004000000 */
[----:B------:R-:W-:Y:S01]  /*23f0*/  ISETP.GT.OR P0, PT, R216, 0x19, !P1 ;  /* 0x00000019d800780c */ /* 0x000fe20004f04670 */
[----:B------:R-:W3:Y:S01]  /*2400*/  MUFU.EX2 R215, R215 ;  /* 0x000000d700d77308 */ /* 0x000ee20000000800 */
[----:B------:R-:W-:Y:S01]  /*2410*/  ISETP.GE.AND P1, PT, R217, 0x20, PT ;  /* 0x00000020d900780c */ /* 0x000fe20003f26270 */
[----:B------:R-:W-:Y:S01]  /*2420*/  FFMA.FTZ R160, R157, UR18, -R20 ;  /* 0x000000129da07c23 */ /* 0x000fe20008010814 */
[----:B------:R-:W-:-:S02]  /*2430*/  IADD3 R156, R218, 0x8, -R16 ;  /* 0x00000008da9c7810 */ /* 0x000fc40007ffe810 */
[----:B------:R-:W-:Y:S02]  /*2440*/  FSEL R16, R165, -INF , !P0 ;  /* 0xff800000a5107808 */ /* 0x000fe40004000000 */
[----:B------:R-:W-:Y:S01]  /*2450*/  ISETP.GT.OR P0, PT, R216, 0x20, !P1 ;  /* 0x00000020d800780c */ /* 0x000fe20004f04670 */
[----:B------:R-:W-:Y:S01]  /*2460*/  MUFU.EX2 R22, R22 ;  /* 0x0000001600167308 */ /* 0x000fe20000000800 */
[----:B------:R-:W-:Y:S01]  /*2470*/  ISETP.GE.AND P1, PT, R217, 0x21, PT ;  /* 0x00000021d900780c */ /* 0x000fe20003f26270 */
[----:B------:R-:W-:Y:S01]  /*2480*/  FFMA.FTZ R165, R16, UR18, -R21 ;  /* 0x0000001210a57c23 */ /* 0x000fe20008010815 */
[----:B------:R-:W-:Y:S02]  /*2490*/  SEL R156, R156, 0x40, !P2 ;  /* 0x000000409c9c7807 */ /* 0x000fe40005000000 */
[----:B------:R-:W-:Y:S02]  /*24a0*/  FSEL R157, R168, -INF , !P0 ;  /* 0xff800000a89d7808 */ /* 0x000fe40004000000 */
[----:B------:R-:W-:Y:S01]  /*24b0*/  ISETP.GT.OR P0, PT, R216, 0x21, !P1 ;  /* 0x00000021d800780c */ /* 0x000fe20004f04670 */
[----:B------:R-:W-:Y:S01]  /*24c0*/  MUFU.EX2 R213, R213 ;  /* 0x000000d500d57308 */ /* 0x000fe20000000800 */
[----:B------:R-:W-:Y:S01]  /*24d0*/  SEL R218, R219, 0x40, P3 ;  /* 0x00000040dbda7807 */ /* 0x000fe20001800000 */
[----:B------:R-:W-:Y:S01]  /*24e0*/  FFMA.FTZ R16, R157, UR18, -R12 ;  /* 0x000000129d107c23 */ /* 0x000fe2000801080c */
[----:B------:R-:W-:-:S02]  /*24f0*/  ISETP.GE.AND P1, PT, R156, RZ, PT ;  /* 0x000000ff9c00720c */ /* 0x000fc40003f26270 */
[----:B------:R-:W-:Y:S02]  /*2500*/  FSEL R164, R169, -INF , !P0 ;  /* 0xff800000a9a47808 */ /* 0x000fe40004000000 */
[----:B------:R-:W-:Y:S01]  /*2510*/  ISETP.GT.OR P0, PT, R218, RZ, !P1 ;  /* 0x000000ffda00720c */ /* 0x000fe20004f04670 */
[----:B------:R-:W-:Y:S01]  /*2520*/  MUFU.EX2 R160, R160 ;  /* 0x000000a000a07308 */ /* 0x000fe20000000800 */
[----:B------:R-:W-:Y:S01]  /*2530*/  ISETP.GE.AND P1, PT, R156, 0x1, PT ;  /* 0x000000019c00780c */ /* 0x000fe20003f26270 */
[----:B------:R-:W-:Y:S01]  /*2540*/  FFMA.FTZ R161, R164, UR18, -R13 ;  /* 0x00000012a4a17c23 */ /* 0x000fe2000801080d */
[----:B------:R-:W-:Y:S01]  /*2550*/  FSEL R157, R154, -INF , !P0 ;  /* 0xff8000009a9d7808 */ /* 0x000fe20004000000 */
[----:B------:R-:W-:Y:S02]  /*2560*/  WARPGROUP.DEPBAR.LE gsb0, 0x0 ;  /* 0x00008000000079c5 */ /* 0x000fe40000010000 */
[----:B------:R-:W-:Y:S01]  /*2570*/  WARPGROUP.ARRIVE ;  /* 0x00000000000079c5 */ /* 0x000fe20000000000 */
[----:B------:R-:W-:Y:S01]  /*2580*/  ISETP.GT.OR P0, PT, R218, 0x1, !P1 ;  /* 0x00000001da00780c */ /* 0x000fe20004f04670 */
[----:B------:R-:W-:Y:S01]  /*2590*/  FFMA.FTZ R157, R157, UR18, -R210 ;  /* 0x000000129d9d7c23 */ /* 0x000fe200080108d2 */
[----:B------:R-:W-:Y:S01]  /*25a0*/  ISETP.GE.AND P1, PT, R156, 0x8, PT ;  /* 0x000000089c00780c */ /* 0x000fe20003f26270 */
[----:B------:R-:W-:Y:S01]  /*25b0*/  MUFU.EX2 R165, R165 ;  /* 0x000000a500a57308 */ /* 0x000fe20000000800 */
[----:B------:R-:W-:Y:S01]  /*25c0*/  FSEL R154, R155, -INF , !P0 ;  /* 0xff8000009b9a7808 */ /* 0x000fe20004000000 */
[----:B------:R-:W-:Y:S01]  /*25d0*/  HGMMA.64x64x16.F32.BF16 R120, R196, gdesc[UR12], R120, gsb0 ;  /* 0x00e0000cc4787df0 */ /* 0x000fe20008001878 */
[----:B------:R-:W-:Y:S01]  /*25e0*/  UMOV UR14, UR12 ;  /* 0x0000000c000e7c82 */ /* 0x000fe20008000000 */
[----:B------:R-:W-:Y:S01]  /*25f0*/  UMOV UR15, 0x80000020 ;  /* 0x80000020000f7882 */ /* 0x000fe20000000000 */
[----:B------:R-:W-:Y:S01]  /*2600*/  UIADD3 UR12, UR10, 0x102, URZ ;  /* 0x000001020a0c7890 */ /* 0x000fe2000fffe03f */
[----:B------:R-:W-:Y:S01]  /*2610*/  ISETP.GT.OR P0, PT, R218, 0x8, !P1 ;  /* 0x00000008da00780c */ /* 0x000fe20004f04670 */
[----:B------:R-:W-:Y:S01]  /*2620*/  FFMA.FTZ R169, R154, UR18, -R211 ;  /* 0x000000129aa97c23 */ /* 0x000fe200080108d3 */
[----:B------:R-:W-:Y:S01]  /*2630*/  ISETP.GE.AND P1, PT, R156, 0x9, PT ;  /* 0x000000099c00780c */ /* 0x000fe20003f26270 */
[----:B------:R-:W4:Y:S01]  /*2640*/  MUFU.EX2 R164, R157 ;  /* 0x0000009d00a47308 */ /* 0x000f220000000800 */
[----:B------:R-:W-:-:S02]  /*2650*/  FSEL R155, R158, -INF , !P0 ;  /* 0xff8000009e9b7808 */ /* 0x000fc40004000000 */
[----:B------:R-:W-:Y:S02]  /*2660*/  ISETP.GT.OR P0, PT, R218, 0x9, !P1 ;  /* 0x00000009da00780c */ /* 0x000fe40004f04670 */
[----:B------:R-:W-:Y:S01]  /*2670*/  ISETP.GE.AND P1, PT, R156, 0x10, PT ;  /* 0x000000109c00780c */ /* 0x000fe20003f26270 */
[----:B------:R-:W-:Y:S01]  /*2680*/  FFMA.FTZ R168, R155, UR18, -R208 ;  /* 0x000000129ba87c23 */ /* 0x000fe200080108d0 */
[----:B------:R-:W-:Y:S01]  /*2690*/  FSEL R154, R159, -INF , !P0 ;  /* 0xff8000009f9a7808 */ /* 0x000fe20004000000 */
[----:B------:R-:W5:Y:S01]  /*26a0*/  MUFU.EX2 R169, R169 ;  /* 0x000000a900a97308 */ /* 0x000f620000000800 */
[----:B------:R-:W-:Y:S02]  /*26b0*/  ISETP.GT.OR P0, PT, R218, 0x10, !P1 ;  /* 0x00000010da00780c */ /* 0x000fe40004f04670 */
[----:B------:R-:W-:Y:S01]  /*26c0*/  ISETP.GE.AND P1, PT, R156, 0x11, PT ;  /* 0x000000119c00780c */ /* 0x000fe20003f26270 */
[----:B------:R-:W-:Y:S01]  /*26d0*/  FFMA.FTZ R209, R154, UR18, -R209 ;  /* 0x000000129ad17c23 */ /* 0x000fe200080108d1 */
[----:B------:R-:W-:-:S02]  /*26e0*/  FSEL R155, R162, -INF , !P0 ;  /* 0xff800000a29b7808 */ /* 0x000fc40004000000 */
[----:B------:R-:W-:Y:S01]  /*26f0*/  ISETP.GT.OR P0, PT, R218, 0x11, !P1 ;  /* 0x00000011da00780c */ /* 0x000fe20004f04670 */
[----:B------:R-:W-:Y:S01]  /*2700*/  MUFU.EX2 R168, R168 ;  /* 0x000000a800a87308 */ /* 0x000fe20000000800 */
[C---:B------:R-:W-:Y:S01]  /*2710*/  ISETP.GE.AND P1, PT, R156.reuse, 0x18, PT ;  /* 0x000000189c00780c */ /* 0x040fe20003f26270 */
[----:B------:R-:W-:Y:S01]  /*2720*/  FFMA.FTZ R14, R155, UR18, -R14 ;  /* 0x000000129b0e7c23 */ /* 0x000fe2000801080e */
[----:B------:R-:W-:Y:S02]  /*2730*/  FSEL R154, R163, -INF , !P0 ;  /* 0xff800000a39a7808 */ /* 0x000fe40004000000 */
[----:B------:R-:W-:Y:S02]  /*2740*/  ISETP.GE.AND P2, PT, R156, 0x19, PT ;  /* 0x000000199c00780c */ /* 0x000fe40003f46270 */
[----:B------:R-:W-:Y:S01]  /*2750*/  ISETP.GT.OR P0, PT, R218, 0x18, !P1 ;  /* 0x00000018da00780c */ /* 0x000fe20004f04670 */
[----:B------:R-:W-:Y:S01]  /*2760*/  FFMA.FTZ R15, R154, UR18, -R15 ;  /* 0x000000129a0f7c23 */ /* 0x000fe2000801080f */
[----:B------:R-:W-:Y:S01]  /*2770*/  ISETP.GE.AND P3, PT, R156, 0x20, PT ;  /* 0x000000209c00780c */ /* 0x000fe20003f66270 */
[----:B------:R-:W-:Y:S01]  /*2780*/  MUFU.EX2 R209, R209 ;  /* 0x000000d100d17308 */ /* 0x000fe20000000800 */
[----:B------:R-:W-:-:S02]  /*2790*/  ISETP.GT.OR P1, PT, R218, 0x19, !P2 ;  /* 0x00000019da00780c */ /* 0x000fc40005724670 */
[----:B------:R-:W-:Y:S02]  /*27a0*/  FSEL R155, R166, -INF , !P0 ;  /* 0xff800000a69b7808 */ /* 0x000fe40004000000 */
[----:B------:R-:W-:Y:S02]  /*27b0*/  ISETP.GT.OR P0, PT, R218, 0x20, !P3 ;  /* 0x00000020da00780c */ /* 0x000fe40005f04670 */
[----:B------:R-:W-:Y:S01]  /*27c0*/  FSEL R154, R167, -INF , !P1 ;  /* 0xff800000a79a7808 */ /* 0x000fe20004800000 */
[----:B------:R-:W-:Y:S01]  /*27d0*/  FFMA.FTZ R162, R155, UR18, -R20 ;  /* 0x000000129ba27c23 */ /* 0x000fe20008010814 */
[----:B------:R-:W-:Y:S01]  /*27e0*/  ISETP.GE.AND P1, PT, R217, 0x28, PT ;  /* 0x00000028d900780c */ /* 0x000fe20003f26270 */
[----:B------:R-:W-:Y:S01]  /*27f0*/  MUFU.EX2 R14, R14 ;  /* 0x0000000e000e7308 */ /* 0x000fe20000000800 */
[----:B------:R-:W-:Y:S01]  /*2800*/  FSEL R155, R170, -INF , !P0 ;  /* 0xff800000aa9b7808 */ /* 0x000fe20004000000 */
[----:B------:R-:W-:Y:S01]  /*2810*/  FFMA.FTZ R154, R154, UR18, -R21 ;  /* 0x000000129a9a7c23 */ /* 0x000fe20008010815 */
[----:B------:R-:W-:-:S02]  /*2820*/  ISETP.GE.AND P0, PT, R156, 0x21, PT ;  /* 0x000000219c00780c */ /* 0x000fc40003f06270 */
[----:B------:R-:W-:Y:S01]  /*2830*/  ISETP.GT.OR P1, PT, R216, 0x28, !P1 ;  /* 0x00000028d800780c */ /* 0x000fe20004f24670 */
[----:B------:R-:W-:Y:S01]  /*2840*/  FFMA.FTZ R166, R155, UR18, -R12 ;  /* 0x000000129ba67c23 */ /* 0x000fe2000801080c */
[----:B------:R-:W-:Y:S01]  /*2850*/  ISETP.GE.AND P4, PT, R156, 0x28, PT ;  /* 0x000000289c00780c */ /* 0x000fe20003f86270 */
[----:B------:R2:W-:Y:S01]  /*2860*/  MUFU.EX2 R163, R154 ;  /* 0x0000009a00a37308 */ /* 0x0005e20000000800 */
[----:B------:R-:W-:Y:S02]  /*2870*/  ISETP.GT.OR P0, PT, R218, 0x21, !P0 ;  /* 0x00000021da00780c */ /* 0x000fe40004704670 */
[----:B------:R-:W-:Y:S02]  /*2880*/  FSEL R21, R172, -INF , !P1 ;  /* 0xff800000ac157808 */ /* 0x000fe40004800000 */
[----:B------:R-:W-:Y:S02]  /*2890*/  ISETP.GT.OR P4, PT, R218, 0x28, !P4 ;  /* 0x00000028da00780c */ /* 0x000fe40006784670 */
[----:B------:R-:W-:Y:S01]  /*28a0*/  FSEL R12, R171, -INF , !P0 ;  /* 0xff800000ab0c7808 */ /* 0x000fe20004000000 */
[--C-:B------:R-:W-:Y:S01]  /*28b0*/  FFMA.FTZ R172, R21, UR18, -R6.reuse ;  /* 0x0000001215ac7c23 */ /* 0x100fe20008010806 */
[----:B------:R-:W-:Y:S01]  /*28c0*/  FSEL R155, R174, -INF , !P4 ;  /* 0xff800000ae9b7808 */ /* 0x000fe20006000000 */
[----:B------:R-:W-:Y:S01]  /*28d0*/  MUFU.EX2 R15, R15 ;  /* 0x0000000f000f7308 */ /* 0x000fe20000000800 */
[C---:B------:R-:W-:Y:S01]  /*28e0*/  ISETP.GE.AND P3, PT, R217.reuse, 0x29, PT ;  /* 0x00000029d900780c */ /* 0x040fe20003f66270 */
[----:B------:R-:W-:Y:S01]  /*28f0*/  FFMA.FTZ R167, R12, UR18, -R13 ;  /* 0x000000120ca77c23 */ /* 0x000fe2000801080d */
[----:B------:R-:W-:Y:S01]  /*2900*/  ISETP.GE.AND P2, PT, R217, 0x30, PT ;  /* 0x00000030d900780c */ /* 0x000fe20003f46270 */
[----:B------:R-:W-:Y:S01]  /*2910*/  FFMA.FTZ R158, R155, UR18, -R6 ;  /* 0x000000129b9e7c23 */ /* 0x000fe20008010806 */
[----:B------:R-:W-:-:S02]  /*2920*/  ISETP.GE.AND P4, PT, R156, 0x29, PT ;  /* 0x000000299c00780c */ /* 0x000fc40003f86270 */
[C---:B------:R-:W-:Y:S01]  /*2930*/  ISETP.GT.OR P3, PT, R216.reuse, 0x29, !P3 ;  /* 0x00000029d800780c */ /* 0x040fe20005f64670 */
[----:B------:R-:W-:Y:S01]  /*2940*/  MUFU.EX2 R162, R162 ;  /* 0x000000a200a27308 */ /* 0x000fe20000000800 */
[C---:B------:R-:W-:Y:S02]  /*2950*/  ISETP.GT.OR P2, PT, R216.reuse, 0x30, !P2 ;  /* 0x00000030d800780c */ /* 0x040fe40005744670 */
[----:B------:R-:W-:Y:S02]  /*2960*/  ISETP.GT.OR P5, PT, R216, 0x31, !P5 ;  /* 0x00000031d800780c */ /* 0x000fe40006fa4670 */
[----:B------:R-:W-:Y:S02]  /*2970*/  ISETP.GT.OR P4, PT, R218, 0x29, !P4 ;  /* 0x00000029da00780c */ /* 0x000fe40006784670 */
[----:B------:R-:W-:Y:S01]  /*2980*/  FSEL R6, R173, -INF , !P3 ;  /* 0xff800000ad067808 */ /* 0x000fe20005800000 */
[----:B------:R-:W-:Y:S01]  /*2990*/  MUFU.EX2 R16, R16 ;  /* 0x0000001000107308 */ /* 0x000fe20000000800 */
[----:B------:R-:W-:-:S02]  /*29a0*/  WARPGROUP.DEPBAR.LE gsb0, 0x0 ;  /* 0x00008000000079c5 */ /* 0x000fc40000010000 */
[----:B------:R-:W-:Y:S01]  /*29b0*/  WARPGROUP.ARRIVE ;  /* 0x00000000000079c5 */ /* 0x000fe20000000000 */
[----:B------:R-:W-:Y:S02]  /*29c0*/  FSEL R211, R176, -INF , !P2 ;  /* 0xff800000b0d37808 */ /* 0x000fe40005000000 */
[----:B------:R-:W-:Y:S01]  /*29d0*/  FSEL R208, R177, -INF , !P5 ;  /* 0xff800000b1d07808 */ /* 0x000fe20006800000 */
[--C-:B------:R-:W-:Y:S01]  /*29e0*/  FFMA.FTZ R177, R6, UR18, -R7.reuse ;  /* 0x0000001206b17c23 */ /* 0x100fe20008010807 */
[----:B------:R-:W-:Y:S01]  /*29f0*/  FSEL R170, R175, -INF , !P4 ;  /* 0xff800000afaa7808 */ /* 0x000fe20006000000 */
[----:B------:R-:W-:Y:S01]  /*2a00*/  HGMMA.64x64x16.F32.BF16 R120, R188, gdesc[UR12], R120, gsb0 ;  /* 0x00e0000cbc787df0 */ /* 0x000fe20008001878 */
[----:B------:R-:W-:Y:S01]  /*2a10*/  UMOV UR14, UR12 ;  /* 0x0000000c000e7c82 */ /* 0x000fe20008000000 */
[----:B------:R-:W-:Y:S01]  /*2a20*/  UMOV UR15, 0x80000020 ;  /* 0x80000020000f7882 */ /* 0x000fe20000000000 */
[----:B------:R-:W-:Y:S01]  /*2a30*/  UIADD3 UR12, UR10, 0x200, URZ ;  /* 0x000002000a0c7890 */ /* 0x000fe2000fffe03f */
[C---:B------:R-:W-:Y:S01]  /*2a40*/  ISETP.GE.AND P3, PT, R156.reuse, 0x30, PT ;  /* 0x000000309c00780c */ /* 0x040fe20003f66270 */
[----:B------:R-:W-:Y:S01]  /*2a50*/  UIADD3 UR10, UR10, 0x202, URZ ;  /* 0x000002020a0a7890 */ /* 0x000fe2000fffe03f */
[C---:B------:R-:W-:Y:S01]  /*2a60*/  ISETP.GE.AND P2, PT, R156.reuse, 0x31, PT ;  /* 0x000000319c00780c */ /* 0x040fe20003f46270 */
[----:B------:R1:W5:Y:S01]  /*2a70*/  MUFU.EX2 R173, R158 ;  /* 0x0000009e00ad7308 */ /* 0x0003620000000800 */
[----:B------:R-:W-:Y:S01]  /*2a80*/  ISETP.GE.AND P5, PT, R156, 0x38, PT ;  /* 0x000000389c00780c */ /* 0x000fe20003fa6270 */
[----:B------:R-:W-:Y:S01]  /*2a90*/  FFMA.FTZ R176, R170, UR18, -R7 ;  /* 0x00000012aab07c23 */ /* 0x000fe20008010807 */
[----:B------:R-:W-:Y:S01]  /*2aa0*/  ISETP.GE.AND P4, PT, R156, 0x39, PT ;  /* 0x000000399c00780c */ /* 0x000fe20003f86270 */
[----:B------:R-:W-:Y:S01]  /*2ab0*/  FFMA.FTZ R208, R208, UR18, -R9 ;  /* 0x00000012d0d07c23 */ /* 0x000fe20008010809 */
[----:B------:R-:W-:-:S02]  /*2ac0*/  ISETP.GE.AND P0, PT, R217, 0x39, PT ;  /* 0x00000039d900780c */ /* 0x000fc40003f06270 */
[----:B------:R-:W-:Y:S01]  /*2ad0*/  ISETP.GE.AND P1, PT, R217, 0x38, PT ;  /* 0x00000038d900780c */ /* 0x000fe20003f26270 */
[----:B------:R-:W5:Y:S01]  /*2ae0*/  MUFU.EX2 R176, R176 ;  /* 0x000000b000b07308 */ /* 0x000f620000000800 */
[----:B------:R-:W-:Y:S02]  /*2af0*/  ISETP.GT.OR P0, PT, R216, 0x39, !P0 ;  /* 0x00000039d800780c */ /* 0x000fe40004704670 */
[----:B------:R-:W-:Y:S02]  /*2b00*/  ISETP.GT.OR P3, PT, R218, 0x30, !P3 ;  /* 0x00000030da00780c */ /* 0x000fe40005f64670 */
[----:B------:R-:W-:Y:S02]  /*2b10*/  ISETP.GT.OR P1, PT, R216, 0x38, !P1 ;  /* 0x00000038d800780c */ /* 0x000fe40004f24670 */
[----:B------:R-:W-:Y:S01]  /*2b20*/  ISETP.GT.OR P2, PT, R218, 0x31, !P2 ;  /* 0x00000031da00780c */ /* 0x000fe20005744670 */
[----:B------:R-:W5:Y:S01]  /*2b30*/  MUFU.EX2 R161, R161 ;  /* 0x000000a100a17308 */ /* 0x000f620000000800 */
[----:B------:R-:W-:-:S02]  /*2b40*/  FSEL R210, R181, -INF , !P0 ;  /* 0xff800000b5d27808 */ /* 0x000fc40004000000 */
[----:B------:R-:W-:Y:S02]  /*2b50*/  ISETP.GT.OR P5, PT, R218, 0x38, !P5 ;  /* 0x00000038da00780c */ /* 0x000fe40006fa4670 */
[----:B------:R-:W-:Y:S01]  /*2b60*/  FSEL R181, R178, -INF , !P3 ;  /* 0xff800000b2b57808 */ /* 0x000fe20005800000 */
[--C-:B------:R-:W-:Y:S01]  /*2b70*/  FFMA.FTZ R178, R211, UR18, -R8.reuse ;  /* 0x00000012d3b27c23 */ /* 0x100fe20008010808 */
[----:B------:R-:W-:Y:S01]  /*2b80*/  ISETP.GT.OR P4, PT, R218, 0x39, !P4 ;  /* 0x00000039da00780c */ /* 0x000fe20006784670 */
[----:B------:R-:W5:Y:S01]  /*2b90*/  MUFU.EX2 R166, R166 ;  /* 0x000000a600a67308 */ /* 0x000f620000000800 */
[----:B------:R-:W-:Y:S01]  /*2ba0*/  FSEL R217, R180, -INF , !P1 ;  /* 0xff800000b4d97808 */ /* 0x000fe20004800000 */
[----:B------:R-:W-:Y:S01]  /*2bb0*/  FFMA.FTZ R8, R181, UR18, -R8 ;  /* 0x00000012b5087c23 */ /* 0x000fe20008010808 */
[----:B------:R-:W-:Y:S02]  /*2bc0*/  FSEL R180, R179, -INF , !P2 ;  /* 0xff800000b3b47808 */ /* 0x000fe40005000000 */
[----:B------:R-:W-:-:S02]  /*2bd0*/  FSEL R179, R182, -INF , !P5 ;  /* 0xff800000b6b37808 */ /* 0x000fc40006800000 */
[----:B------:R-:W-:Y:S01]  /*2be0*/  FSEL R182, R183, -INF , !P4 ;  /* 0xff800000b7b67808 */ /* 0x000fe20006000000 */
[----:B------:R-:W-:Y:S01]  /*2bf0*/  FFMA.FTZ R211, R180, UR18, -R9 ;  /* 0x00000012b4d37c23 */ /* 0x000fe20008010809 */
[--C-:B------:R-:W-:Y:S01]  /*2c00*/  FFMA.FTZ R180, R217, UR18, -R10.reuse ;  /* 0x00000012d9b47c23 */ /* 0x100fe2000801080a */
[----:B------:R-:W-:Y:S01]  /*2c10*/  FFMA.FTZ R179, R179, UR18, -R10 ;  /* 0x00000012b3b37c23 */ /* 0x000fe2000801080a */
[--C-:B------:R-:W-:Y:S01]  /*2c20*/  FFMA.FTZ R10, R210, UR18, -R11.reuse ;  /* 0x00000012d20a7c23 */ /* 0x100fe2000801080b */
[----:B------:R-:W-:Y:S01]  /*2c30*/  FFMA.FTZ R11, R182, UR18, -R11 ;  /* 0x00000012b60b7c23 */ /* 0x000fe2000801080b */
[----:B------:R-:W5:Y:S08]  /*2c40*/  MUFU.EX2 R167, R167 ;  /* 0x000000a700a77308 */ /* 0x000f700000000800 */
[----:B------:R-:W5:Y:S08]  /*2c50*/  MUFU.EX2 R172, R172 ;  /* 0x000000ac00ac7308 */ /* 0x000f700000000800 */
[----:B------:R-:W5:Y:S08]  /*2c60*/  MUFU.EX2 R177, R177 ;  /* 0x000000b100b17308 */ /* 0x000f700000000800 */
[----:B------:R-:W5:Y:S08]  /*2c70*/  MUFU.EX2 R178, R178 ;  /* 0x000000b200b27308 */ /* 0x000f700000000800 */
[----:B------:R-:W-:Y:S01]  /*2c80*/  MUFU.EX2 R8, R8 ;  /* 0x0000000800087308 */ /* 0x000fe20000000800 */
[----:B------:R-:W-:-:S02]  /*2c90*/  WARPGROUP.DEPBAR.LE gsb0, 0x0 ;  /* 0x00008000000079c5 */ /* 0x000fc40000010000 */
[----:B------:R-:W-:-:S05]  /*2ca0*/  WARPGROUP.ARRIVE ;  /* 0x00000000000079c5 */ /* 0x000fca0000000000 */
[----:B------:R-:W5:Y:S01]  /*2cb0*/  MUFU.EX2 R9, R208 ;  /* 0x000000d000097308 */ /* 0x000f620000000800 */
[----:B------:R-:W-:Y:S01]  /*2cc0*/  HGMMA.64x64x16.F32.BF16 R120, R200, gdesc[UR12], R120, gsb0 ;  /* 0x00e0000cc8787df0 */ /* 0x000fe20008001878 */
[----:B------:R-:W-:Y:S01]  /*2cd0*/  UMOV UR14, UR12 ;  /* 0x0000000c000e7c82 */ /* 0x000fe20008000000 */
[----:B------:R-:W-:Y:S01]  /*2ce0*/  UMOV UR15, 0x80000020 ;  /* 0x80000020000f7882 */ /* 0x000fe20000000000 */
[----:B------:R-:W-:-:S04]  /*2cf0*/  UIADD3 UR12, UR8, 0xc0, URZ ;  /* 0x000000c0080c7890 */ /* 0x000fc8000fffe03f */
[----:B------:R-:W-:Y:S03]  /*2d00*/  MUFU.EX2 R180, R180 ;  /* 0x000000b400b47308 */ /* 0x000fe60000000800 */
[----:B------:R-:W-:-:S05]  /*2d10*/  UMOV UR22, UR12 ;  /* 0x0000000c00167c82 */ /* 0x000fca0008000000 */
[----:B------:R-:W-:Y:S08]  /*2d20*/  MUFU.EX2 R179, R179 ;  /* 0x000000b300b37308 */ /* 0x000ff00000000800 */
[----:B------:R-:W-:Y:S01]  /*2d30*/  MUFU.EX2 R10, R10 ;  /* 0x0000000a000a7308 */ /* 0x000fe20000000800 */
[----:B------:R-:W-:Y:S02]  /*2d40*/  WARPGROUP.DEPBAR.LE gsb0, 0x0 ;  /* 0x00008000000079c5 */ /* 0x000fe40000010000 */
[----:B------:R-:W-:-:S06]  /*2d50*/  WARPGROUP.ARRIVE ;  /* 0x00000000000079c5 */ /* 0x000fcc0000000000 */
[----:B------:R-:W-:Y:S01]  /*2d60*/  HGMMA.64x64x16.F32.BF16 R120, R192, gdesc[UR12], R120, gsb0 ;  /* 0x00e0000cc0787df0 */ /* 0x000fe20008001878 */
[----:B------:R-:W-:Y:S02]  /*2d70*/  UMOV UR15, 0xc0000010 ;  /* 0xc0000010000f7882 */ /* 0x000fe40000000000 */
[----:B------:R-:W-:Y:S02]  /*2d80*/  WARPGROUP.DEPBAR.LE gsb0, 0x0 ;  /* 0x00008000000079c5 */ /* 0x000fe40000010000 */
[----:B------:R-:W-:-:S06]  /*2d90*/  WARPGROUP.ARRIVE ;  /* 0x00000000000079c5 */ /* 0x000fcc0000000000 */
[----:B------:R-:W-:Y:S01]  /*2da0*/  HGMMA.64x64x16.F32.BF16 R120, R204, gdesc[UR8], R120, gsb0 ;  /* 0x00e00008cc787df0 */ /* 0x000fe20008001878 */
[----:B------:R-:W-:Y:S01]  /*2db0*/  UMOV UR10, UR8 ;  /* 0x00000008000a7c82 */ /* 0x000fe20008000000 */
[----:B------:R-:W-:Y:S01]  /*2dc0*/  UMOV UR11, 0x80000020 ;  /* 0x80000020000b7882 */ /* 0x000fe20000000000 */
[----:B------:R-:W-:Y:S02]  /*2dd0*/  WARPGROUP.DEPBAR.LE gsb0, 0x0 ;  /* 0x00008000000079c5 */ /* 0x000fe40000010000 */
[----:B------:R-:W3:Y:S04]  /*2de0*/  LDS.64 R20, [R214+0x1e200] ;  /* 0x01e20000d6147984 */ /* 0x000ee80000000a00 */
[----:B------:R-:W4:Y:S04]  /*2df0*/  LDS.64 R12, [R214+0x1e220] ;  /* 0x01e22000d60c7984 */ /* 0x000f280000000a00 */
[----:B--2---:R-:W2:Y:S04]  /*2e00*/  LDS.64 R154, [R214+0x1e240] ;  /* 0x01e24000d69a7984 */ /* 0x004ea80000000a00 */
[----:B------:R-:W5:Y:S04]  /*2e10*/  LDS.64 R156, [R214+0x1e260] ;  /* 0x01e26000d69c7984 */ /* 0x000f680000000a00 */
[----:B-1----:R-:W1:Y:S04]  /*2e20*/  LDS.64 R158, [R214+0x1e280] ;  /* 0x01e28000d69e7984 */ /* 0x002e680000000a00 */
[----:B------:R-:W1:Y:S04]  /*2e30*/  LDS.64 R6, [R214+0x1e2a0] ;  /* 0x01e2a000d6067984 */ /* 0x000e680000000a00 */
[----:B------:R-:W1:Y:S04]  /*2e40*/  LDS.64 R170, [R214+0x1e2c0] ;  /* 0x01e2c000d6aa7984 */ /* 0x000e680000000a00 */
[----:B------:R-:W1:Y:S01]  /*2e50*/  LDS.64 R174, [R214+0x1e2e0] ;  /* 0x01e2e000d6ae7984 */ /* 0x000e620000000a00 */
[--C-:B---3--:R-:W-:Y:S01]  /*2e60*/  FADD.FTZ R181, R120, -R20.reuse ;  /* 0x8000001478b57221 */ /* 0x108fe20000010000 */
[----:B------:R-:W-:Y:S01]  /*2e70*/  FADD.FTZ R183, R122, -R20 ;  /* 0x800000147ab77221 */ /* 0x000fe20000010000 */
[--C-:B------:R-:W-:Y:S01]  /*2e80*/  FADD.FTZ R20, R121, -R21.reuse ;  /* 0x8000001579147221 */ /* 0x100fe20000010000 */
[----:B------:R-:W-:Y:S01]  /*2e90*/  FADD.FTZ R120, R123, -R21 ;  /* 0x800000157b787221 */ /* 0x000fe20000010000 */
[--C-:B----4-:R-:W-:Y:S01]  /*2ea0*/  FADD.FTZ R21, R124, -R12.reuse ;  /* 0x8000000c7c157221 */ /* 0x110fe20000010000 */
[----:B------:R-:W-:Y:S01]  /*2eb0*/  FADD.FTZ R123, R126, -R12 ;  /* 0x8000000c7e7b7221 */ /* 0x000fe20000010000 */
[--C-:B------:R-:W-:Y:S01]  /*2ec0*/  FADD.FTZ R12, R125, -R13.reuse ;  /* 0x8000000d7d0c7221 */ /* 0x100fe20000010000 */
[----:B------:R-:W-:Y:S01]  /*2ed0*/  FADD.FTZ R124, R127, -R13 ;  /* 0x8000000d7f7c7221 */ /* 0x000fe20000010000 */
[----:B------:R-:W-:Y:S01]  /*2ee0*/  FMUL.FTZ R21, R212, R21 ;  /* 0x00000015d4157220 */ /* 0x000fe20000410000 */
[--C-:B--2---:R-:W-:Y:S01]  /*2ef0*/  FADD.FTZ R121, R128, -R154.reuse ;  /* 0x8000009a80797221 */ /* 0x104fe20000010000 */
[----:B------:R-:W-:Y:S01]  /*2f00*/  FMUL.FTZ R12, R215, R12 ;  /* 0x0000000cd70c7220 */ /* 0x000fe20000410000 */
[----:B------:R-:W-:Y:S01]  /*2f10*/  FADD.FTZ R126, R131, -R155 ;  /* 0x8000009b837e7221 */ /* 0x000fe20000010000 */
[--C-:B-----5:R-:W-:Y:S01]  /*2f20*/  FADD.FTZ R128, R133, -R157.reuse ;  /* 0x8000009d85807221 */ /* 0x120fe20000010000 */
[----:B------:R-:W-:Y:S01]  /*2f30*/  FADD.FTZ R125, R130, -R154 ;  /* 0x8000009a827d7221 */ /* 0x000fe20000010000 */
[----:B------:R-:W2:Y:S01]  /*2f40*/  MUFU.EX2 R13, R211 ;  /* 0x000000d3000d7308 */ /* 0x000ea20000000800 */
[----:B------:R-:W-:Y:S01]  /*2f50*/  FADD.FTZ R130, R135, -R157 ;  /* 0x8000009d87827221 */ /* 0x000fe20000010000 */
[--C-:B-1----:R-:W-:Y:S01]  /*2f60*/  FADD.FTZ R133, R136, -R158.reuse ;  /* 0x8000009e88857221 */ /* 0x102fe20000010000 */
[----:B------:R-:W-:Y:S01]  /*2f70*/  FADD.FTZ R131, R138, -R158 ;  /* 0x8000009e8a837221 */ /* 0x000fe20000010000 */
[----:B------:R-:W-:Y:S01]  /*2f80*/  F2FP.BF16.F32.PACK_AB R158, R12, R21 ;  /* 0x000000150c9e723e */ /* 0x000fe200000010ff */
        /* <DEDUP_REMOVED lines=8> */
[----:B------:R-:W-:Y:S01]  /*3010*/  FADD.FTZ R122, R129, -R155 ;  /* 0x8000009b817a7221 */ /* 0x000fe20000010000 */
[--C-:B------:R-:W-:Y:S01]  /*3020*/  FADD.FTZ R127, R132, -R156.reuse ;  /* 0x8000009c847f7221 */ /* 0x100fe20000010000 */
[----:B------:R-:W-:Y:S01]  /*3030*/  FADD.FTZ R129, R134, -R156 ;  /* 0x8000009c86817221 */ /* 0x000fe20000010000 */
[----:B------:R-:W-:Y:S01]  /*3040*/  FADD.FTZ R132, R139, -R159 ;  /* 0x8000009f8b847221 */ /* 0x000fe20000010000 */
[----:B------:R-:W-:Y:S01]  /*3050*/  F2FP.BF16.F32.PACK_AB R157, R20, R157 ;  /* 0x0000009d149d723e */ /* 0x000fe200000010ff */
[----:B------:R-:W-:Y:S01]  /*3060*/  FADD.FTZ R134, R141, -R7 ;  /* 0x800000078d867221 */ /* 0x000fe20000010000 */
[----:B------:R-:W-:Y:S01]  /*3070*/  FMUL.FTZ R6, R173, R6 ;  /* 0x00000006ad067220 */ /* 0x000fe20000410000 */
[----:B------:R-:W-:Y:S01]  /*3080*/  FMUL.FTZ R143, R176, R143 ;  /* 0x0000008fb08f7220 */ /* 0x000fe20000410000 */
[----:B------:R-:W-:-:S02]  /*3090*/  IMAD.U32 R20, RZ, RZ, UR5 ;  /* 0x00000005ff147e24 */ /* 0x000fc4000f8e00ff */
[----:B------:R-:W-:Y:S01]  /*30a0*/  FADD.FTZ R136, R137, -R159 ;  /* 0x8000009f89887221 */ /* 0x000fe20000010000 */
[----:B------:R-:W-:Y:S01]  /*30b0*/  FADD.FTZ R139, R148, -R174 ;  /* 0x800000ae948b7221 */ /* 0x000fe20000010000 */
[----:B------:R-:W-:Y:S01]  /*30c0*/  FADD.FTZ R141, R149, -R175 ;  /* 0x800000af958d7221 */ /* 0x000fe20000010000 */
[--C-:B------:R-:W-:Y:S01]  /*30d0*/  FADD.FTZ R137, R144, -R170.reuse ;  /* 0x800000aa90897221 */ /* 0x100fe20000010000 */
[----:B------:R-:W-:Y:S01]  /*30e0*/  FADD.FTZ R7, R146, -R170 ;  /* 0x800000aa92077221 */ /* 0x000fe20000010000 */
        /* <DEDUP_REMOVED lines=14> */
[----:B-1----:R-:W-:-:S02]  /*31d0*/  IMAD R11, R20, 0x2000, R5 ;  /* 0x00002000140b7824 */ /* 0x002fc400078e0205 */
        /* <DEDUP_REMOVED lines=10> */
[----:B--2---:R-:W-:Y:S01]  /*3280*/  FMUL.FTZ R138, R13, R138 ;  /* 0x0000008a0d8a7220 */ /* 0x004fe20000410000 */
[----:B------:R-:W-:Y:S01]  /*3290*/  FMUL.FTZ R139, R180, R139 ;  /* 0x0000008bb48b7220 */ /* 0x000fe20000410000 */
[----:B------:R-:W-:Y:S01]  /*32a0*/  FMUL.FTZ R146, R10, R141 ;  /* 0x0000008d0a927220 */ /* 0x000fe20000410000 */
        /* <DEDUP_REMOVED lines=11> */
[----:B------:R-:W-:-:S02]  /*3360*/  F2FP.BF16.F32.PACK_AB R148, R136, R133 ;  /* 0x000000858894723e */ /* 0x000fc400000010ff */
[----:B------:R-:W-:Y:S01]  /*3370*/  F2FP.BF16.F32.PACK_AB R149, R132, R131 ;  /* 0x000000838495723e */ /* 0x000fe200000010ff */
[----:B------:R1:W-:Y:S01]  /*3380*/  STSM.16.MT88.4 [R11+0x1f000], R152 ;  /* 0x01f000980b007844 */ /* 0x0003e20000004200 */
[----:B------:R-:W-:Y:S02]  /*3390*/  F2FP.BF16.F32.PACK_AB R150, R134, R135 ;  /* 0x000000878696723e */ /* 0x000fe400000010ff */
        /* <DEDUP_REMOVED lines=11> */
[----:B------:R-:W-:-:S06]  /*3450*/  WARPGROUP.ARRIVE ;  /* 0x00000000000079c5 */ /* 0x000fcc0000000000 */
[----:B------:R-:W-:Y:S01]  /*3460*/  HGMMA.64x96x16.F32.BF16 R72, R120, gdesc[UR8].tnspB, R72, gsb0 ;  /* 0x4160000878487df0 */ /* 0x000fe20008001848 */
[----:B------:R-:W-:Y:S01]  /*3470*/  UIADD3 UR10, UR8, 0x40, URZ ;  /* 0x00000040080a7890 */ /* 0x000fe2000fffe03f */
[----:B------:R-:W-:Y:S01]  /*3480*/  UMOV UR11, 0x80000020 ;  /* 0x80000020000b7882 */ /* 0x000fe20000000000 */
[----:B------:R-:W-:Y:S02]  /*3490*/  WARPGROUP.DEPBAR.LE gsb0, 0x0 ;  /* 0x00008000000079c5 */ /* 0x000fe40000010000 */
[----:B------:R-:W-:Y:S02]  /*34a0*/  F2FP.BF16.F32.PACK_AB R120, R213, R22 ;  /* 0x00000016d578723e */ /* 0x000fe400000010ff */
[----:B------:R-:W-:Y:S02]  /*34b0*/  F2FP.BF16.F32.PACK_AB R121, R15, R14 ;  /* 0x0000000e0f79723e */ /* 0x000fe400000010ff */
[----:B------:R-:W-:Y:S02]  /*34c0*/  F2FP.BF16.F32.PACK_AB R122, R165, R160 ;  /* 0x000000a0a57a723e */ /* 0x000fe400000010ff */
[----:B------:R-:W-:-:S04]  /*34d0*/  F2FP.BF16.F32.PACK_AB R123, R163, R162 ;  /* 0x000000a2a37b723e */ /* 0x000fc800000010ff */
[----:B------:R-:W-:-:S06]  /*34e0*/  WARPGROUP.ARRIVE ;  /* 0x00000000000079c5 */ /* 0x000fcc0000000000 */
[----:B------:R-:W-:Y:S01]  /*34f0*/  HGMMA.64x96x16.F32.BF16 R72, R120, gdesc[UR8].tnspB, R72, gsb0 ;  /* 0x4160000878487df0 */ /* 0x000fe20008001848 */
[----:B------:R-:W-:Y:S01]  /*3500*/  UIADD3 UR10, UR8, 0x80, URZ ;  /* 0x00000080080a7890 */ /* 0x000fe2000fffe03f */
[----:B------:R-:W-:Y:S01]  /*3510*/  UMOV UR11, 0x80000020 ;  /* 0x80000020000b7882 */ /* 0x000fe20000000000 */
[----:B------:R-:W-:-:S03]  /*3520*/  ULEA UR8, UR5, UR9, 0xa ;  /* 0x0000000905087291 */ /* 0x000fc6000f8e503f */
[----:B------:R-:W-:Y:S02]  /*3530*/  UMOV UR9, 0x40000040 ;  /* 0x4000004000097882 */ /* 0x000fe40000000000 */
[----:B------:R-:W-:Y:S02]  /*3540*/  UMOV UR13, UR9 ;  /* 0x00000009000d7c82 */ /* 0x000fe40008000000 */
[----:B------:R-:W-:Y:S01]  /*3550*/  UMOV UR12, UR8 ;  /* 0x00000008000c7c82 */ /* 0x000fe20008000000 */
[----:B------:R-:W-:Y:S02]  /*3560*/  WARPGROUP.DEPBAR.LE gsb0, 0x0 ;  /* 0x00008000000079c5 */ /* 0x000fe40000010000 */
[----:B------:R-:W-:Y:S02]  /*3570*/  F2FP.BF16.F32.PACK_AB R120, R161, R16 ;  /* 0x00000010a178723e */ /* 0x000fe400000010ff */
[----:B------:R-:W-:Y:S02]  /*3580*/  F2FP.BF16.F32.PACK_AB R121, R167, R166 ;  /* 0x000000a6a779723e */ /* 0x000fe400000010ff */
[----:B------:R-:W-:-:S02]  /*3590*/  F2FP.BF16.F32.PACK_AB R122, R177, R172 ;  /* 0x000000acb17a723e */ /* 0x000fc400000010ff */
[----:B------:R-:W-:Y:S02]  /*35a0*/  F2FP.BF16.F32.PACK_AB R123, R176, R173 ;  /* 0x000000adb07b723e */ /* 0x000fe400000010ff */
[----:B------:R-:W-:Y:S02]  /*35b0*/  F2FP.BF16.F32.PACK_AB R176, R9, R178 ;  /* 0x000000b209b0723e */ /* 0x000fe400000010ff */
[----:B------:R-:W-:Y:S01]  /*35c0*/  WARPGROUP.ARRIVE ;  /* 0x00000000000079c5 */ /* 0x000fe20000000000 */
[----:B------:R-:W-:Y:S02]  /*35d0*/  F2FP.BF16.F32.PACK_AB R177, R13, R8 ;  /* 0x000000080db1723e */ /* 0x000fe400000010ff */
[----:B------:R-:W-:-:S03]  /*35e0*/  F2FP.BF16.F32.PACK_AB R178, R10, R180 ;  /* 0x000000b40ab2723e */ /* 0x000fc600000010ff */
[----:B------:R-:W-:Y:S01]  /*35f0*/  HGMMA.64x96x16.F32.BF16 R72, R120, gdesc[UR8].tnspB, R72, gsb0 ;  /* 0x4160000878487df0 */ /* 0x000fe20008001848 */
[----:B------:R-:W-:Y:S01]  /*3600*/  R2UR UR10, R6 ;  /* 0x00000000060a72ca */ /* 0x000fe200000e0000 */
[----:B------:R-:W-:-:S12]  /*3610*/  UMOV UR11, 0xc0000010 ;  /* 0xc0000010000b7882 */ /* 0x000fd80000000000 */
[----:B------:R-:W-:-:S04]  /*3620*/  USHF.R.U32.HI UR10, URZ, 0x4, UR10 ;  /* 0x000000043f0a7899 */ /* 0x000fc8000801160a */
[----:B------:R-:W-:-:S04]  /*3630*/  ULOP3.LUT UR10, UR10, 0x3fff, URZ, 0xc0, !UPT ;  /* 0x00003fff0a0a7892 */ /* 0x000fc8000f8ec03f */
[----:B------:R-:W-:Y:S02]  /*3640*/  UIADD3 UR14, UR10, 0x200, URZ ;  /* 0x000002000a0e7890 */ /* 0x000fe4000fffe03f */
[----:B------:R-:W-:Y:S01]  /*3650*/  UIADD3 UR19, UR10, 0x400, URZ ;  /* 0x000004000a137890 */ /* 0x000fe2000fffe03f */
[----:B------:R-:W-:Y:S02]  /*3660*/  WARPGROUP.DEPBAR.LE gsb0, 0x0 ;  /* 0x00008000000079c5 */ /* 0x000fe40000010000 */
[----:B------:R-:W-:-:S06]  /*3670*/  WARPGROUP.ARRIVE ;  /* 0x00000000000079c5 */ /* 0x000fcc0000000000 */
[----:B------:R-:W-:Y:S03]  /*3680*/  HGMMA.64x96x16.F32.BF16 R72, R176, gdesc[UR20].tnspB, R72, gsb0 ;  /* 0x41600014b0487df0 */ /* 0x000fe60008001848 */
        /* <DEDUP_REMOVED lines=10> */
[----:B------:R-:W-:Y:S02]  /*3730*/  UIADD3 UR11, UR10, 0x420, URZ ;  /* 0x000004200a0b7890 */ /* 0x000fe4000fffe03f */
[----:B------:R-:W-:Y:S02]  /*3740*/  WARPGROUP.DEPBAR.LE gsb0, 0x0 ;  /* 0x00008000000079c5 */ /* 0x000fe40000010000 */
[----:B------:R-:W-:-:S06]  /*3750*/  WARPGROUP.ARRIVE ;  /* 0x00000000000079c5 */ /* 0x000fcc0000000000 */
[----:B------:R-:W-:Y:S01]  /*3760*/  HGMMA.64x16x16.F32.BF16 R128, gdesc[UR12].tnspB, RZ, !UPT, gsb0 ;  /* 0x402000000c8079f0 */ /* 0x000fe2000c0018ff */
[----:B------:R-:W-:Y:S01]  /*3770*/  UMOV UR12, UR8 ;  /* 0x00000008000c7c82 */ /* 0x000fe20008000000 */
[----:B------:R-:W-:Y:S01]  /*3780*/  UMOV UR13, UR9 ;  /* 0x00000009000d7c82 */ /* 0x000fe20008000000 */
        /* <DEDUP_REMOVED lines=121> */
[----:B------:R-:W-:Y:S02]  /*3f20*/  UIADD3 UR12, UR10, 0x2e0, URZ ;  /* 0x000002e00a0c7890 */ /* 0x000fe4000fffe03f */
[----:B------:R-:W-:-:S03]  /*3f30*/  UIADD3 UR13, UR10, 0x4e0, URZ ;  /* 0x000004e00a0d7890 */ /* 0x000fc6000fffe03f */
        /* <DEDUP_REMOVED lines=18> */
.L_x_1040:
[----:B------:R-:W-:Y:S01]  /*4060*/  UIADD3 UR8, UR6, 0x26840, URZ ;  /* 0x0002684006087890 */ /* 0x000fe2000fffe03f */
[C---:B------:R-:W-:Y:S01]  /*4070*/  VIADD R7, R2.reuse, 0x9 ;  /* 0x0000000902077836 */ /* 0x040fe20000000000 */
[----:B------:R-:W-:Y:S01]  /*4080*/  ULOP3.LUT UR10, UR7, 0x1000000, URZ, 0xfc, !UPT ;  /* 0x01000000070a7892 */ /* 0x000fe2000f8efc3f */
[----:B------:R-:W-:Y:S01]  /*4090*/  VIADD R6, R2, 0xc ;  /* 0x0000000c02067836 */ /* 0x000fe20000000000 */
[----:B------:R-:W-:Y:S02]  /*40a0*/  UPRMT UR8, URZ, 0x654, UR8 ;  /* 0x000006543f087896 */ /* 0x000fe40008000008 */
[----:B------:R-:W-:Y:S01]  /*40b0*/  UIMAD UR10, UR5, 0x300, UR10 ;  /* 0x00000300050a78a4 */ /* 0x000fe2000f8e020a */
[----:B------:R-:W-:Y:S01]  /*40c0*/  UMOV UR11, 0x80000020 ;  /* 0x80000020000b7882 */ /* 0x000fe20000000000 */
[----:B------:R-:W-:-:S05]  /*40d0*/  UMOV UR15, 0x80000020 ;  /* 0x80000020000f7882 */ /* 0x000fca0000000000 */
[----:B------:R-:W-:Y:S01]  /*40e0*/  SYNCS.ARRIVE.TRANS64.RED.A1T0 RZ, [UR8], RZ ;  /* 0x000000ffffff79a7 */ /* 0x000fe20008100408 */
[----:B------:R-:W-:Y:S01]  /*40f0*/  WARPGROUP.ARRIVE ;  /* 0x00000000000079c5 */ /* 0x000fe20000000000 */
[----:B------:R-:W-:-:S09]  /*4100*/  UIADD3 UR8, UR10, 0x40, URZ ;  /* 0x000000400a087890 */ /* 0x000fd2000fffe03f */
[----:B------:R-:W-:Y:S01]  /*4110*/  HGMMA.64x96x16.F32.BF16 R24, R156, gdesc[UR8].tnspB, R24, gsb0 ;  /* 0x416000089c187df0 */ /* 0x000fe20008001818 */
[----:B------:R-:W-:Y:S01]  /*4120*/  UMOV UR11, 0x80000020 ;  /* 0x80000020000b7882 */ /* 0x000fe20000000000 */
        /* <DEDUP_REMOVED lines=31> */
.L_x_1041:
        /* <DEDUP_REMOVED lines=62> */
.L_x_1023:
[----:B------:R-:W-:Y:S05]  /*4700*/  @P0 BRA `(.L_x_1043) ;  /* 0x0000000c00980947 */ /* 0x000fea0003800000 */
[----:B------:R-:W2:Y:S01]  /*4710*/  S2UR UR4, SR_CgaCtaId ;  /* 0x00000000000479c3 */ /* 0x000ea20000008800 */
[----:B------:R-:W-:Y:S02]  /*4720*/  UMOV UR37, 0x400 ;  /* 0x0000040000257882 */ /* 0x000fe40000000000 */
[----:B--2---:R-:W-:-:S06]  /*4730*/  ULEA UR37, UR4, UR37, 0x18 ;  /* 0x0000002504257291 */ /* 0x004fcc000f8ec03f */
[----:B------:R-:W-:-:S05]  /*4740*/  IMAD.U32 R16, RZ, RZ, UR37 ;  /* 0x00000025ff107e24 */ /* 0x000fca000f8e00ff */
        /* <DEDUP_REMOVED lines=18> */
.L_x_1044:
[----:B------:R-:W-:-:S06]  /*4870*/  UIADD3 UR4, UR37, 0x6000, URZ ;  /* 0x0000600025047890 */ /* 0x000fcc000fffe03f */
        /* <DEDUP_REMOVED lines=19> */
.L_x_1045:
        /* <DEDUP_REMOVED lines=18> */
.L_x_1046:
        /* <DEDUP_REMOVED lines=18> */
.L_x_1047:
        /* <DEDUP_REMOVED lines=16> */
[----:B--2---:R-:W-:Y:S01]  /*4cf0*/  VIADD R0, R0, 0xffffff80 ;  /* 0xffffff8000007836 */ /* 0x004fe20000000000 */
[----:B------:R-:W-:Y:S02]  /*4d00*/  F2FP.BF16.F32.PACK_AB R97, R99, R98 ;  /* 0x000000626361723e */ /* 0x000fe400000010ff */
[----:B------:R-:W-:-:S02]  /*4d10*/  F2FP.BF16.F32.PACK_AB R104, R105, R104 ;  /* 0x000000686968723e */ /* 0x000fc400000010ff */
[----:B------:R-:W-:Y:S02]  /*4d20*/  SHF.R.S32.HI R3, RZ, 0x1f, R0 ;  /* 0x0000001fff037819 */ /* 0x000fe40000011400 */
[----:B------:R-:W-:Y:S02]  /*4d30*/  F2FP.BF16.F32.PACK_AB R98, R101, R100 ;  /* 0x000000646562723e */ /* 0x000fe400000010ff */
[CC--:B------:R-:W-:Y:S02]  /*4d40*/  LEA.HI R2, R3.reuse, R0.reuse, RZ, 0x4 ;  /* 0x0000000003027211 */ /* 0x0c0fe400078f20ff */
[----:B------:R-:W-:Y:S02]  /*4d50*/  LEA.HI R3, R3, R0, RZ, 0x5 ;  /* 0x0000000003037211 */ /* 0x000fe400078f28ff */
[----:B------:R-:W-:Y:S02]  /*4d60*/  LOP3.LUT R5, R2, 0xfffffff0, RZ, 0xc0, !PT ;  /* 0xfffffff002057812 */ /* 0x000fe400078ec0ff */
[----:B------:R-:W-:-:S02]  /*4d70*/  SHF.R.S32.HI R9, RZ, 0x5, R3 ;  /* 0x00000005ff097819 */ /* 0x000fc40000011403 */
[----:B------:R-:W-:Y:S01]  /*4d80*/  F2FP.BF16.F32.PACK_AB R99, R103, R102 ;  /* 0x000000666763723e */ /* 0x000fe200000010ff */
[----:B------:R-:W-:Y:S01]  /*4d90*/  IMAD.IADD R5, R0, 0x1, -R5 ;  /* 0x0000000100057824 */ /* 0x000fe200078e0a05 */
[----:B------:R-:W-:Y:S02]  /*4da0*/  SHF.R.S32.HI R0, RZ, 0x4, R2 ;  /* 0x00000004ff007819 */ /* 0x000fe40000011402 */
[----:B------:R-:W-:Y:S02]  /*4db0*/  F2FP.BF16.F32.PACK_AB R105, R107, R106 ;  /* 0x0000006a6b69723e */ /* 0x000fe400000010ff */
[----:B-1----:R-:W-:Y:S01]  /*4dc0*/  LEA.HI R4, R5, R5, RZ, 0x1 ;  /* 0x0000000505047211 */ /* 0x002fe200078f08ff */
[----:B------:R-:W-:Y:S01]  /*4dd0*/  IMAD.SHL.U32 R0, R0, 0x8, RZ ;  /* 0x0000000800007824 */ /* 0x000fe200078e00ff */
[----:B------:R-:W-:Y:S02]  /*4de0*/  SHF.R.S32.HI R8, RZ, 0x1f, R5 ;  /* 0x0000001fff087819 */ /* 0x000fe40000011405 */
[----:B------:R-:W-:-:S02]  /*4df0*/  SHF.R.S32.HI R6, RZ, 0x1, R4 ;  /* 0x00000001ff067819 */ /* 0x000fc40000011404 */
[----:B------:R-:W-:Y:S02]  /*4e00*/  SHF.R.S32.HI R7, RZ, 0x1f, R4 ;  /* 0x0000001fff077819 */ /* 0x000fe40000011404 */
[----:B------:R-:W-:Y:S02]  /*4e10*/  LEA.HI R8, R8, R5, RZ, 0x3 ;  /* 0x0000000508087211 */ /* 0x000fe400078f18ff */
[----:B------:R-:W-:Y:S02]  /*4e20*/  LEA.HI R7, R7, R6, RZ, 0x2 ;  /* 0x0000000607077211 */ /* 0x000fe400078f10ff */
[----:B------:R-:W-:Y:S01]  /*4e30*/  LOP3.LUT R4, R4, 0x3fffffe, RZ, 0xc0, !PT ;  /* 0x03fffffe04047812 */ /* 0x000fe200078ec0ff */
[----:B------:R-:W-:Y:S01]  /*4e40*/  IMAD.SHL.U32 R8, R8, 0x20, RZ ;  /* 0x0000002008087824 */ /* 0x000fe200078e00ff */
[----:B------:R-:W-:Y:S02]  /*4e50*/  LOP3.LUT R7, R7, 0xfffffffc, RZ, 0xc0, !PT ;  /* 0xfffffffc07077812 */ /* 0x000fe400078ec0ff */
[----:B------:R-:W-:Y:S01]  /*4e60*/  F2FP.BF16.F32.PACK_AB R112, R113, R112 ;  /* 0x000000707170723e */ /* 0x000fe200000010ff */
[----:B------:R-:W-:Y:S01]  /*4e70*/  IMAD.IADD R4, R5, 0x1, -R4 ;  /* 0x0000000105047824 */ /* 0x000fe200078e0a04 */
[----:B------:R-:W-:Y:S01]  /*4e80*/  LOP3.LUT R8, R8, 0x7fffff00, RZ, 0xc0, !PT ;  /* 0x7fffff0008087812 */ /* 0x000fe200078ec0ff */
[----:B------:R-:W-:Y:S01]  /*4e90*/  IMAD.IADD R7, R6, 0x1, -R7 ;  /* 0x0000000106077824 */ /* 0x000fe200078e0a07 */
[----:B------:R-:W-:-:S02]  /*4ea0*/  F2FP.BF16.F32.PACK_AB R106, R109, R108 ;  /* 0x0000006c6d6a723e */ /* 0x000fc400000010ff */
[----:B------:R-:W-:Y:S01]  /*4eb0*/  F2FP.BF16.F32.PACK_AB R107, R111, R110 ;  /* 0x0000006e6f6b723e */ /* 0x000fe200000010ff */
[C---:B------:R-:W-:Y:S01]  /*4ec0*/  IMAD.SHL.U32 R2, R7.reuse, 0x40, RZ ;  /* 0x0000004007027824 */ /* 0x040fe200078e00ff */
[----:B------:R-:W-:Y:S01]  /*4ed0*/  LOP3.LUT P0, RZ, R7, 0x2, RZ, 0xc0, !PT ;  /* 0x0000000207ff7812 */ /* 0x000fe2000780c0ff */
[----:B------:R-:W-:Y:S01]  /*4ee0*/  IMAD R5, R9, 0x200, R8 ;  /* 0x0000020009057824 */ /* 0x000fe200078e0208 */
[----:B------:R-:W-:Y:S02]  /*4ef0*/  F2FP.BF16.F32.PACK_AB R113, R115, R114 ;  /* 0x000000727371723e */ /* 0x000fe400000010ff */
[----:B------:R-:W-:Y:S01]  /*4f00*/  LOP3.LUT R3, R2, 0xc0, RZ, 0xc0, !PT ;  /* 0x000000c002037812 */ /* 0x000fe200078ec0ff */
[----:B------:R-:W-:Y:S01]  /*4f10*/  IMAD R5, R4, 0x20, R5 ;  /* 0x0000002004057824 */ /* 0x000fe200078e0205 */
[----:B------:R-:W-:Y:S01]  /*4f20*/  F2FP.BF16.F32.PACK_AB R24, R25, R24 ;  /* 0x000000181918723e */ /* 0x000fe200000010ff */
[----:B------:R-:W-:Y:S01]  /*4f30*/  IMAD.MOV.U32 R2, RZ, RZ, 0x20 ;  /* 0x00000020ff027424 */ /* 0x000fe200078e00ff */
[----:B------:R-:W-:-:S02]  /*4f40*/  LOP3.LUT R0, R3, 0x8, R0, 0xf8, !PT ;  /* 0x0000000803007812 */ /* 0x000fc400078ef800 */
[----:B------:R-:W-:Y:S02]  /*4f50*/  SHF.R.U32.HI R3, RZ, 0x3, R3 ;  /* 0x00000003ff037819 */ /* 0x000fe40000011603 */
[----:B------:R-:W-:Y:S02]  /*4f60*/  F2FP.BF16.F32.PACK_AB R114, R117, R116 ;  /* 0x000000747572723e */ /* 0x000fe400000010ff */
[----:B------:R-:W-:Y:S02]  /*4f70*/  LOP3.LUT R0, R0, R3, RZ, 0x3c, !PT ;  /* 0x0000000300007212 */ /* 0x000fe400078e3cff */
[----:B------:R-:W-:Y:S02]  /*4f80*/  SEL R3, R2, 0xffffffe0, !P0 ;  /* 0xffffffe002037807 */ /* 0x000fe40004000000 */
[----:B------:R-:W-:Y:S01]  /*4f90*/  F2FP.BF16.F32.PACK_AB R115, R119, R118 ;  /* 0x000000767773723e */ /* 0x000fe200000010ff */
[----:B------:R-:W-:Y:S01]  /*4fa0*/  IMAD.IADD R0, R5, 0x1, R0 ;  /* 0x0000000105007824 */ /* 0x000fe200078e0200 */
[----:B------:R-:W-:-:S02]  /*4fb0*/  F2FP.BF16.F32.PACK_AB R25, R27, R26 ;  /* 0x0000001a1b19723e */ /* 0x000fc400000010ff */
[----:B------:R-:W-:Y:S02]  /*4fc0*/  F2FP.BF16.F32.PACK_AB R32, R33, R32 ;  /* 0x000000202120723e */ /* 0x000fe400000010ff */
[----:B------:R-:W-:Y:S02]  /*4fd0*/  LEA R0, R0, UR37, 0x1 ;  /* 0x0000002500007c11 */ /* 0x000fe4000f8e08ff */
[----:B------:R-:W-:Y:S02]  /*4fe0*/  F2FP.BF16.F32.PACK_AB R26, R29, R28 ;  /* 0x0000001c1d1a723e */ /* 0x000fe400000010ff */
[----:B------:R-:W-:Y:S01]  /*4ff0*/  IADD3 R2, R3, 0x6000, R0 ;  /* 0x0000600003027810 */ /* 0x000fe20007ffe000 */
[----:B------:R-:W-:Y:S01]  /*5000*/  STSM.16.M88.4 [R0+0x6000], R72 ;  /* 0x0060004800007844 */ /* 0x000fe20000000200 */
[----:B------:R-:W-:Y:S02]  /*5010*/  F2FP.BF16.F32.PACK_AB R27, R31, R30 ;  /* 0x0000001e1f1b723e */ /* 0x000fe400000010ff */
[----:B------:R-:W-:Y:S01]  /*5020*/  F2FP.BF16.F32.PACK_AB R33, R35, R34 ;  /* 0x000000222321723e */ /* 0x000fe200000010ff */
[----:B------:R-:W1:Y:S01]  /*5030*/  SHFL.IDX PT, R3, R9, RZ, 0x1f ;  /* 0x00001fff09037589 */ /* 0x000e6200000e0000 */
[----:B------:R-:W-:-:S02]  /*5040*/  F2FP.BF16.F32.PACK_AB R40, R41, R40 ;  /* 0x000000282928723e */ /* 0x000fc400000010ff */
[----:B------:R-:W-:Y:S01]  /*5050*/  F2FP.BF16.F32.PACK_AB R34, R37, R36 ;  /* 0x000000242522723e */ /* 0x000fe200000010ff */
[----:B------:R2:W-:Y:S01]  /*5060*/  STSM.16.M88.4 [R2], R80 ;  /* 0x0000005002007844 */ /* 0x0005e20000000200 */
[----:B------:R-:W-:Y:S02]  /*5070*/  F2FP.BF16.F32.PACK_AB R35, R39, R38 ;  /* 0x000000262723723e */ /* 0x000fe400000010ff */
[----:B------:R-:W-:Y:S01]  /*5080*/  F2FP.BF16.F32.PACK_AB R41, R43, R42 ;  /* 0x0000002a2b29723e */ /* 0x000fe200000010ff */
[----:B------:R2:W-:Y:S01]  /*5090*/  STSM.16.M88.4 [R0+0x8000], R88 ;  /* 0x0080005800007844 */ /* 0x0005e20000000200 */
[----:B------:R-:W-:Y:S02]  /*50a0*/  F2FP.BF16.F32.PACK_AB R48, R49, R48 ;  /* 0x000000303130723e */ /* 0x000fe400000010ff */
[----:B------:R-:W-:Y:S01]  /*50b0*/  F2FP.BF16.F32.PACK_AB R42, R45, R44 ;  /* 0x0000002c2d2a723e */ /* 0x000fe200000010ff */
[----:B------:R2:W-:Y:S01]  /*50c0*/  STSM.16.M88.4 [R2+0x2000], R96 ;  /* 0x0020006002007844 */ /* 0x0005e20000000200 */
[----:B------:R-:W-:-:S02]  /*50d0*/  F2FP.BF16.F32.PACK_AB R43, R47, R46 ;  /* 0x0000002e2f2b723e */ /* 0x000fc400000010ff */
[----:B------:R-:W-:Y:S01]  /*50e0*/  F2FP.BF16.F32.PACK_AB R49, R51, R50 ;  /* 0x000000323331723e */ /* 0x000fe200000010ff */
[----:B------:R2:W-:Y:S01]  /*50f0*/  STSM.16.M88.4 [R0+0xa000], R104 ;  /* 0x00a0006800007844 */ /* 0x0005e20000000200 */
[----:B------:R-:W-:Y:S02]  /*5100*/  F2FP.BF16.F32.PACK_AB R56, R57, R56 ;  /* 0x000000383938723e */ /* 0x000fe400000010ff */
[----:B------:R-:W-:Y:S01]  /*5110*/  F2FP.BF16.F32.PACK_AB R50, R53, R52 ;  /* 0x000000343532723e */ /* 0x000fe200000010ff */
[----:B------:R2:W-:Y:S01]  /*5120*/  STSM.16.M88.4 [R2+0x4000], R112 ;  /* 0x0040007002007844 */ /* 0x0005e20000000200 */
[----:B------:R-:W-:Y:S02]  /*5130*/  F2FP.BF16.F32.PACK_AB R51, R55, R54 ;  /* 0x000000363733723e */ /* 0x000fe400000010ff */
[----:B------:R-:W-:Y:S01]  /*5140*/  F2FP.BF16.F32.PACK_AB R57, R59, R58 ;  /* 0x0000003a3b39723e */ /* 0x000fe200000010ff */
[----:B------:R2:W-:Y:S01]  /*5150*/  STSM.16.M88.4 [R0], R24 ;  /* 0x0000001800007844 */ /* 0x0005e20000000200 */
[----:B------:R-:W-:-:S02]  /*5160*/  F2FP.BF16.F32.PACK_AB R64, R65, R64 ;  /* 0x000000404140723e */ /* 0x000fc400000010ff */
[----:B------:R-:W-:Y:S01]  /*5170*/  F2FP.BF16.F32.PACK_AB R58, R61, R60 ;  /* 0x0000003c3d3a723e */ /* 0x000fe200000010ff */
[----:B------:R2:W-:Y:S01]  /*5180*/  STSM.16.M88.4 [R2+-0x6000], R32 ;  /* 0xffa0002002007844 */ /* 0x0005e20000000200 */
[----:B------:R-:W-:Y:S02]  /*5190*/  F2FP.BF16.F32.PACK_AB R59, R63, R62 ;  /* 0x0000003e3f3b723e */ /* 0x000fe400000010ff */
[----:B------:R-:W-:Y:S01]  /*51a0*/  F2FP.BF16.F32.PACK_AB R65, R67, R66 ;  /* 0x000000424341723e */ /* 0x000fe200000010ff */
[----:B------:R2:W-:Y:S01]  /*51b0*/  STSM.16.M88.4 [R0+0x2000], R40 ;  /* 0x0020002800007844 */ /* 0x0005e20000000200 */
[----:B------:R-:W-:Y:S02]  /*51c0*/  F2FP.BF16.F32.PACK_AB R66, R69, R68 ;  /* 0x000000444542723e */ /* 0x000fe400000010ff */
[----:B------:R-:W-:Y:S01]  /*51d0*/  F2FP.BF16.F32.PACK_AB R67, R71, R70 ;  /* 0x000000464743723e */ /* 0x000fe200000010ff */
[----:B------:R2:W-:Y:S01]  /*51e0*/  STSM.16.M88.4 [R2+-0x4000], R48 ;  /* 0xffc0003002007844 */ /* 0x0005e20000000200 */
[----:B-1----:R-:W-:-:S03]  /*51f0*/  ISETP.NE.AND P0, PT, R3, 0x7, PT ;  /* 0x000000070300780c */ /* 0x002fc60003f05270 */
[----:B------:R2:W-:Y:S04]  /*5200*/  STSM.16.M88.4 [R0+0x4000], R56 ;  /* 0x0040003800007844 */ /* 0x0005e80000000200 */
[----:B------:R2:W-:Y:S01]  /*5210*/  STSM.16.M88.4 [R2+-0x2000], R64 ;  /* 0xffe0004002007844 */ /* 0x0005e20000000200 */
        /* <DEDUP_REMOVED lines=12> */
[----:B------:R-:W-:Y:S01]  /*52e0*/  ULDC.64 UR6, c[0x0][0x198] ;  /* 0x0000660000067ab9 */ /* 0x000fe20000000a00 */
[----:B------:R-:W-:Y:S02]  /*52f0*/  UIADD3 UR8, UR37, 0x6000, URZ ;  /* 0x0000600025087890 */ /* 0x000fe4000fffe03f */
[----:B------:R-:W-:Y:S02]  /*5300*/  UIADD3 UR4, UP0, UR6, 0x770, URZ ;  /* 0x0000077006047890 */ /* 0x000fe4000ff1e03f */
[----:B------:R-:W-:Y:S02]  /*5310*/  UIADD3 UR40, UR37, 0x8000, URZ ;  /* 0x0000800025287890 */ /* 0x000fe4000fffe03f */
[----:B------:R-:W3:Y:S01]  /*5320*/  S2UR UR11, SR_CTAID.Y ;  /* 0x00000000000b79c3 */ /* 0x000ee20000002600 */
[----:B------:R-:W-:Y:S02]  /*5330*/  UIADD3.X UR5, URZ, UR7, URZ, UP0, !UPT ;  /* 0x000000073f057290 */ /* 0x000fe400087fe43f */
[----:B------:R-:W-:-:S02]  /*5340*/  UIADD3 UR6, UP0, UR6, 0x670, URZ ;  /* 0x0000067006067890 */ /* 0x000fc4000ff1e03f */
[----:B------:R-:W-:Y:S02]  /*5350*/  UIADD3 UR32, UR37, 0xa000, URZ ;  /* 0x0000a00025207890 */ /* 0x000fe4000fffe03f */
[----:B------:R-:W-:Y:S01]  /*5360*/  UIADD3.X UR7, URZ, UR7, URZ, UP0, !UPT ;  /* 0x000000073f077290 */ /* 0x000fe200087fe43f */
[----:B------:R-:W4:Y:S01]  /*5370*/  S2UR UR12, SR_CTAID.Z ;  /* 0x00000000000c79c3 */ /* 0x000f220000002700 */
[----:B------:R-:W-:Y:S02]  /*5380*/  UIADD3 UR24, UR37, 0x2000, URZ ;  /* 0x0000200025187890 */ /* 0x000fe4000fffe03f */
[----:B------:R-:W-:Y:S01]  /*5390*/  UIADD3 UR16, UR37, 0x4000, URZ ;  /* 0x0000400025107890 */ /* 0x000fe2000fffe03f */
[----:B------:R-:W-:Y:S01]  /*53a0*/  UMOV UR9, URZ ;  /* 0x0000003f00097c82 */ /* 0x000fe20008000000 */
[----:B------:R-:W-:Y:S01]  /*53b0*/  UMOV UR41, 0x20 ;  /* 0x0000002000297882 */ /* 0x000fe20000000000 */
[----:B------:R-:W-:Y:S01]  /*53c0*/  UMOV UR33, 0x40 ;  /* 0x0000004000217882 */ /* 0x000fe20000000000 */
[----:B-1----:R-:W-:Y:S01]  /*53d0*/  USHF.L.U32 UR10, UR10, 0x7, URZ ;  /* 0x000000070a0a7899 */ /* 0x002fe2000800063f */
[----:B------:R-:W-:Y:S01]  /*53e0*/  UMOV UR25, 0x20 ;  /* 0x0000002000197882 */ /* 0x000fe20000000000 */
[----:B------:R-:W-:-:S05]  /*53f0*/  UMOV UR17, 0x40 ;  /* 0x0000004000117882 */ /* 0x000fca0000000000 */
[----:B------:R-:W-:Y:S01]  /*5400*/  UMOV UR42, UR10 ;  /* 0x0000000a002a7c82 */ /* 0x000fe20008000000 */
[----:B---3--:R-:W-:Y:S01]  /*5410*/  UMOV UR43, UR11 ;  /* 0x0000000b002b7c82 */ /* 0x008fe20008000000 */
[----:B------:R-:W-:Y:S01]  /*5420*/  UMOV UR35, UR11 ;  /* 0x0000000b00237c82 */ /* 0x000fe20008000000 */
[----:B------:R-:W-:Y:S01]  /*5430*/  UMOV UR34, UR10 ;  /* 0x0000000a00227c82 */ /* 0x000fe20008000000 */
[----:B------:R-:W-:Y:S01]  /*5440*/  UMOV UR27, UR11 ;  /* 0x0000000b001b7c82 */ /* 0x000fe20008000000 */
[----:B------:R-:W-:Y:S01]  /*5450*/  UMOV UR26, UR10 ;  /* 0x0000000a001a7c82 */ /* 0x000fe20008000000 */
[----:B------:R-:W-:Y:S01]  /*5460*/  UMOV UR19, UR11 ;  /* 0x0000000b00137c82 */ /* 0x000fe20008000000 */
[----:B------:R-:W-:Y:S01]  /*5470*/  UMOV UR18, UR10 ;  /* 0x0000000a00127c82 */ /* 0x000fe20008000000 */
[----:B----4-:R-:W-:Y:S01]  /*5480*/  UMOV UR44, UR12 ;  /* 0x0000000c002c7c82 */ /* 0x010fe20008000000 */
[----:B------:R1:W-:Y:S01]  /*5490*/  UTMASTG.4D [UR8], [UR4] ;  /* 0x00000008040073b5 */ /* 0x0003e20008018000 */
[----:B------:R-:W-:Y:S01]  /*54a0*/  UMOV UR36, UR12 ;  /* 0x0000000c00247c82 */ /* 0x000fe20008000000 */
        /* <DEDUP_REMOVED lines=8> */
[----:B---3--:R0:W-:Y:S02]  /*5530*/  UTMACMDFLUSH ;  /* 0x00000000000079b7 */ /* 0x0081e40000000000 */
.L_x_1049:
[----:B------:R-:W-:Y:S05]  /*5540*/  BSYNC B0 ;  /* 0x0000000000007941 */ /* 0x000fea0003800000 */
.L_x_1048:
[----:B------:R-:W-:-:S04]  /*5550*/  DEPBAR.LE SB0, 0x0 ;  /* 0x000080000000791a */ /* 0x000fc80000000000 */
[----:B------:R-:W-:Y:S05]  /*5560*/  EXIT ;  /* 0x000000000000794d */ /* 0x000fea0003800000 */
.L_x_1043:
[----:B------:R-:W2:Y:S01]  /*5570*/  S2R R0, SR_TID.X ;  /* 0x0000000000007919 */ /* 0x000ea20000002100 */
[----:B------:R-:W3:Y:S01]  /*5580*/  S2UR UR12, SR_CTAID.Y ;  /* 0x00000000000c79c3 */ /* 0x000ee20000002600 */
[----:B------:R-:W-:Y:S01]  /*5590*/  ULDC.64 UR4, c[0x0][0x208] ;  /* 0x0000820000047ab9 */ /* 0x000fe20000000a00 */
[----:B------:R-:W-:Y:S01]  /*55a0*/  BSSY B0, `(.L_x_1050) ;  /* 0x000003b000007945 */ /* 0x000fe20003800000 */
[----:B------:R-:W4:Y:S05]  /*55b0*/  S2R R19, SR_CTAID.X ;  /* 0x0000000000137919 */ /* 0x000f2a0000002500 */
[----:B-1----:R-:W1:Y:S08]  /*55c0*/  LDC.64 R4, c[0x0][0x820] ;  /* 0x00020800ff047b82 */ /* 0x002e700000000a00 */
[----:B------:R-:W5:Y:S08]  /*55d0*/  LDC R12, c[0x0][0x808] ;  /* 0x00020200ff0c7b82 */ /* 0x000f700000000800 */
[----:B------:R-:W4:Y:S01]  /*55e0*/  LDC.64 R10, c[0x0][0x850] ;  /* 0x00021400ff0a7b82 */ /* 0x000f220000000a00 */
[----:B---3--:R-:W-:Y:S01]  /*55f0*/  USHF.R.S32.HI UR7, URZ, 0x1f, UR12 ;  /* 0x0000001f3f077899 */ /* 0x008fe2000801140c */
[----:B--2---:R-:W-:-:S06]  /*5600*/  VIADD R3, R0, 0xffffff80 ;  /* 0xffffff8000037836 */ /* 0x004fcc0000000000 */
[----:B------:R-:W2:Y:S01]  /*5610*/  S2UR UR9, SR_CTAID.Z ;  /* 0x00000000000979c3 */ /* 0x000ea20000002700 */
[----:B------:R-:W-:-:S04]  /*5620*/  SHF.R.S32.HI R2, RZ, 0x1f, R3 ;  /* 0x0000001fff027819 */ /* 0x000fc80000011403 */
[----:B------:R-:W-:-:S03]  /*5630*/  LEA.HI R2, R2, R3, RZ, 0x2 ;  /* 0x0000000302027211 */ /* 0x000fc600078f10ff */
[----:B------:R-:W3:Y:S01]  /*5640*/  LDC.64 R16, c[0x0][0x828] ;  /* 0x00020a00ff107b82 */ /* 0x000ee20000000a00 */
[----:B------:R-:W-:Y:S02]  /*5650*/  LOP3.LUT R0, R2, 0x1ffffffc, RZ, 0xc0, !PT ;  /* 0x1ffffffc02007812 */ /* 0x000fe400078ec0ff */
[----:B------:R-:W-:-:S03]  /*5660*/  SHF.R.S32.HI R2, RZ, 0x2, R2 ;  /* 0x00000002ff027819 */ /* 0x000fc60000011402 */
[----:B------:R-:W-:Y:S02]  /*5670*/  IMAD.IADD R0, R3, 0x1, -R0 ;  /* 0x0000000103007824 */ /* 0x000fe400078e0a00 */
[----:B------:R-:W3:Y:S01]  /*5680*/  LDC.64 R14, c[0x0][0x858] ;  /* 0x00021600ff0e7b82 */ /* 0x000ee20000000a00 */
[----:B------:R-:W-:Y:S01]  /*5690*/  SHF.R.S32.HI R3, RZ, 0x1f, R2 ;  /* 0x0000001fff037819 */ /* 0x000fe20000011402 */
[----:B------:R-:W-:Y:S02]  /*56a0*/  IMAD.SHL.U32 R8, R0, 0x8, RZ ;  /* 0x0000000800087824 */ /* 0x000fe400078e00ff */
[----:B-1----:R-:W-:Y:S01]  /*56b0*/  IMAD R0, R4, UR7, RZ ;  /* 0x0000000704007c24 */ /* 0x002fe2000f8e02ff */
[----:B--2---:R-:W-:Y:S01]  /*56c0*/  USHF.R.S32.HI UR6, URZ, 0x1f, UR9 ;  /* 0x0000001f3f067899 */ /* 0x004fe20008011409 */
[----:B------:R-:W-:Y:S01]  /*56d0*/  VIADD R18, R8, 0x40 ;  /* 0x0000004008127836 */ /* 0x000fe20000000000 */
[----:B------:R-:W-:Y:S01]  /*56e0*/  SHF.R.S32.HI R9, RZ, 0x1f, R8 ;  /* 0x0000001fff097819 */ /* 0x000fe20000011408 */
[----:B------:R-:W-:-:S02]  /*56f0*/  IMAD R5, R5, UR12, R0 ;  /* 0x0000000c05057c24 */ /* 0x000fc4000f8e0200 */
[----:B----4-:R-:W-:Y:S02]  /*5700*/  IMAD R0, R10, UR7, RZ ;  /* 0x000000070a007c24 */ /* 0x010fe4000f8e02ff */
[----:B------:R-:W-:-:S04]  /*5710*/  IMAD.WIDE.U32 R6, R4, UR12, R8 ;  /* 0x0000000c04067c25 */ /* 0x000fc8000f8e0008 */
[----:B------:R-:W-:Y:S02]  /*5720*/  IMAD.IADD R7, R7, 0x1, R5 ;  /* 0x0000000107077824 */ /* 0x000fe400078e0205 */
[----:B------:R-:W-:-:S04]  /*5730*/  IMAD.WIDE R4, R19, 0x80, R2 ;  /* 0x0000008013047825 */ /* 0x000fc800078e0202 */
[----:B-----5:R-:W-:Y:S02]  /*5740*/  IMAD R3, R19, -0x80, R12 ;  /* 0xffffff8013037824 */ /* 0x020fe400078e020c */
[----:B------:R-:W-:Y:S02]  /*5750*/  IMAD R13, R11, UR12, R0 ;  /* 0x0000000c0b0d7c24 */ /* 0x000fe4000f8e0200 */
[----:B------:R-:W-:Y:S01]  /*5760*/  IMAD.WIDE.U32 R10, R10, UR12, R8 ;  /* 0x0000000c0a0a7c25 */ /* 0x000fe2000f8e0008 */
[----:B------:R-:W-:-:S03]  /*5770*/  ISETP.GE.AND P1, PT, R2, R3, PT ;  /* 0x000000030200720c */ /* 0x000fc60003f26270 */
[----:B------:R-:W-:Y:S02]  /*5780*/  VIADD R0, R2, 0x40 ;  /* 0x0000004002007836 */ /* 0x000fe40000000000 */
[----:B---3--:R-:W-:Y:S02]  /*5790*/  IMAD R12, R16, UR6, RZ ;  /* 0x00000006100c7c24 */ /* 0x008fe4000f8e02ff */
[----:B------:R-:W-:Y:S01]  /*57a0*/  IMAD R2, R14, UR6, RZ ;  /* 0x000000060e027c24 */ /* 0x000fe2000f8e02ff */
[----:B------:R-:W-:Y:S01]  /*57b0*/  ISETP.GE.AND P0, PT, R0, R3, PT ;  /* 0x000000030000720c */ /* 0x000fe20003f06270 */
[----:B------:R-:W-:Y:S02]  /*57c0*/  IMAD.IADD R11, R11, 0x1, R13 ;  /* 0x000000010b0b7824 */ /* 0x000fe400078e020d */
[----:B------:R-:W-:Y:S02]  /*57d0*/  IMAD R17, R17, UR9, R12 ;  /* 0x0000000911117c24 */ /* 0x000fe4000f8e020c */
[----:B------:R-:W-:-:S02]  /*57e0*/  IMAD R15, R15, UR9, R2 ;  /* 0x000000090f0f7c24 */ /* 0x000fc4000f8e0202 */
[----:B------:R-:W-:-:S04]  /*57f0*/  IMAD.WIDE.U32 R12, R14, UR9, R10 ;  /* 0x000000090e0c7c25 */ /* 0x000fc8000f8e000a */
[----:B------:R-:W-:-:S04]  /*5800*/  IMAD.WIDE.U32 R2, R16, UR9, R6 ;  /* 0x0000000910027c25 */ /* 0x000fc8000f8e0006 */
[----:B------:R-:W-:Y:S02]  /*5810*/  VIADD R16, R8, 0x20 ;  /* 0x0000002008107836 */ /* 0x000fe40000000000 */
[----:B------:R-:W-:Y:S02]  /*5820*/  IMAD.IADD R15, R13, 0x1, R15 ;  /* 0x000000010d0f7824 */ /* 0x000fe400078e020f */
[----:B------:R-:W-:Y:S01]  /*5830*/  IMAD.IADD R11, R3, 0x1, R17 ;  /* 0x00000001030b7824 */ /* 0x000fe200078e0211 */
        /* <DEDUP_REMOVED lines=17> */
.L_x_1051:
[----:B------:R-:W-:Y:S05]  /*5950*/  BSYNC B0 ;  /* 0x0000000000007941 */ /* 0x000fea0003800000 */
.L_x_1050:
[----:B------:R-:W-:Y:S04]  /*5960*/  BSSY B0, `(.L_x_1052) ;  /* 0x0000014000007945 */ /* 0x000fe80003800000 */
[----:B------:R-:W-:Y:S05]  /*5970*/  @P0 BRA `(.L_x_1053) ;  /* 0x0000000000480947 */ /* 0x000fea0003800000 */
[----:B------:R-:W-:Y:S01]  /*5980*/  IADD3 R7, P2, R4, 0x40, RZ ;  /* 0x0000004004077810 */ /* 0x000fe20007f5e0ff */
[----:B------:R-:W-:Y:S01]  /*5990*/  ULDC.64 UR10, c[0x0][0x818] ;  /* 0x00020600000a7ab9 */ /* 0x000fe20000000a00 */
[----:B------:R-:W-:Y:S01]  /*59a0*/  IMAD.MOV.U32 R3, RZ, RZ, R11 ;  /* 0x000000ffff037224 */ /* 0x000fe200078e000b */
[----:B------:R-:W-:Y:S02]  /*59b0*/  ULDC UR8, c[0x0][0x80c] ;  /* 0x0002030000087ab9 */ /* 0x000fe40000000800 */
[----:B------:R-:W-:Y:S01]  /*59c0*/  IMAD.X R0, RZ, RZ, R5, P2 ;  /* 0x000000ffff007224 */ /* 0x000fe200010e0605 */
[----:B------:R-:W-:Y:S01]  /*59d0*/  ISETP.GE.AND P3, PT, R8, UR8, PT ;  /* 0x0000000808007c0c */ /* 0x000fe2000bf66270 */
[----:B------:R-:W-:Y:S01]  /*59e0*/  IMAD.WIDE.U32 R2, R7, UR10, R2 ;  /* 0x0000000a07027c25 */ /* 0x000fe2000f8e0002 */
[----:B------:R-:W-:Y:S02]  /*59f0*/  ISETP.GE.AND P4, PT, R16, UR8, PT ;  /* 0x0000000810007c0c */ /* 0x000fe4000bf86270 */
[----:B------:R-:W-:Y:S01]  /*5a00*/  ISETP.GE.AND P5, PT, R18, UR8, PT ;  /* 0x0000000812007c0c */ /* 0x000fe2000bfa6270 */
        /* <DEDUP_REMOVED lines=9> */
.L_x_1053:
[----:B------:R-:W-:Y:S05]  /*5aa0*/  BSYNC B0 ;  /* 0x0000000000007941 */ /* 0x000fea0003800000 */
.L_x_1052:
[----:B------:R-:W-:Y:S04]  /*5ab0*/  BSSY B0, `(.L_x_1054) ;  /* 0x0000012000007945 */ /* 0x000fe80003800000 */
[----:B------:R-:W-:Y:S05]  /*5ac0*/  @P1 BRA `(.L_x_1055) ;  /* 0x0000000000401947 */ /* 0x000fea0003800000 */
[----:B------:R-:W-:Y:S01]  /*5ad0*/  ULDC.64 UR8, c[0x0][0x848] ;  /* 0x0002120000087ab9 */ /* 0x000fe20000000a00 */
[----:B------:R-:W-:Y:S01]  /*5ae0*/  IMAD.MOV.U32 R14, RZ, RZ, R12 ;  /* 0x000000ffff0e7224 */ /* 0x000fe200078e000c */
[----:B------:R-:W-:Y:S01]  /*5af0*/  ULDC UR6, c[0x0][0x83c] ;  /* 0x00020f0000067ab9 */ /* 0x000fe20000000800 */
[----:B--2---:R-:W-:Y:S01]  /*5b00*/  IMAD R7, R5, UR8, RZ ;  /* 0x0000000805077c24 */ /* 0x004fe2000f8e02ff */
        /* <DEDUP_REMOVED lines=12> */
.L_x_1055:
[----:B------:R-:W-:Y:S05]  /*5bd0*/  BSYNC B0 ;  /* 0x0000000000007941 */ /* 0x000fea0003800000 */
.L_x_1054:
[----:B------:R-:W-:Y:S04]  /*5be0*/  BSSY B0, `(.L_x_1056) ;  /* 0x0000016000007945 */ /* 0x000fe80003800000 */
[----:B------:R-:W-:Y:S05]  /*5bf0*/  @P0 BRA `(.L_x_1057) ;  /* 0x0000000000500947 */ /* 0x000fea0003800000 */
[----:B--23--:R-:W-:Y:S01]  /*5c00*/  IADD3 R7, P0, R4, 0x40, RZ ;  /* 0x0000004004077810 */ /* 0x00cfe20007f1e0ff */
        /* <DEDUP_REMOVED lines=18> */
[----:B------:R2:W-:Y:S02]  /*5d30*/  STG.E.128 desc[UR4][R4.64+0x80], RZ ;  /* 0x000080ff04007986 */ /* 0x0005e4000c101d04 */
.L_x_1057:
[----:B------:R-:W-:Y:S05]  /*5d40*/  BSYNC B0 ;  /* 0x0000000000007941 */ /* 0x000fea0003800000 */
.L_x_1056:
[----:B------:R-:W-:Y:S05]  /*5d50*/  EXIT ;  /* 0x000000000000794d */ /* 0x000fea0003800000 */
.L_x_1020:
[----:B------:R-:W-:-:S08]  /*5d60*/  NOP ;  /* 0x0000000000007918 */ /* 0x000fd00000000000 */
[----:B------:R-:W1:-:S00]  /*5d70*/  USETMAXREG.DEALLOC.CTAPOOL 0x18 ;  /* 0x00000018000079c8 */ /* 0x000e4000080e0500 */
[----:B-1----:R-:W-:Y:S01]  /*5d80*/  LOP3.LUT R2, R0, 0x3, RZ, 0xc0, !PT ;  /* 0x0000000300027812 */ /* 0x002fe200078ec0ff */
[----:B------:R-:W-:Y:S01]  /*5d90*/  BSSY B0, `(.L_x_1058) ;  /* 0x0000332000007945 */ /* 0x000fe20003800000 */
[----:B------:R-:W-:-:S04]  /*5da0*/  IMAD.MOV.U32 R0, RZ, RZ, RZ ;  /* 0x000000ffff007224 */ /* 0x000fc800078e00ff */
        /* <DEDUP_REMOVED lines=8> */
[----:B------:R-:W1:Y:S01]  /*5e30*/  S2UR UR9, SR_CTAID.X ;  /* 0x00000000000979c3 */ /* 0x000e620000002500 */
[----:B------:R-:W-:Y:S01]  /*5e40*/  ULDC UR4, c[0x0][0x280] ;  /* 0x0000a00000047ab9 */ /* 0x000fe20000000800 */
[----:B------:R-:W-:Y:S01]  /*5e50*/  ULDC UR6, c[0x0][0x290] ;  /* 0x0000a40000067ab9 */ /* 0x000fe20000000800 */
[----:B------:R-:W-:-:S05]  /*5e60*/  ULDC UR7, c[0x0][0x74c] ;  /* 0x0001d30000077ab9 */ /* 0x000fca0000000800 */
[----:B------:R-:W2:Y:S01]  /*5e70*/  S2UR UR13, SR_CTAID.Y ;  /* 0x00000000000d79c3 */ /* 0x000ea20000002600 */
[----:B-1----:R-:W-:Y:S02]  /*5e80*/  ULEA UR5, UR9, UR4, 0x7 ;  /* 0x0000000409057291 */ /* 0x002fe4000f8e383f */
[----:B------:R-:W-:Y:S02]  /*5e90*/  ISETP.LE.AND P0, PT, RZ, UR9, PT ;  /* 0x00000009ff007c0c */ /* 0x000fe4000bf03270 */
[----:B------:R-:W-:-:S04]  /*5ea0*/  UIADD3 UR5, -UR7, UR5, -UR6 ;  /* 0x0000000507057290 */ /* 0x000fc8000fffe906 */
[----:B------:R-:W-:-:S04]  /*5eb0*/  USHF.R.S32.HI UR6, URZ, 0x1f, UR5 ;  /* 0x0000001f3f067899 */ /* 0x000fc80008011405 */
[----:B------:R-:W-:-:S04]  /*5ec0*/  ULEA.HI UR6, UR6, UR5, URZ, 0x6 ;  /* 0x0000000506067291 */ /* 0x000fc8000f8f303f */
[----:B------:R-:W-:Y:S02]  /*5ed0*/  USHF.R.S32.HI UR5, URZ, 0x6, UR6 ;  /* 0x000000063f057899 */ /* 0x000fe40008011406 */
[----:B------:R-:W-:Y:S02]  /*5ee0*/  UIADD3 UR6, UR4, 0x3f, URZ ;  /* 0x0000003f04067890 */ /* 0x000fe4000fffe03f */
[----:B------:R-:W-:Y:S02]  /*5ef0*/  UISETP.LT.AND UP0, UPT, URZ, UR5, UPT ;  /* 0x000000053f00728c */ /* 0x000fe4000bf01270 */
[----:B------:R-:W-:Y:S02]  /*5f00*/  USHF.R.S32.HI UR7, URZ, 0x1f, UR6 ;  /* 0x0000001f3f077899 */ /* 0x000fe40008011406 */
[----:B------:R-:W-:Y:S02]  /*5f10*/  USEL UR5, URZ, UR5, !UP0 ;  /* 0x000000053f057287 */ /* 0x000fe4000c000000 */
[----:B------:R-:W-:-:S04]  /*5f20*/  ULEA.HI UR7, UR7, UR6, URZ, 0x6 ;  /* 0x0000000607077291 */ /* 0x000fc8000f8f303f */
[----:B------:R-:W-:Y:S01]  /*5f30*/  USHF.R.S32.HI UR8, URZ, 0x6, UR7 ;  /* 0x000000063f087899 */ /* 0x000fe20008011407 */
[----:B--2---:R-:W-:Y:S11]  /*5f40*/  @!P0 BRA `(.L_x_1061) ;  /* 0x0000000000288947 */ /* 0x004ff60003800000 */
        /* <DEDUP_REMOVED lines=10> */
.L_x_1061:
[----:B------:R-:W-:Y:S02]  /*5ff0*/  UISETP.GT.AND UP0, UPT, UR8, UR5, UPT ;  /* 0x000000050800728c */ /* 0x000fe4000bf04270 */
[----:B------:R-:W-:Y:S02]  /*6000*/  USHF.R.S32.HI UR14, URZ, 0x1f, UR12 ;  /* 0x0000001f3f0e7899 */ /* 0x000fe4000801140c */
[----:B------:R-:W-:Y:S02]  /*6010*/  USHF.R.S32.HI UR9, URZ, 0x1f, UR13 ;  /* 0x0000001f3f097899 */ /* 0x000fe4000801140d */
[----:B------:R-:W-:-:S13]  /*6020*/  PLOP3.LUT P0, PT, PT, PT, UP0, 0x80, 0x0 ;  /* 0x000000000000781c */ /* 0x000fda0003f0f008 */
[----:B------:R-:W-:Y:S05]  /*6030*/  @!P0 BRA `(.L_x_1060) ;  /* 0x00000030001c8947 */ /* 0x000fea0003800000 */
[----:B------:R-:W-:Y:S01]  /*6040*/  UIADD3 UR4, -UR5, UR8, URZ ;  /* 0x0000000805047290 */ /* 0x000fe2000fffe13f */
[----:B------:R-:W-:Y:S01]  /*6050*/  ULDC.64 UR10, c[0x0][0x2d8] ;  /* 0x0000b600000a7ab9 */ /* 0x000fe20000000a00 */
[----:B------:R-:W-:Y:S02]  /*6060*/  ELECT P0, URZ, PT ;  /* 0x00000000003f782f */ /* 0x000fe40003800000 */
[----:B------:R-:W-:Y:S02]  /*6070*/  ULOP3.LUT UR4, UR4, 0x1, URZ, 0xc0, !UPT ;  /* 0x0000000104047892 */ /* 0x000fe4000f8ec03f */
[----:B------:R-:W-:Y:S02]  /*6080*/  UIMAD UR9, UR9, UR10, URZ ;  /* 0x0000000a090972a4 */ /* 0x000fe4000f8e023f */
[----:B------:R-:W-:Y:S02]  /*6090*/  UISETP.NE.U32.AND UP0, UPT, UR4, 0x1, UPT ;  /* 0x000000010400788c */ /* 0x000fe4000bf05070 */
[----:B------:R-:W-:-:S02]  /*60a0*/  UIMAD.WIDE.U32 UR6, UR13, UR10, URZ ;  /* 0x0000000a0d0672a5 */ /* 0x000fc4000f8e003f */
[----:B------:R-:W-:Y:S02]  /*60b0*/  UIMAD UR9, UR13, UR11, UR9 ;  /* 0x0000000b0d0972a4 */ /* 0x000fe4000f8e0209 */
[----:B------:R-:W-:Y:S01]  /*60c0*/  PLOP3.LUT P1, PT, PT, PT, UP0, 0x80, 0x0 ;  /* 0x000000000000781c */ /* 0x000fe20003f2f008 */
[----:B------:R-:W-:Y:S01]  /*60d0*/  ULDC.64 UR10, c[0x0][0x2e0] ;  /* 0x0000b800000a7ab9 */ /* 0x000fe20000000a00 */
[----:B------:R-:W-:Y:S02]  /*60e0*/  UIADD3 UR7, UR7, UR9, URZ ;  /* 0x0000000907077290 */ /* 0x000fe4000fffe03f */
[----:B------:R-:W-:Y:S02]  /*60f0*/  UIMAD UR9, UR14, UR10, URZ ;  /* 0x0000000a0e0972a4 */ /* 0x000fe4000f8e023f */
[----:B------:R-:W-:Y:S02]  /*6100*/  UIMAD.WIDE.U32 UR6, UR12, UR10, UR6 ;  /* 0x0000000a0c0672a5 */ /* 0x000fe4000f8e0006 */
[----:B------:R-:W-:-:S04]  /*6110*/  UIMAD UR9, UR12, UR11, UR9 ;  /* 0x0000000b0c0972a4 */ /* 0x000fc8000f8e0209 */
[----:B------:R-:W-:Y:S01]  /*6120*/  UIADD3 UR9, UR7, UR9, URZ ;  /* 0x0000000907097290 */ /* 0x000fe2000fffe03f */
[----:B------:R-:W-:Y:S11]  /*6130*/  @P1 BRA `(.L_x_1062) ;  /* 0x0000000000bc1947 */ /* 0x000ff60003800000 */
[----:B------:R-:W-:Y:S01]  /*6140*/  UIMAD UR14, UR5, 0x1800, URZ ;  /* 0x00001800050e78a4 */ /* 0x000fe2000f8e023f */
        /* <DEDUP_REMOVED lines=9> */
[----:B------:R-:W-:Y:S01]  /*61e0*/  UMOV UR16, 0x0 ;  /* 0x0000000000107882 */ /* 0x000fe20000000000 */
[----:B------:R-:W-:Y:S02]  /*61f0*/  UMOV UR17, 0x14f00000 ;  /* 0x14f0000000117882 */ /* 0x000fe40000000000 */
[----:B------:R-:W-:-:S02]  /*6200*/  ULEA.HI.X UR11, UR13, UR11, UR15, 0x2, UP0 ;  /* 0x0000000b0d0b7291 */ /* 0x000fc400080f140f */
[----:B-1----:R-:W-:-:S03]  /*6210*/  ULEA UR4, UR12, UR4, 0x18 ;  /* 0x000000040c047291 */ /* 0x002fc6000f8ec03f */
[----:B------:R-:W-:Y:S01]  /*6220*/  UMOV UR12, 0x300 ;  /* 0x00000300000c7882 */ /* 0x000fe20000000000 */
[----:B------:R-:W-:-:S09]  /*6230*/  UIADD3 UR4, UR4, 0xc000, URZ ;  /* 0x0000c00004047890 */ /* 0x000fd2000fffe03f */
[----:B------:R1:W-:Y:S02]  /*6240*/  UBLKRED.G.S.ADD.F32.RN [UR10], [UR4], UR12, desc[UR16] ;  /* 0x0000100a040073bb */ /* 0x0003e400080a140c */
[----:B-1----:R0:W-:Y:S02]  /*6250*/  UTMACMDFLUSH ;  /* 0x00000000000079b7 */ /* 0x0021e40000000000 */
.L_x_1064:
[----:B------:R-:W-:Y:S05]  /*6260*/  BSYNC B1 ;  /* 0x0000000000017941 */ /* 0x000fea0003800000 */
.L_x_1063:
        /* <DEDUP_REMOVED lines=9> */
[----:B------:R-:W-:Y:S02]  /*6300*/  UMOV UR17, 0x14f00000 ;  /* 0x14f0000000117882 */ /* 0x000fe40000000000 */
[----:B------:R-:W-:Y:S02]  /*6310*/  ULEA.HI.X.SX32 UR4, UR4, UR9, 0x1, UP0 ;  /* 0x0000000904047291 */ /* 0x000fe400080f0e3f */
[----:B------:R-:W-:-:S04]  /*6320*/  ULEA UR10, UP0, UR15, UR10, 0x2 ;  /* 0x0000000a0f0a7291 */ /* 0x000fc8000f80103f */
[----:B------:R-:W-:-:S03]  /*6330*/  ULEA.HI.X UR11, UR15, UR11, UR4, 0x2, UP0 ;  /* 0x0000000b0f0b7291 */ /* 0x000fc600080f1404 */
[----:B------:R-:W-:Y:S01]  /*6340*/  UMOV UR4, 0x300 ;  /* 0x0000030000047882 */ /* 0x000fe20000000000 */
[----:B-1----:R-:W-:-:S04]  /*6350*/  ULEA UR12, UR13, UR12, 0x18 ;  /* 0x0000000c0d0c7291 */ /* 0x002fc8000f8ec03f */
[----:B------:R-:W-:-:S09]  /*6360*/  UIADD3 UR12, UR12, 0xf000, URZ ;  /* 0x0000f0000c0c7890 */ /* 0x000fd2000fffe03f */
[----:B------:R1:W-:Y:S01]  /*6370*/  UBLKRED.G.S.ADD.F32.RN [UR10], [UR12], UR4, desc[UR16] ;  /* 0x0000100a0c0073bb */ /* 0x0003e200080a1404 */
[----:B------:R0:W-:Y:S01]  /*6380*/  UTMACMDFLUSH ;  /* 0x00000000000079b7 */ /* 0x0001e20000000000 */
[----:B-1----:R-:W-:-:S04]  /*6390*/  DEPBAR.LE SB0, 0x1 ;  /* 0x000080400000791a */ /* 0x002fc80000000000 */
.L_x_1066:
[----:B------:R-:W-:Y:S05]  /*63a0*/  BSYNC B1 ;  /* 0x0000000000017941 */ /* 0x000fea0003800000 */
.L_x_1065:
[----:B------:R-:W-:Y:S06]  /*63b0*/  BAR.ARV 0xa, 0xa0 ;  /* 0x0282800000007b1d */ /* 0x000fec0000002000 */
[----:B------:R-:W-:Y:S04]  /*63c0*/  BSSY B1, `(.L_x_1067) ;  /* 0x0000003000017945 */ /* 0x000fe80003800000 */
[----:B------:R-:W-:Y:S05]  /*63d0*/  @!P0 BRA `(.L_x_1068) ;  /* 0x0000000000048947 */ /* 0x000fea0003800000 */
[----:B------:R-:W-:-:S04]  /*63e0*/  DEPBAR.LE SB0, 0x0 ;  /* 0x000080000000791a */ /* 0x000fc80000000000 */
.L_x_1068:
[----:B------:R-:W-:Y:S05]  /*63f0*/  BSYNC B1 ;  /* 0x0000000000017941 */ /* 0x000fea0003800000 */
.L_x_1067:
[----:B------:R-:W-:Y:S06]  /*6400*/  BAR.ARV 0xb, 0xa0 ;  /* 0x02c2800000007b1d */ /* 0x000fec0000002000 */
[----:B------:R-:W-:Y:S01]  /*6410*/  UIADD3 UR12, UR5, 0x1, URZ ;  /* 0x00000001050c7890 */ /* 0x000fe2000fffe03f */
[----:B------:R-:W-:Y:S11]  /*6420*/  BRA `(.L_x_1069) ;  /* 0x0000000000047947 */ /* 0x000ff60003800000 */
.L_x_1062:
[----:B------:R-:W-:-:S05]  /*6430*/  UMOV UR12, UR5 ;  /* 0x00000005000c7c82 */ /* 0x000fca0008000000 */
.L_x_1069:
[----:B------:R-:W-:-:S04]  /*6440*/  UIADD3 UR4, UR5, 0x1, URZ ;  /* 0x0000000105047890 */ /* 0x000fc8000fffe03f */
[----:B------:R-:W-:-:S06]  /*6450*/  UISETP.NE.AND UP0, UPT, UR8, UR4, UPT ;  /* 0x000000040800728c */ /* 0x000fcc000bf05270 */
[----:B------:R-:W-:-:S13]  /*6460*/  PLOP3.LUT P1, PT, PT, PT, UP0, 0x80, 0x0 ;  /* 0x000000000000781c */ /* 0x000fda0003f2f008 */
[----:B------:R-:W-:Y:S05]  /*6470*/  @!P1 BRA `(.L_x_1060) ;  /* 0x0000002c000c9947 */ /* 0x000fea0003800000 */
[----:B------:R-:W-:Y:S01]  /*6480*/  ULDC.64 UR18, c[0x0][0x2c0] ;  /* 0x0000b00000127ab9 */ /* 0x000fe20000000a00 */
[----:B------:R-:W-:Y:S02]  /*6490*/  UIMAD UR13, UR12, 0x1800, URZ ;  /* 0x000018000c0d78a4 */ /* 0x000fe4000f8e023f */
[----:B------:R-:W-:Y:S01]  /*64a0*/  ULEA UR18, UP0, UR6, UR18, 0x2 ;  /* 0x0000001206127291 */ /* 0x000fe2000f80103f */
[----:B------:R-:W-:Y:S01]  /*64b0*/  UMOV UR4, URZ ;  /* 0x0000003f00047c82 */ /* 0x000fe20008000000 */
[----:B------:R-:W-:Y:S02]  /*64c0*/  ULDC.64 UR24, c[0x0][0x2c0] ;  /* 0x0000b00000187ab9 */ /* 0x000fe40000000a00 */
[----:B------:R-:W-:Y:S02]  /*64d0*/  ULEA.HI.X UR19, UR6, UR19, UR9, 0x2, UP0 ;  /* 0x0000001306137291 */ /* 0x000fe400080f1409 */
[----:B------:R-:W-:Y:S02]  /*64e0*/  UIADD3 UR14, UP0, UR18, 0x3000, URZ ;  /* 0x00003000120e7890 */ /* 0x000fe4000ff1e03f */
[----:B------:R-:W-:-:S02]  /*64f0*/  UIADD3 UR16, UP1, UR18, 0x6000, URZ ;  /* 0x0000600012107890 */ /* 0x000fc4000ff3e03f */
[----:B------:R-:W-:Y:S02]  /*6500*/  UIADD3 UR18, UP2, UR18, 0x9000, URZ ;  /* 0x0000900012127890 */ /* 0x000fe4000ff5e03f */
[----:B------:R-:W-:Y:S02]  /*6510*/  UIADD3.X UR15, URZ, UR19, URZ, UP0, !UPT ;  /* 0x000000133f0f7290 */ /* 0x000fe400087fe43f */
[----:B------:R-:W-:Y:S02]  /*6520*/  UIADD3.X UR17, URZ, UR19, URZ, UP1, !UPT ;  /* 0x000000133f117290 */ /* 0x000fe40008ffe43f */
[----:B------:R-:W-:Y:S01]  /*6530*/  UIADD3.X UR19, URZ, UR19, URZ, UP2, !UPT ;  /* 0x000000133f137290 */ /* 0x000fe200097fe43f */
[----:B------:R-:W-:-:S11]  /*6540*/  UMOV UR20, UR13 ;  /* 0x0000000d00147c82 */ /* 0x000fd60008000000 */
.L_x_1082:
[----:B------:R-:W-:Y:S01]  /*6550*/  UIADD3 UR10, UR13, UR4, URZ ;  /* 0x000000040d0a7290 */ /* 0x000fe2000fffe03f */
[----:B------:R-:W-:Y:S03]  /*6560*/  BAR.SYNC.DEFER_BLOCKING 0xd, 0xa0 ;  /* 0x0342800000007b1d */ /* 0x000fe60000010000 */
[----:B------:R-:W-:Y:S02]  /*6570*/  UIMAD.WIDE UR26, UR10, 0x4, UR14 ;  /* 0x000000040a1a78a5 */ /* 0x000fe4000f8e020e */
[----:B------:R-:W-:Y:S01]  /*6580*/  UIMAD.WIDE UR28, UR10, 0x4, UR16 ;  /* 0x000000040a1c78a5 */ /* 0x000fe2000f8e0210 */
[----:B------:R-:W-:Y:S01]  /*6590*/  BSSY B1, `(.L_x_1070) ;  /* 0x0000010000017945 */ /* 0x000fe20003800000 */
[----:B------:R-:W-:-:S03]  /*65a0*/  UIMAD.WIDE UR10, UR10, 0x4, UR18 ;  /* 0x000000040a0a78a5 */ /* 0x000fc6000f8e0212 */
[----:B------:R-:W-:Y:S09]  /*65b0*/  @!P0 BRA `(.L_x_1071) ;  /* 0x0000000000348947 */ /* 0x000ff20003800000 */
[----:B------:R-:W1:Y:S01]  /*65c0*/  S2UR UR22, SR_CgaCtaId ;  /* 0x00000000001679c3 */ /* 0x000e620000008800 */
[----:B------:R-:W-:Y:S01]  /*65d0*/  UIADD3 UR23, UP0, UR20, UR6, URZ ;  /* 0x0000000614177290 */ /* 0x000fe2000ff1e03f */
[----:B------:R-:W-:Y:S01]  /*65e0*/  UMOV UR21, 0x400 ;  /* 0x0000040000157882 */ /* 0x000fe20000000000 */
[----:B------:R-:W-:Y:S02]  /*65f0*/  UMOV UR32, 0x0 ;  /* 0x0000000000207882 */ /* 0x000fe40000000000 */
[----:B------:R-:W-:Y:S01]  /*6600*/  ULEA.HI.X.SX32 UR30, UR20, UR9, 0x1, UP0 ;  /* 0x00000009141e7291 */ /* 0x000fe200080f0e3f */
[----:B------:R-:W-:Y:S01]  /*6610*/  UMOV UR33, 0x14f00000 ;  /* 0x14f0000000217882 */ /* 0x000fe20000000000 */
[----:B-1----:R-:W-:Y:S02]  /*6620*/  ULEA UR21, UR22, UR21, 0x18 ;  /* 0x0000001516157291 */ /* 0x002fe4000f8ec03f */
[----:B------:R-:W-:Y:S02]  /*6630*/  ULEA UR22, UP0, UR23, UR24, 0x2 ;  /* 0x0000001817167291 */ /* 0x000fe4000f80103f */
[----:B------:R-:W-:-:S02]  /*6640*/  UIADD3 UR21, UR21, 0xc000, URZ ;  /* 0x0000c00015157890 */ /* 0x000fc4000fffe03f */
[----:B------:R-:W-:-:S03]  /*6650*/  ULEA.HI.X UR23, UR23, UR25, UR30, 0x2, UP0 ;  /* 0x0000001917177291 */ /* 0x000fc600080f141e */
[----:B------:R-:W-:-:S06]  /*6660*/  UMOV UR30, 0x300 ;  /* 0x00000300001e7882 */ /* 0x000fcc0000000000 */
[----:B------:R1:W-:Y:S02]  /*6670*/  UBLKRED.G.S.ADD.F32.RN [UR22], [UR21], UR30, desc[UR32] ;  /* 0x00002016150073bb */ /* 0x0003e400080a141e */
[----:B-1----:R0:W-:Y:S02]  /*6680*/  UTMACMDFLUSH ;  /* 0x00000000000079b7 */ /* 0x0021e40000000000 */
.L_x_1071:
[----:B------:R-:W-:Y:S05]  /*6690*/  BSYNC B1 ;  /* 0x0000000000017941 */ /* 0x000fea0003800000 */
.L_x_1070:
        /* <DEDUP_REMOVED lines=13> */
.L_x_1073:
[----:B------:R-:W-:Y:S05]  /*6770*/  BSYNC B1 ;  /* 0x0000000000017941 */ /* 0x000fea0003800000 */
.L_x_1072:
[----:B------:R-:W-:Y:S06]  /*6780*/  BAR.ARV 0xa, 0xa0 ;  /* 0x0282800000007b1d */ /* 0x000fec0000002000 */
[----:B------:R-:W-:Y:S04]  /*6790*/  BSSY B1, `(.L_x_1074) ;  /* 0x0000003000017945 */ /* 0x000fe80003800000 */
[----:B------:R-:W-:Y:S05]  /*67a0*/  @!P0 BRA `(.L_x_1075) ;  /* 0x0000000000048947 */ /* 0x000fea0003800000 */
[----:B------:R-:W-:-:S04]  /*67b0*/  DEPBAR.LE SB0, 0x0 ;  /* 0x000080000000791a */ /* 0x000fc80000000000 */
.L_x_1075:
[----:B------:R-:W-:Y:S05]  /*67c0*/  BSYNC B1 ;  /* 0x0000000000017941 */ /* 0x000fea0003800000 */
.L_x_1074:
        /* <DEDUP_REMOVED lines=13> */
.L_x_1077:
[----:B------:R-:W-:Y:S05]  /*68a0*/  BSYNC B1 ;  /* 0x0000000000017941 */ /* 0x000fea0003800000 */
.L_x_1076:
        /* <DEDUP_REMOVED lines=13> */
.L_x_1079:
[----:B------:R-:W-:Y:S05]  /*6980*/  BSYNC B1 ;  /* 0x0000000000017941 */ /* 0x000fea0003800000 */
.L_x_1078:
[----:B------:R-:W-:Y:S01]  /*6990*/  UIADD3 UR12, UR12, 0x2, URZ ;  /* 0x000000020c0c7890 */ /* 0x000fe2000fffe03f */
[----:B------:R-:W-:Y:S06]  /*69a0*/  BAR.ARV 0xa, 0xa0 ;  /* 0x0282800000007b1d */ /* 0x000fec0000002000 */
[----:B------:R-:W-:Y:S01]  /*69b0*/  UISETP.GE.AND UP0, UPT, UR12, UR8, UPT ;  /* 0x000000080c00728c */ /* 0x000fe2000bf06270 */
[----:B------:R-:W-:Y:S04]  /*69c0*/  BSSY B1, `(.L_x_1080) ;  /* 0x0000003000017945 */ /* 0x000fe80003800000 */
[----:B------:R-:W-:Y:S06]  /*69d0*/  @!P0 BRA `(.L_x_1081) ;  /* 0x0000000000048947 */ /* 0x000fec0003800000 */
[----:B------:R-:W-:-:S04]  /*69e0*/  DEPBAR.LE SB0, 0x0 ;  /* 0x000080000000791a */ /* 0x000fc80000000000 */
.L_x_1081:
[----:B------:R-:W-:Y:S05]  /*69f0*/  BSYNC B1 ;  /* 0x0000000000017941 */ /* 0x000fea0003800000 */
.L_x_1080:
[----:B------:R-:W-:Y:S06]  /*6a00*/  BAR.ARV 0xb, 0xa0 ;  /* 0x02c2800000007b1d */ /* 0x000fec0000002000 */
[----:B------:R-:W-:Y:S01]  /*6a10*/  PLOP3.LUT P1, PT, PT, PT, UP0, 0x80, 0x0 ;  /* 0x000000000000781c */ /* 0x000fe20003f2f008 */
[----:B------:R-:W-:Y:S02]  /*6a20*/  UIADD3 UR20, UR20, 0x3000, URZ ;  /* 0x0000300014147890 */ /* 0x000fe4000fffe03f */
[----:B------:R-:W-:-:S10]  /*6a30*/  UIADD3 UR4, UR4, 0x3000, URZ ;  /* 0x0000300004047890 */ /* 0x000fd4000fffe03f */
[----:B------:R-:W-:Y:S05]  /*6a40*/  @!P1 BRA `(.L_x_1082) ;  /* 0xfffffff800c09947 */ /* 0x000fea000383ffff */
[----:B------:R-:W-:Y:S05]  /*6a50*/  BRA `(.L_x_1060) ;  /* 0x0000002400947947 */ /* 0x000fea0003800000 */
.L_x_1059:
[----:B------:R-:W1:Y:S01]  /*6a60*/  S2UR UR21, SR_CTAID.Z ;  /* 0x00000000001579c3 */ /* 0x000e620000002700 */
[----:B------:R-:W-:Y:S01]  /*6a70*/  IMAD.MOV.U32 R11, RZ, RZ, 0x1 ;  /* 0x00000001ff0b7424 */ /* 0x000fe200078e00ff */
[----:B-1----:R-:W-:-:S13]  /*6a80*/  ISETP.LE.AND P0, PT, RZ, UR21, PT ;  /* 0x00000015ff007c0c */ /* 0x002fda000bf03270 */
[----:B------:R-:W-:Y:S05]  /*6a90*/  @!P0 BRA `(.L_x_1083) ;  /* 0x0000002000f08947 */ /* 0x000fea0003800000 */
[----:B------:R-:W1:Y:S01]  /*6aa0*/  S2UR UR9, SR_CTAID.X ;  /* 0x00000000000979c3 */ /* 0x000e620000002500 */
[----:B------:R-:W-:Y:S01]  /*6ab0*/  ULDC UR8, c[0x0][0x280] ;  /* 0x0000a00000087ab9 */ /* 0x000fe20000000800 */
[----:B------:R-:W-:Y:S01]  /*6ac0*/  ULDC UR4, c[0x0][0x290] ;  /* 0x0000a40000047ab9 */ /* 0x000fe20000000800 */
[----:B------:R-:W-:-:S05]  /*6ad0*/  ULDC UR5, c[0x0][0x74c] ;  /* 0x0001d30000057ab9 */ /* 0x000fca0000000800 */
[----:B------:R-:W2:Y:S01]  /*6ae0*/  S2UR UR20, SR_CTAID.Y ;  /* 0x00000000001479c3 */ /* 0x000ea20000002600 */
[----:B-1----:R-:W-:Y:S02]  /*6af0*/  USHF.L.U32 UR11, UR9, 0x7, URZ ;  /* 0x00000007090b7899 */ /* 0x002fe4000800063f */
[----:B------:R-:W-:Y:S02]  /*6b00*/  ISETP.LE.AND P0, PT, RZ, UR9, PT ;  /* 0x00000009ff007c0c */ /* 0x000fe4000bf03270 */
[----:B------:R-:W-:-:S04]  /*6b10*/  UIADD3 UR4, -UR4, UR11, UR8 ;  /* 0x0000000b04047290 */ /* 0x000fc8000fffe108 */
[----:B------:R-:W-:-:S04]  /*6b20*/  UIADD3 UR4, UR4, -UR5, URZ ;  /* 0x8000000504047290 */ /* 0x000fc8000fffe03f */
[----:B------:R-:W-:-:S04]  /*6b30*/  USHF.R.S32.HI UR5, URZ, 0x1f, UR4 ;  /* 0x0000001f3f057899 */ /* 0x000fc80008011404 */
[----:B------:R-:W-:Y:S02]  /*6b40*/  ULEA.HI UR5, UR5, UR4, URZ, 0x6 ;  /* 0x0000000405057291 */ /* 0x000fe4000f8f303f */
[----:B------:R-:W-:Y:S02]  /*6b50*/  UIADD3 UR4, UR8, 0x3f, URZ ;  /* 0x0000003f08047890 */ /* 0x000fe4000fffe03f */
[----:B------:R-:W-:Y:S02]  /*6b60*/  USHF.R.S32.HI UR5, URZ, 0x6, UR5 ;  /* 0x000000063f057899 */ /* 0x000fe40008011405 */
[----:B------:R-:W-:Y:S02]  /*6b70*/  USHF.R.S32.HI UR6, URZ, 0x1f, UR4 ;  /* 0x0000001f3f067899 */ /* 0x000fe40008011404 */
[----:B------:R-:W-:Y:S02]  /*6b80*/  UISETP.LT.AND UP0, UPT, URZ, UR5, UPT ;  /* 0x000000053f00728c */ /* 0x000fe4000bf01270 */
[----:B------:R-:W-:-:S02]  /*6b90*/  ULEA.HI UR6, UR6, UR4, URZ, 0x6 ;  /* 0x0000000406067291 */ /* 0x000fc4000f8f303f */
[----:B------:R-:W-:Y:S02]  /*6ba0*/  USEL UR7, URZ, UR5, !UP0 ;  /* 0x000000053f077287 */ /* 0x000fe4000c000000 */
[----:B------:R-:W-:Y:S01]  /*6bb0*/  USHF.R.S32.HI UR6, URZ, 0x6, UR6 ;  /* 0x000000063f067899 */ /* 0x000fe20008011406 */
[----:B--2---:R-:W-:Y:S11]  /*6bc0*/  @!P0 BRA `(.L_x_1084) ;  /* 0x0000000000288947 */ /* 0x004ff60003800000 */
[----:B------:R-:W-:Y:S01]  /*6bd0*/  ULEA UR8, UR9, UR8, 0x7 ;  /* 0x0000000809087291 */ /* 0x000fe2000f8e383f */
[----:B------:R-:W-:Y:S01]  /*6be0*/  ULDC UR4, c[0x0][0x290] ;  /* 0x0000a40000047ab9 */ /* 0x000fe20000000800 */
[----:B------:R-:W-:Y:S02]  /*6bf0*/  ULDC UR5, c[0x0][0x748] ;  /* 0x0001d20000057ab9 */ /* 0x000fe40000000800 */
[----:B------:R-:W-:-:S04]  /*6c00*/  UIADD3 UR4, -UR4, 0xbf, UR8 ;  /* 0x000000bf04047890 */ /* 0x000fc8000fffe108 */
[----:B------:R-:W-:-:S04]  /*6c10*/  UIADD3 UR4, UR4, UR5, URZ ;  /* 0x0000000504047290 */ /* 0x000fc8000fffe03f */
[----:B------:R-:W-:-:S04]  /*6c20*/  USHF.R.S32.HI UR5, URZ, 0x1f, UR4 ;  /* 0x0000001f3f057899 */ /* 0x000fc80008011404 */
[----:B------:R-:W-:-:S04]  /*6c30*/  ULEA.HI UR5, UR5, UR4, URZ, 0x6 ;  /* 0x0000000405057291 */ /* 0x000fc8000f8f303f */
[----:B------:R-:W-:-:S04]  /*6c40*/  USHF.R.S32.HI UR5, URZ, 0x6, UR5 ;  /* 0x000000063f057899 */ /* 0x000fc80008011405 */
[----:B------:R-:W-:-:S04]  /*6c50*/  UISETP.LT.AND UP0, UPT, UR5, UR6, UPT ;  /* 0x000000060500728c */ /* 0x000fc8000bf01270 */
[----:B------:R-:W-:-:S12]  /*6c60*/  USEL UR6, UR5, UR6, UP0 ;  /* 0x0000000605067287 */ /* 0x000fd80008000000 */
.L_x_1084:
[----:B------:R-:W-:-:S06]  /*6c70*/  UISETP.GT.AND UP0, UPT, UR6, UR7, UPT ;  /* 0x000000070600728c */ /* 0x000fcc000bf04270 */
[----:B------:R-:W-:-:S13]  /*6c80*/  PLOP3.LUT P0, PT, PT, PT, UP0, 0x80, 0x0 ;  /* 0x000000000000781c */ /* 0x000fda0003f0f008 */
[----:B------:R-:W-:Y:S05]  /*6c90*/  @!P0 BRA `(.L_x_1083) ;  /* 0x0000002000708947 */ /* 0x000fea0003800000 */
[----:B------:R-:W-:Y:S01]  /*6ca0*/  USHF.R.S32.HI UR10, URZ, 0x1f, UR20 ;  /* 0x0000001f3f0a7899 */ /* 0x000fe20008011414 */
[----:B------:R-:W-:Y:S01]  /*6cb0*/  IMAD.U32 R4, RZ, RZ, UR7 ;  /* 0x00000007ff047e24 */ /* 0x000fe2000f8e00ff */
[----:B------:R-:W-:Y:S01]  /*6cc0*/  ULDC.64 UR8, c[0x0][0x718] ;  /* 0x0001c60000087ab9 */ /* 0x000fe20000000a00 */
[----:B------:R-:W-:Y:S01]  /*6cd0*/  ULDC.64 UR12, c[0x0][0x730] ;  /* 0x0001cc00000c7ab9 */ /* 0x000fe20000000a00 */
[----:B------:R-:W-:Y:S01]  /*6ce0*/  UIMAD.WIDE.U32 UR4, UR20, UR8, URZ ;  /* 0x00000008140472a5 */ /* 0x000fe2000f8e003f */
[----:B------:R-:W-:Y:S01]  /*6cf0*/  BSSY B1, `(.L_x_1083) ;  /* 0x0000216000017945 */ /* 0x000fe20003800000 */
[----:B------:R-:W-:Y:S01]  /*6d00*/  UIMAD UR8, UR10, UR8, URZ ;  /* 0x000000080a0872a4 */ /* 0x000fe2000f8e023f */
[----:B------:R-:W-:Y:S01]  /*6d10*/  IMAD.MOV.U32 R0, RZ, RZ, RZ ;  /* 0x000000ffff007224 */ /* 0x000fe200078e00ff */
[----:B------:R-:W-:Y:S02]  /*6d20*/  UIMAD UR10, UR10, UR12, URZ ;  /* 0x0000000c0a0a72a4 */ /* 0x000fe4000f8e023f */
[----:B------:R-:W-:-:S02]  /*6d30*/  UIMAD UR22, UR20, UR9, UR8 ;  /* 0x00000009141672a4 */ /* 0x000fc4000f8e0208 */
[----:B------:R-:W-:Y:S02]  /*6d40*/  UIMAD.WIDE.U32 UR8, UR20, UR12, URZ ;  /* 0x0000000c140872a5 */ /* 0x000fe4000f8e003f */
[----:B------:R-:W-:Y:S02]  /*6d50*/  UIMAD UR12, UR20, UR13, UR10 ;  /* 0x0000000d140c72a4 */ /* 0x000fe4000f8e020a */
[----:B------:R-:W-:Y:S01]  /*6d60*/  USHF.R.S32.HI UR13, URZ, 0x1f, UR21 ;  /* 0x0000001f3f0d7899 */ /* 0x000fe20008011415 */
[----:B------:R-:W-:Y:S01]  /*6d70*/  ULDC UR10, c[0x0][0x2e8] ;  /* 0x0000ba00000a7ab9 */ /* 0x000fe20000000800 */
[----:B------:R-:W-:Y:S01]  /*6d80*/  ELECT P0, URZ, PT ;  /* 0x00000000003f782f */ /* 0x000fe20003800000 */
[----:B------:R-:W-:Y:S01]  /*6d90*/  UISETP.NE.AND UP0, UPT, UR10, 0x1, UPT ;  /* 0x000000010a00788c */ /* 0x000fe2000bf05270 */
[----:B------:R-:W-:Y:S01]  /*6da0*/  ULDC.64 UR14, c[0x0][0x720] ;  /* 0x0001c800000e7ab9 */ /* 0x000fe20000000a00 */
[----:B------:R-:W-:Y:S02]  /*6db0*/  UIADD3 UR23, UR5, UR22, URZ ;  /* 0x0000001605177290 */ /* 0x000fe4000fffe03f */
[----:B------:R-:W-:-:S02]  /*6dc0*/  UIMAD UR10, UR13, UR14, URZ ;  /* 0x0000000e0d0a72a4 */ /* 0x000fc4000f8e023f */
[----:B------:R-:W-:Y:S01]  /*6dd0*/  UIADD3 UR9, UR9, UR12, URZ ;  /* 0x0000000c09097290 */ /* 0x000fe2000fffe03f */
[----:B------:R-:W-:Y:S01]  /*6de0*/  ULDC.64 UR18, c[0x0][0x738] ;  /* 0x0001ce0000127ab9 */ /* 0x000fe20000000a00 */
[----:B------:R-:W-:-:S03]  /*6df0*/  UMOV UR22, UR4 ;  /* 0x0000000400167c82 */ /* 0x000fc60008000000 */
[----:B------:R-:W-:Y:S01]  /*6e00*/  @UP0 ULDC UR16, c[0x0][0x2ec] ;  /* 0x0000bb0000100ab9 */ /* 0x000fe20000000800 */
[----:B------:R-:W-:Y:S02]  /*6e10*/  UIMAD UR13, UR13, UR18, URZ ;  /* 0x000000120d0d72a4 */ /* 0x000fe4000f8e023f */
[----:B------:R-:W-:Y:S02]  /*6e20*/  UIMAD UR5, UR21, UR15, UR10 ;  /* 0x0000000f150572a4 */ /* 0x000fe4000f8e020a */
[----:B------:R-:W-:Y:S02]  /*6e30*/  UIMAD.WIDE.U32 UR22, UR21, UR14, UR22 ;  /* 0x0000000e151672a5 */ /* 0x000fe4000f8e0016 */
[----:B------:R-:W-:Y:S02]  /*6e40*/  UIMAD.WIDE.U32 UR16, UR20, UR16, URZ ;  /* 0x00000010141072a5 */ /* 0x000fe4000f8e003f */
[----:B------:R-:W-:Y:S01]  /*6e50*/  UIMAD.WIDE.U32 UR14, UR21, UR18, UR8 ;  /* 0x00000012150e72a5 */ /* 0x000fe2000f8e0008 */
[----:B------:R-:W-:-:S02]  /*6e60*/  UMOV UR12, UR20 ;  /* 0x00000014000c7c82 */ /* 0x000fc40008000000 */
[----:B------:R-:W-:Y:S01]  /*6e70*/  @UP0 ULDC UR8, c[0x0][0x2f0] ;  /* 0x0000bc0000080ab9 */ /* 0x000fe20000000800 */
[----:B------:R-:W-:Y:S02]  /*6e80*/  UIMAD UR4, UR21, UR19, UR13 ;  /* 0x00000013150472a4 */ /* 0x000fe4000f8e020d */
[----:B------:R-:W-:Y:S01]  /*6e90*/  @UP0 USHF.R.U32.HI UR12, URZ, UR8, UR17 ;  /* 0x000000083f0c0299 */ /* 0x000fe20008011611 */
[----:B------:R-:W-:Y:S11]  /*6ea0*/  @!P0 BRA `(.L_x_1085) ;  /* 0x0000001c00e88947 */ /* 0x000ff60003800000 */
[----:B------:R-:W1:Y:S01]  /*6eb0*/  S2R R3, SR_CgaCtaId ;  /* 0x0000000000037919 */ /* 0x000e620000008800 */
[----:B------:R-:W-:-:S04]  /*6ec0*/  MOV R16, 0x400 ;  /* 0x0000040000107802 */ /* 0x000fc80000000f00 */
[----:B-1----:R-:W-:Y:S01]  /*6ed0*/  LEA R16, R3, R16, 0x18 ;  /* 0x0000001003107211 */ /* 0x002fe200078ec0ff */
[----:B------:R-:W-:-:S05]  /*6ee0*/  IMAD.MOV.U32 R3, RZ, RZ, 0x1 ;  /* 0x00000001ff037424 */ /* 0x000fca00078e00ff */
[----:B------:R-:W-:-:S04]  /*6ef0*/  SHF.L.U32 R3, R3, 0x1f, RZ ;  /* 0x0000001f03037819 */ /* 0x000fc800000006ff */
[----:B------:R-:W1:Y:S02]  /*6f00*/  SYNCS.PHASECHK.TRANS64.TRYWAIT P0, [R16+URZ+0x26820], R3 ;  /* 0x02682003100075a7 */ /* 0x000e64000800017f */
[----:B-1----:R-:W-:Y:S05]  /*6f10*/  @!P0 BRA `(.L_x_1086) ;  /* 0x0000002000d08947 */ /* 0x002fea0003800000 */
.L_x_1114:
[----:B------:R-:W2:Y:S01]  /*6f20*/  S2R R0, SR_TID.X ;  /* 0x0000000000007919 */ /* 0x000ea20000002100 */
[----:B------:R-:W-:Y:S02]  /*6f30*/  IMAD.U32 R15, RZ, RZ, UR23 ;  /* 0x00000017ff0f7e24 */ /* 0x000fe4000f8e00ff */
[----:B------:R-:W-:Y:S02]  /*6f40*/  IMAD.U32 R14, RZ, RZ, UR15 ;  /* 0x0000000fff0e7e24 */ /* 0x000fe4000f8e00ff */
[----:B------:R-:W-:Y:S02]  /*6f50*/  VIADD R15, R15, UR5 ;  /* 0x000000050f0f7c36 */ /* 0x000fe40008000000 */
        /* <DEDUP_REMOVED lines=11> */
.L_x_1087:
[----:B------:R-:W-:Y:S01]  /*7010*/  R2UR UR19, R4 ;  /* 0x00000000041372ca */ /* 0x000fe200000e0000 */
[----:B------:R-:W2:Y:S01]  /*7020*/  LDC.64 R6, c[0x0][0x198] ;  /* 0x00006600ff067b82 */ /* 0x000ea20000000a00 */
[----:B------:R-:W-:Y:S01]  /*7030*/  R2UR UR7, R15 ;  /* 0x000000000f0772ca */ /* 0x000fe200000e0000 */
[----:B------:R-:W-:Y:S01]  /*7040*/  ULDC.64 UR16, c[0x0][0x700] ;  /* 0x0001c00000107ab9 */ /* 0x000fe20000000a00 */
[----:B------:R-:W-:Y:S01]  /*7050*/  UMOV UR50, 0x0 ;  /* 0x0000000000327882 */ /* 0x000fe20000000000 */
[----:B------:R-:W-:Y:S01]  /*7060*/  IMAD.U32 R10, RZ, RZ, UR16 ;  /* 0x00000010ff0a7e24 */ /* 0x000fe2000f8e00ff */
[----:B------:R-:W-:Y:S01]  /*7070*/  UMOV UR51, 0x14f00000 ;  /* 0x14f0000000337882 */ /* 0x000fe20000000000 */
[----:B------:R-:W-:Y:S01]  /*7080*/  IMAD.U32 R9, RZ, RZ, UR17 ;  /* 0x00000011ff097e24 */ /* 0x000fe2000f8e00ff */
[----:B------:R-:W-:Y:S01]  /*7090*/  UMOV UR18, URZ ;  /* 0x0000003f00127c82 */ /* 0x000fe20008000000 */
[----:B------:R-:W-:Y:S01]  /*70a0*/  UMOV UR42, 0x20 ;  /* 0x00000020002a7882 */ /* 0x000fe20000000000 */
[----:B------:R-:W-:Y:S01]  /*70b0*/  UMOV UR44, UR20 ;  /* 0x00000014002c7c82 */ /* 0x000fe20008000000 */
[----:B------:R-:W-:Y:S01]  /*70c0*/  UMOV UR45, UR21 ;  /* 0x00000015002d7c82 */ /* 0x000fe20008000000 */
[----:B------:R-:W-:Y:S01]  /*70d0*/  UMOV UR26, 0x40 ;  /* 0x00000040001a7882 */ /* 0x000fe20000000000 */
[----:B------:R-:W-:Y:S01]  /*70e0*/  USHF.L.U32 UR19, UR19, 0x6, URZ ;  /* 0x0000000613137899 */ /* 0x000fe2000800063f */
[----:B------:R-:W-:Y:S01]  /*70f0*/  IMAD.MOV.U32 R5, RZ, RZ, 0xc000 ;  /* 0x0000c000ff057424 */ /* 0x000fe200078e00ff */
[----:B------:R-:W-:Y:S01]  /*7100*/  UMOV UR28, UR20 ;  /* 0x00000014001c7c82 */ /* 0x000fe20008000000 */
[----:B------:R-:W-:Y:S01]  /*7110*/  UMOV UR29, UR21 ;  /* 0x00000015001d7c82 */ /* 0x000fe20008000000 */
[----:B------:R-:W-:Y:S01]  /*7120*/  UIADD3 UR8, UP0, UR19, UR22, URZ ;  /* 0x0000001613087290 */ /* 0x000fe2000ff1e03f */
[----:B------:R-:W-:Y:S01]  /*7130*/  IMAD.MOV.U32 R19, RZ, RZ, RZ ;  /* 0x000000ffff137224 */ /* 0x000fe200078e00ff */
[----:B------:R-:W-:Y:S01]  /*7140*/  UMOV UR54, 0x0 ;  /* 0x0000000000367882 */ /* 0x000fe20000000000 */
[----:B------:R-:W-:Y:S01]  /*7150*/  UMOV UR43, UR19 ;  /* 0x00000013002b7c82 */ /* 0x000fe20008000000 */
[----:B------:R-:W-:-:S02]  /*7160*/  ULEA.HI.X.SX32 UR7, UR19, UR7, 0x1, UP0 ;  /* 0x0000000713077291 */ /* 0x000fc400080f0e3f */
[----:B-1----:R-:W-:Y:S01]  /*7170*/  IMAD.U32 R3, RZ, RZ, UR8 ;  /* 0x00000008ff037e24 */ /* 0x002fe2000f8e00ff */
[----:B------:R-:W-:Y:S01]  /*7180*/  UMOV UR27, UR19 ;  /* 0x00000013001b7c82 */ /* 0x000fe20008000000 */
[----:B------:R-:W-:Y:S01]  /*7190*/  IMAD.U32 R2, RZ, RZ, UR8 ;  /* 0x00000008ff027e24 */ /* 0x000fe2000f8e00ff */
[----:B------:R-:W-:Y:S01]  /*71a0*/  R2UR UR8, R16 ;  /* 0x00000000100872ca */ /* 0x000fe200000e0000 */
[----:B--2---:R-:W-:Y:S01]  /*71b0*/  IMAD.MOV.U32 R8, RZ, RZ, R6 ;  /* 0x000000ffff087224 */ /* 0x004fe200078e0006 */
[----:B------:R-:W-:Y:S01]  /*71c0*/  LEA R0, P1, R3, R10, 0x2 ;  /* 0x0000000a03007211 */ /* 0x000fe200078210ff */
[----:B------:R-:W-:Y:S01]  /*71d0*/  IMAD.U32 R3, RZ, RZ, UR7 ;  /* 0x00000007ff037e24 */ /* 0x000fe2000f8e00ff */
[----:B------:R-:W-:Y:S01]  /*71e0*/  UMOV UR7, 0x10 ;  /* 0x0000001000077882 */ /* 0x000fe20000000000 */
[----:B------:R-:W-:Y:S01]  /*71f0*/  UMOV UR55, 0x10000000 ;  /* 0x1000000000377882 */ /* 0x000fe20000000000 */
[----:B------:R-:W-:Y:S01]  /*7200*/  R2UR UR32, R0 ;  /* 0x00000000002072ca */ /* 0x000fe200000e0000 */
[----:B------:R-:W-:Y:S01]  /*7210*/  UMOV UR13, UR21 ;  /* 0x00000015000d7c82 */ /* 0x000fe20008000000 */
[----:B------:R-:W-:Y:S01]  /*7220*/  LEA.HI.X R2, R2, R9, R3, 0x2, P1 ;  /* 0x0000000902027211 */ /* 0x000fe200008f1403 */
[----:B------:R-:W-:Y:S01]  /*7230*/  UMOV UR10, UR18 ;  /* 0x00000012000a7c82 */ /* 0x000fe20008000000 */
[----:B------:R-:W-:Y:S01]  /*7240*/  IADD3 R0, P1, R8, 0x2f0, RZ ;  /* 0x000002f008007810 */ /* 0x000fe20007f3e0ff */
[----:B------:R-:W-:Y:S01]  /*7250*/  UMOV UR34, 0x10 ;  /* 0x0000001000227882 */ /* 0x000fe20000000000 */
[----:B------:R-:W-:Y:S01]  /*7260*/  R2UR UR33, R2 ;  /* 0x00000000022172ca */ /* 0x000fe200000e0000 */
[----:B------:R-:W-:Y:S01]  /*7270*/  UIADD3 UR17, UR8, 0x26810, URZ ;  /* 0x0002681008117890 */ /* 0x000fe2000fffe03f */
[----:B------:R-:W-:Y:S01]  /*7280*/  R2UR UR46, R0 ;  /* 0x00000000002e72ca */ /* 0x000fe200000e0000 */
[----:B------:R-:W-:Y:S01]  /*7290*/  UIADD3 UR16, UR8, 0x12000, URZ ;  /* 0x0001200008107890 */ /* 0x000fe2000fffe03f */
[----:B------:R-:W-:Y:S01]  /*72a0*/  IADD3 R0, P2, R8, 0x3f0, RZ ;  /* 0x000003f008007810 */ /* 0x000fe20007f5e0ff */
[----:B------:R-:W-:-:S02]  /*72b0*/  UIADD3 UR40, UR8, 0x13000, URZ ;  /* 0x0001300008287890 */ /* 0x000fc4000fffe03f */
[----:B------:R-:W-:Y:S01]  /*72c0*/  UIADD3 UR24, UR8, 0x14000, URZ ;  /* 0x0001400008187890 */ /* 0x000fe2000fffe03f */
[----:B------:R-:W-:Y:S01]  /*72d0*/  R2UR UR30, R0 ;  /* 0x00000000001e72ca */ /* 0x000fe200000e0000 */
[--C-:B------:R-:W-:Y:S01]  /*72e0*/  IMAD.X R0, RZ, RZ, R7.reuse, P1 ;  /* 0x000000ffff007224 */ /* 0x100fe200008e0607 */
[----:B------:R-:W-:Y:S01]  /*72f0*/  IADD3 R2, P1, R8, 0xf0, RZ ;  /* 0x000000f008027810 */ /* 0x000fe20007f3e0ff */
[----:B------:R-:W-:Y:S01]  /*7300*/  UIADD3 UR56, UR8, 0x1e000, URZ ;  /* 0x0001e00008387890 */ /* 0x000fe2000fffe03f */
[----:B------:R-:W-:Y:S02]  /*7310*/  UMOV UR41, UR17 ;  /* 0x0000001100297c82 */ /* 0x000fe40008000000 */
[----:B------:R-:W-:Y:S01]  /*7320*/  R2UR UR48, R2 ;  /* 0x00000000023072ca */ /* 0x000fe200000e0000 */
[--C-:B------:R-:W-:Y:S01]  /*7330*/  IMAD.X R3, RZ, RZ, R7.reuse, P1 ;  /* 0x000000ffff037224 */ /* 0x100fe200008e0607 */
[----:B------:R-:W-:Y:S01]  /*7340*/  R2UR UR47, R0 ;  /* 0x00000000002f72ca */ /* 0x000fe200000e0000 */
[----:B------:R-:W-:Y:S01]  /*7350*/  IMAD.X R0, RZ, RZ, R7, P2 ;  /* 0x000000ffff007224 */ /* 0x000fe200010e0607 */
[----:B------:R-:W-:Y:S01]  /*7360*/  UMOV UR25, UR17 ;  /* 0x0000001100197c82 */ /* 0x000fe20008000000 */
[----:B------:R-:W-:Y:S01]  /*7370*/  UMOV UR57, UR17 ;  /* 0x0000001100397c82 */ /* 0x000fe20008000000 */
[----:B------:R-:W-:Y:S01]  /*7380*/  R2UR UR49, R3 ;  /* 0x00000000033172ca */ /* 0x000fe200000e0000 */
[----:B------:R-:W-:Y:S01]  /*7390*/  UIADD3 UR9, UR8, 0x26800, URZ ;  /* 0x0002680008097890 */ /* 0x000fe2000fffe03f */
[----:B------:R-:W-:Y:S01]  /*73a0*/  R2UR UR31, R0 ;  /* 0x00000000001f72ca */ /* 0x000fe200000e0000 */
[----:B------:R-:W-:Y:S01]  /*73b0*/  IMAD.U32 R0, RZ, RZ, UR6 ;  /* 0x00000006ff007e24 */ /* 0x000fe2000f8e00ff */
[----:B------:R-:W-:Y:S01]  /*73c0*/  UMOV UR35, UR11 ;  /* 0x0000000b00237c82 */ /* 0x000fe20008000000 */
[----:B------:R-:W-:Y:S01]  /*73d0*/  UMOV UR36, UR12 ;  /* 0x0000000c00247c82 */ /* 0x000fe20008000000 */
[----:B------:R-:W-:Y:S01]  /*73e0*/  UMOV UR37, UR21 ;  /* 0x0000001500257c82 */ /* 0x000fe20008000000 */
[----:B------:R-:W-:Y:S01]  /*73f0*/  VIADD R6, R0, 0xffffffff ;  /* 0xffffffff00067836 */ /* 0x000fe20000000000 */
[----:B------:R-:W-:Y:S01]  /*7400*/  UMOV UR52, UR12 ;  /* 0x0000000c00347c82 */ /* 0x000fe20008000000 */
[----:B------:R-:W-:Y:S01]  /*7410*/  UMOV UR53, UR21 ;  /* 0x0000001500357c82 */ /* 0x000fe20008000000 */
[----:B------:R-:W-:Y:S01]  /*7420*/  UMOV UR58, 0x50 ;  /* 0x00000050003a7882 */ /* 0x000fe20000000000 */
[----:B------:R-:W-:Y:S01]  /*7430*/  UMOV UR59, UR11 ;  /* 0x0000000b003b7c82 */ /* 0x000fe20008000000 */
[----:B------:R1:W-:Y:S01]  /*7440*/  STL [R1], R6 ;  /* 0x0000000601007387 */ /* 0x0003e20000100800 */
[----:B------:R-:W-:Y:S01]  /*7450*/  ISETP.GE.AND P1, PT, R4, R6, PT ;  /* 0x000000060400720c */ /* 0x000fe20003f26270 */
[----:B------:R-:W-:Y:S01]  /*7460*/  UMOV UR60, UR12 ;  /* 0x0000000c003c7c82 */ /* 0x000fe20008000000 */
[----:B------:R-:W-:Y:S01]  /*7470*/  UMOV UR61, UR21 ;  /* 0x00000015003d7c82 */ /* 0x000fe20008000000 */
[----:B------:R-:W-:Y:S01]  /*7480*/  UTMALDG.4D [UR16], [UR48], desc[UR50] ;  /* 0x00003210300075b4 */ /* 0x000fe20008019000 */
[----:B------:R2:W-:Y:S01]  /*7490*/  UTMALDG.4D [UR40], [UR48], desc[UR50] ;  /* 0x00003228300075b4 */ /* 0x0005e20008019000 */
[----:B------:R-:W-:Y:S01]  /*74a0*/  UTMALDG.4D [UR24], [UR48], desc[UR50] ;  /* 0x00003218300075b4 */ /* 0x000fe20008019000 */
[----:B------:R3:W-:Y:S01]  /*74b0*/  UBLKCP.S.G [UR56], [UR32], UR7 ;  /* 0x00000038200073ba */ /* 0x0007e20008000207 */
[----:B------:R1:W-:Y:S01]  /*74c0*/  SYNCS.ARRIVE.TRANS64 RZ, [R16+URZ+0x26800], R5 ;  /* 0x0268000510ff79a7 */ /* 0x0003e2000800003f */
[----:B------:R4:W-:Y:S01]  /*74d0*/  UTMALDG.4D [UR8], [UR46], desc[UR54] ;  /* 0x000036082e0075b4 */ /* 0x0009e20008019000 */
[----:B--2---:R-:W-:Y:S01]  /*74e0*/  UIADD3 UR40, UR8, 0x4000, URZ ;  /* 0x0000400008287890 */ /* 0x004fe2000fffe03f */
[----:B------:R-:W-:Y:S01]  /*74f0*/  UMOV UR42, 0x40 ;  /* 0x00000040002a7882 */ /* 0x000fe20000000000 */
[----:B------:R-:W-:Y:S01]  /*7500*/  UMOV UR43, UR11 ;  /* 0x0000000b002b7c82 */ /* 0x000fe20008000000 */
[----:B------:R-:W-:Y:S01]  /*7510*/  UMOV UR44, UR12 ;  /* 0x0000000c002c7c82 */ /* 0x000fe20008000000 */
[----:B------:R-:W-:Y:S01]  /*7520*/  UMOV UR41, UR9 ;  /* 0x0000000900297c82 */ /* 0x000fe20008000000 */
[----:B---3--:R-:W-:-:S02]  /*7530*/  UIADD3 UR32, UR8, 0x1000, URZ ;  /* 0x0000100008207890 */ /* 0x008fc4000fffe03f */
[----:B------:R-:W-:Y:S02]  /*7540*/  UIADD3 UR48, UR8, 0x2000, URZ ;  /* 0x0000200008307890 */ /* 0x000fe4000fffe03f */
[----:B------:R-:W-:Y:S01]  /*7550*/  UIADD3 UR24, UR8, 0x3000, URZ ;  /* 0x0000300008187890 */ /* 0x000fe2000fffe03f */
[----:B------:R-:W-:Y:S01]  /*7560*/  UMOV UR33, UR9 ;  /* 0x0000000900217c82 */ /* 0x000fe20008000000 */
[----:B------:R-:W-:Y:S01]  /*7570*/  UMOV UR50, 0x20 ;  /* 0x0000002000327882 */ /* 0x000fe20000000000 */
[----:B------:R-:W-:Y:S01]  /*7580*/  UMOV UR51, UR11 ;  /* 0x0000000b00337c82 */ /* 0x000fe20008000000 */
[----:B------:R-:W-:Y:S01]  /*7590*/  UMOV UR49, UR9 ;  /* 0x0000000900317c82 */ /* 0x000fe20008000000 */
[----:B------:R-:W-:Y:S01]  /*75a0*/  UMOV UR26, 0x30 ;  /* 0x00000030001a7882 */ /* 0x000fe20000000000 */
[----:B------:R-:W-:Y:S01]  /*75b0*/  UMOV UR27, UR11 ;  /* 0x0000000b001b7c82 */ /* 0x000fe20008000000 */
[----:B------:R-:W-:Y:S01]  /*75c0*/  UMOV UR28, UR12 ;  /* 0x0000000c001c7c82 */ /* 0x000fe20008000000 */
[----:B------:R2:W-:Y:S01]  /*75d0*/  UTMALDG.4D [UR32], [UR46], desc[UR54] ;  /* 0x000036202e0075b4 */ /* 0x0005e20008019000 */
[----:B------:R-:W-:Y:S01]  /*75e0*/  UMOV UR25, UR9 ;  /* 0x0000000900197c82 */ /* 0x000fe20008000000 */
[----:B------:R-:W-:Y:S01]  /*75f0*/  UIADD3 UR56, UR8, 0x5000, URZ ;  /* 0x0000500008387890 */ /* 0x000fe2000fffe03f */
[----:B------:R-:W-:Y:S01]  /*7600*/  UMOV UR57, UR9 ;  /* 0x0000000900397c82 */ /* 0x000fe20008000000 */
[----:B----4-:R-:W-:Y:S01]  /*7610*/  UMOV UR10, 0x40 ;  /* 0x00000040000a7882 */ /* 0x010fe20000000000 */
[----:B------:R-:W-:Y:S01]  /*7620*/  UTMALDG.4D [UR48], [UR46], desc[UR54] ;  /* 0x000036302e0075b4 */ /* 0x000fe20008019000 */
[----:B------:R3:W-:Y:S01]  /*7630*/  UTMALDG.4D [UR24], [UR46], desc[UR54] ;  /* 0x000036182e0075b4 */ /* 0x0007e20008019000 */
[----:B------:R1:W-:Y:S01]  /*7640*/  UTMALDG.4D [UR40], [UR46], desc[UR54] ;  /* 0x000036282e0075b4 */ /* 0x0003e20008019000 */
[----:B--2---:R-:W-:Y:S01]  /*7650*/  UIADD3 UR32, UR8, 0x6000, URZ ;  /* 0x0000600008207890 */ /* 0x004fe2000fffe03f */
[----:B------:R-:W-:-:S02]  /*7660*/  UMOV UR34, UR18 ;  /* 0x0000001200227c82 */ /* 0x000fc40008000000 */
[----:B------:R1:W-:Y:S06]  /*7670*/  UTMALDG.4D [UR56], [UR46], desc[UR54] ;  /* 0x000036382e0075b4 */ /* 0x0003ec0008019000 */
[----:B------:R1:W-:Y:S01]  /*7680*/  UTMALDG.4D [UR32], [UR30], desc[UR54] ;  /* 0x000036201e0075b4 */ /* 0x0003e20008019000 */
[----:B---3--:R-:W-:Y:S02]  /*7690*/  UIADD3 UR24, UR8, 0x8000, URZ ;  /* 0x0000800008187890 */ /* 0x008fe4000fffe03f */
[----:B------:R-:W-:Y:S01]  /*76a0*/  UIADD3 UR8, UR8, 0xa000, URZ ;  /* 0x0000a00008087890 */ /* 0x000fe2000fffe03f */
[----:B------:R-:W-:-:S06]  /*76b0*/  UMOV UR26, 0x20 ;  /* 0x00000020001a7882 */ /* 0x000fcc0000000000 */
[----:B------:R1:W-:Y:S02]  /*76c0*/  UTMALDG.4D [UR24], [UR30], desc[UR54] ;  /* 0x000036181e0075b4 */ /* 0x0003e40008019000 */
[----:B------:R1:W-:Y:S02]  /*76d0*/  UTMALDG.4D [UR8], [UR30], desc[UR54] ;  /* 0x000036081e0075b4 */ /* 0x0003e40008019000 */
[----:B-1----:R-:W-:Y:S05]  /*76e0*/  @P1 BRA `(.L_x_1088) ;  /* 0x0000001000e41947 */ /* 0x002fea0003800000 */
[----:B------:R-:W-:Y:S01]  /*76f0*/  R2UR UR7, R4 ;  /* 0x00000000040772ca */ /* 0x000fe200000e0000 */
[----:B------:R-:W1:Y:S01]  /*7700*/  S2R R6, SR_TID.X ;  /* 0x0000000000067919 */ /* 0x000e620000002100 */
[----:B------:R-:W-:Y:S01]  /*7710*/  UIADD3 UR8, UR6, -0x2, URZ ;  /* 0xfffffffe06087890 */ /* 0x000fe2000fffe03f */
[----:B------:R-:W-:-:S05]  /*7720*/  IMAD.MOV.U32 R11, RZ, RZ, 0x1 ;  /* 0x00000001ff0b7424 */ /* 0x000fca00078e00ff */
[----:B------:R-:W-:-:S05]  /*7730*/  ISETP.NE.AND P1, PT, R4, UR8, PT ;  /* 0x0000000804007c0c */ /* 0x000fca000bf25270 */
[----:B------:R-:W-:-:S04]  /*7740*/  ULOP3.LUT UR7, URZ, UR7, URZ, 0x33, !UPT ;  /* 0x000000073f077292 */ /* 0x000fc8000f8e333f */
[----:B------:R-:W-:-:S06]  /*7750*/  UIADD3 UR7, UR7, UR6, URZ ;  /* 0x0000000607077290 */ /* 0x000fcc000fffe03f */
[----:B------:R-:W-:-:S05]  /*7760*/  IMAD.U32 R0, RZ, RZ, UR7 ;  /* 0x00000007ff007e24 */ /* 0x000fca000f8e00ff */
[----:B------:R-:W-:Y:S01]  /*7770*/  LOP3.LUT R5, R0, 0x1, RZ, 0xc0, !PT ;  /* 0x0000000100057812 */ /* 0x000fe200078ec0ff */
[----:B------:R-:W-:-:S04]  /*7780*/  IMAD.MOV.U32 R0, RZ, RZ, R4 ;  /* 0x000000ffff007224 */ /* 0x000fc800078e0004 */
[----:B------:R2:W-:Y:S01]  /*7790*/  STL [R1+0x4], R5 ;  /* 0x0000040501007387 */ /* 0x0005e20000100800 */
[----:B-1----:R-:W-:Y:S01]  /*77a0*/  LOP3.LUT R6, R6, 0x1f, RZ, 0xc0, !PT ;  /* 0x0000001f06067812 */ /* 0x002fe200078ec0ff */
[----:B------:R-:W-:Y:S06]  /*77b0*/  @!P1 BRA `(.L_x_1089) ;  /* 0x0000000c00209947 */ /* 0x000fec0003800000 */
[----:B------:R-:W-:Y:S01]  /*77c0*/  R2UR UR8, R5 ;  /* 0x00000000050872ca */ /* 0x000fe200000e0000 */
[----:B------:R-:W-:Y:S02]  /*77d0*/  IMAD.MOV.U32 R0, RZ, RZ, R4 ;  /* 0x000000ffff007224 */ /* 0x000fe400078e0004 */
[----:B------:R-:W-:-:S10]  /*77e0*/  IMAD.MOV.U32 R11, RZ, RZ, 0x1 ;  /* 0x00000001ff0b7424 */ /* 0x000fd400078e00ff */
[----:B------:R-:W-:-:S06]  /*77f0*/  UIADD3 UR7, UR7, -UR8, URZ ;  /* 0x8000000807077290 */ /* 0x000fcc000fffe03f */
[----:B------:R-:W-:-:S07]  /*7800*/  IMAD.U32 R20, RZ, RZ, UR7 ;  /* 0x00000007ff147e24 */ /* 0x000fce000f8e00ff */
.L_x_1098:
[----:B--234-:R-:W-:-:S04]  /*7810*/  SHF.L.U32 R21, R11, 0x1f, RZ ;  /* 0x0000001f0b157819 */ /* 0x01cfc800000006ff */
[----:B------:R-:W1:Y:S02]  /*7820*/  SYNCS.PHASECHK.TRANS64.TRYWAIT P1, [R16+URZ+0x26840], R21 ;  /* 0x02684015100075a7 */ /* 0x000e64000802017f */
[----:B-1----:R-:W-:Y:S05]  /*7830*/  @!P1 BRA `(.L_x_1090) ;  /* 0x00000018009c9947 */ /* 0x002fea0003800000 */
.L_x_1115:
[----:B------:R-:W-:Y:S05]  /*7840*/  @P0 BRA `(.L_x_1091) ;  /* 0x0000000000140947 */ /* 0x000fea0003800000 */
[----:B------:R-:W-:Y:S01]  /*7850*/  ISETP.NE.AND P1, PT, R6, RZ, PT ;  /* 0x000000ff0600720c */ /* 0x000fe20003f25270 */
[----:B------:R-:W-:-:S04]  /*7860*/  IMAD.MOV.U32 R3, RZ, RZ, 0x3100 ;  /* 0x00003100ff037424 */ /* 0x000fc800078e00ff */
[----:B------:R3:W-:Y:S08]  /*7870*/  SYNCS.ARRIVE.TRANS64 RZ, [R16+URZ+0x26830], R3 ;  /* 0x0268300310ff79a7 */ /* 0x0007f0000800003f */
[----:B------:R-:W-:Y:S05]  /*7880*/  @!P1 BRA `(.L_x_1091) ;  /* 0x0000000000049947 */ /* 0x000fea0003800000 */
[----:B------:R-:W-:Y:S01]  /*7890*/  BPT.TRAP 0x1 ;  /* 0x000000040000795c */ /* 0x000fe20000300000 */
.L_x_1091:
[----:B------:R-:W3:Y:S01]  /*78a0*/  LDC.64 R12, c[0x0][0x728] ;  /* 0x0001ca00ff0c7b82 */ /* 0x000ee20000000a00 */
[----:B------:R-:W-:Y:S01]  /*78b0*/  IMAD.SHL.U32 R18, R0, 0x40, RZ ;  /* 0x0000004000127824 */ /* 0x000fe200078e00ff */
[----:B------:R-:W-:Y:S01]  /*78c0*/  R2UR UR40, R16 ;  /* 0x00000000102872ca */ /* 0x000fe200000e0000 */
[----:B------:R-:W-:Y:S01]  /*78d0*/  UMOV UR30, 0x0 ;  /* 0x00000000001e7882 */ /* 0x000fe20000000000 */
[----:B------:R-:W-:Y:S01]  /*78e0*/  UMOV UR31, 0x14f00000 ;  /* 0x14f00000001f7882 */ /* 0x000fe20000000000 */
[----:B------:R-:W-:Y:S01]  /*78f0*/  UMOV UR18, URZ ;  /* 0x0000003f00127c82 */ /* 0x000fe20008000000 */
[C---:B------:R-:W-:Y:S01]  /*7900*/  IADD3 R2, P1, R18.reuse, UR14, RZ ;  /* 0x0000000e12027c10 */ /* 0x040fe2000ff3e0ff */
[----:B------:R-:W-:Y:S01]  /*7910*/  UMOV UR34, 0x20 ;  /* 0x0000002000227882 */ /* 0x000fe20000000000 */
[----:B--2---:R-:W2:Y:S01]  /*7920*/  LDC.64 R4, c[0x0][0x198] ;  /* 0x00006600ff047b82 */ /* 0x004ea20000000a00 */
[----:B------:R-:W-:Y:S01]  /*7930*/  R2UR UR19, R18 ;  /* 0x00000000121372ca */ /* 0x000fe200000e0000 */
[----:B------:R-:W-:Y:S01]  /*7940*/  UMOV UR36, UR20 ;  /* 0x0000001400247c82 */ /* 0x000fe20008000000 */
[----:B------:R-:W-:Y:S01]  /*7950*/  UMOV UR37, UR21 ;  /* 0x0000001500257c82 */ /* 0x000fe20008000000 */
[----:B------:R-:W-:Y:S01]  /*7960*/  UMOV UR26, 0x40 ;  /* 0x00000040001a7882 */ /* 0x000fe20000000000 */
[----:B------:R-:W-:Y:S01]  /*7970*/  UMOV UR28, UR20 ;  /* 0x00000014001c7c82 */ /* 0x000fe20008000000 */
[----:B------:R-:W-:Y:S01]  /*7980*/  UMOV UR29, UR21 ;  /* 0x00000015001d7c82 */ /* 0x000fe20008000000 */
        /* <DEDUP_REMOVED lines=11> */
[----:B------:R-:W-:Y:S01]  /*7a40*/  LEA.HI.X.SX32 R3, R18, R14, 0x1, P1 ;  /* 0x0000000e12037211 */ /* 0x000fe200008f0eff */
[----:B------:R-:W-:Y:S01]  /*7a50*/  UMOV UR7, 0x10 ;  /* 0x0000001000077882 */ /* 0x000fe20000000000 */
[----:B--2---:R-:W-:Y:S01]  /*7a60*/  IMAD.MOV.U32 R8, RZ, RZ, R4 ;  /* 0x000000ffff087224 */ /* 0x004fe200078e0004 */
[----:B------:R-:W-:Y:S01]  /*7a70*/  UMOV UR41, UR17 ;  /* 0x0000001100297c82 */ /* 0x000fe20008000000 */
[----:B------:R-:W-:Y:S01]  /*7a80*/  IMAD.MOV.U32 R7, RZ, RZ, R5 ;  /* 0x000000ffff077224 */ /* 0x000fe200078e0005 */
[----:B------:R-:W-:-:S02]  /*7a90*/  LEA.HI.X R2, R2, R13, R3, 0x2, P2 ;  /* 0x0000000d02027211 */ /* 0x000fc400010f1403 */
[----:B------:R-:W-:Y:S02]  /*7aa0*/  IADD3 R4, P1, R8, 0x1f0, RZ ;  /* 0x000001f008047810 */ /* 0x000fe40007f3e0ff */
[----:B------:R-:W-:Y:S02]  /*7ab0*/  R2UR UR43, R2 ;  /* 0x00000000022b72ca */ /* 0x000fe400000e0000 */
[----:B------:R-:W-:Y:S01]  /*7ac0*/  R2UR UR8, R4 ;  /* 0x00000000040872ca */ /* 0x000fe200000e0000 */
[----:B------:R-:W-:-:S05]  /*7ad0*/  IMAD.X R5, RZ, RZ, R7, P1 ;  /* 0x000000ffff057224 */ /* 0x000fca00008e0607 */
[----:B------:R-:W-:-:S13]  /*7ae0*/  R2UR UR9, R5 ;  /* 0x00000000050972ca */ /* 0x000fda00000e0000 */
[----:B------:R2:W-:Y:S01]  /*7af0*/  UTMALDG.4D [UR16], [UR8], desc[UR30] ;  /* 0x00001e10080075b4 */ /* 0x0005e20008019000 */
[----:B------:R2:W-:Y:S01]  /*7b00*/  UTMALDG.4D [UR32], [UR8], desc[UR30] ;  /* 0x00001e20080075b4 */ /* 0x0005e20008019000 */
[----:B------:R2:W-:Y:S01]  /*7b10*/  UTMALDG.4D [UR24], [UR8], desc[UR30] ;  /* 0x00001e18080075b4 */ /* 0x0005e20008019000 */
[----:B------:R2:W-:Y:S01]  /*7b20*/  UBLKCP.S.G [UR40], [UR42], UR7 ;  /* 0x000000282a0073ba */ /* 0x0005e20008000207 */
[----:B------:R-:W3:Y:S02]  /*7b30*/  SYNCS.PHASECHK.TRANS64.TRYWAIT P1, [R16+URZ+0x26828], R21 ;  /* 0x02682815100075a7 */ /* 0x000ee4000802017f */
[----:B--23--:R-:W-:Y:S05]  /*7b40*/  @!P1 BRA `(.L_x_1092) ;  /* 0x0000001400ec9947 */ /* 0x00cfea0003800000 */
.L_x_1116:
[----:B------:R-:W-:Y:S05]  /*7b50*/  @P0 BRA `(.L_x_1093) ;  /* 0x0000000000140947 */ /* 0x000fea0003800000 */
[----:B------:R-:W-:Y:S01]  /*7b60*/  ISETP.NE.AND P1, PT, R6, RZ, PT ;  /* 0x000000ff0600720c */ /* 0x000fe20003f25270 */
[----:B------:R-:W-:-:S04]  /*7b70*/  IMAD.MOV.U32 R2, RZ, RZ, 0x3100 ;  /* 0x00003100ff027424 */ /* 0x000fc800078e00ff */
[----:B------:R3:W-:Y:S08]  /*7b80*/  SYNCS.ARRIVE.TRANS64 RZ, [R16+URZ+0x26818], R2 ;  /* 0x0268180210ff79a7 */ /* 0x0007f0000800003f */
[----:B------:R-:W-:Y:S05]  /*7b90*/  @!P1 BRA `(.L_x_1093) ;  /* 0x0000000000049947 */ /* 0x000fea0003800000 */
[----:B------:R-:W-:Y:S01]  /*7ba0*/  BPT.TRAP 0x1 ;  /* 0x000000040000795c */ /* 0x000fe20000300000 */
.L_x_1093:
[----:B------:R-:W-:Y:S01]  /*7bb0*/  VIADD R18, R18, 0x40 ;  /* 0x0000004012127836 */ /* 0x000fe20000000000 */
[----:B------:R-:W-:Y:S01]  /*7bc0*/  ULDC.64 UR8, c[0x0][0x700] ;  /* 0x0001c00000087ab9 */ /* 0x000fe20000000a00 */
[----:B------:R-:W-:Y:S01]  /*7bd0*/  R2UR UR40, R16 ;  /* 0x00000000102872ca */ /* 0x000fe200000e0000 */
[----:B------:R-:W-:Y:S01]  /*7be0*/  IMAD.U32 R10, RZ, RZ, UR8 ;  /* 0x00000008ff0a7e24 */ /* 0x000fe2000f8e00ff */
[----:B------:R-:W-:Y:S01]  /*7bf0*/  UMOV UR30, 0x0 ;  /* 0x00000000001e7882 */ /* 0x000fe20000000000 */
[----:B---3--:R-:W-:Y:S01]  /*7c00*/  IADD3 R2, P1, R18, UR22, RZ ;  /* 0x0000001612027c10 */ /* 0x008fe2000ff3e0ff */
[----:B------:R-:W-:Y:S01]  /*7c10*/  IMAD.U32 R9, RZ, RZ, UR9 ;  /* 0x00000009ff097e24 */ /* 0x000fe2000f8e00ff */
[----:B------:R-:W-:Y:S01]  /*7c20*/  SHF.R.S32.HI R17, RZ, 0x1f, R18 ;  /* 0x0000001fff117819 */ /* 0x000fe20000011412 */
[----:B------:R-:W-:Y:S01]  /*7c30*/  UMOV UR31, 0x14f00000 ;  /* 0x14f00000001f7882 */ /* 0x000fe20000000000 */
[----:B------:R-:W-:Y:S01]  /*7c40*/  LEA R3, P2, R2, R10, 0x2 ;  /* 0x0000000a02037211 */ /* 0x000fe200078410ff */
[----:B------:R-:W-:Y:S01]  /*7c50*/  UMOV UR34, URZ ;  /* 0x0000003f00227c82 */ /* 0x000fe20008000000 */
[----:B------:R-:W-:Y:S01]  /*7c60*/  R2UR UR35, R18 ;  /* 0x00000000122372ca */ /* 0x000fe200000e0000 */
[----:B------:R-:W-:Y:S01]  /*7c70*/  UMOV UR36, UR20 ;  /* 0x0000001400247c82 */ /* 0x000fe20008000000 */
[----:B------:R-:W-:Y:S01]  /*7c80*/  R2UR UR42, R3 ;  /* 0x00000000032a72ca */ /* 0x000fe200000e0000 */
[----:B------:R-:W-:Y:S01]  /*7c90*/  IMAD.X R3, R17, 0x1, R15, P1 ;  /* 0x0000000111037824 */ /* 0x000fe200008e060f */
[----:B------:R-:W-:-:S02]  /*7ca0*/  UIADD3 UR33, UR40, 0x26818, URZ ;  /* 0x0002681828217890 */ /* 0x000fc4000fffe03f */
[----:B------:R-:W-:Y:S02]  /*7cb0*/  UIADD3 UR32, UR40, 0x15000, URZ ;  /* 0x0001500028207890 */ /* 0x000fe4000fffe03f */
[----:B------:R-:W-:Y:S01]  /*7cc0*/  LEA.HI.X R3, R2, R9, R3, 0x2, P2 ;  /* 0x0000000902037211 */ /* 0x000fe200010f1403 */
        /* <DEDUP_REMOVED lines=8> */
[----:B------:R-:W-:Y:S01]  /*7d50*/  UMOV UR26, 0x20 ;  /* 0x00000020001a7882 */ /* 0x000fe20000000000 */
[----:B------:R-:W-:Y:S01]  /*7d60*/  UMOV UR28, UR20 ;  /* 0x00000014001c7c82 */ /* 0x000fe20008000000 */
[----:B------:R-:W-:Y:S01]  /*7d70*/  UMOV UR29, UR21 ;  /* 0x00000015001d7c82 */ /* 0x000fe20008000000 */
[----:B------:R-:W-:Y:S01]  /*7d80*/  R2UR UR9, R3 ;  /* 0x00000000030972ca */ /* 0x000fe200000e0000 */
[----:B------:R-:W-:Y:S01]  /*7d90*/  UMOV UR25, UR33 ;  /* 0x0000002100197c82 */ /* 0x000fe20008000000 */
[----:B------:R-:W-:Y:S01]  /*7da0*/  UMOV UR27, UR35 ;  /* 0x00000023001b7c82 */ /* 0x000fe20008000000 */
[----:B------:R-:W-:Y:S01]  /*7db0*/  UMOV UR18, 0x40 ;  /* 0x0000004000127882 */ /* 0x000fe20000000000 */
[----:B------:R-:W-:Y:S01]  /*7dc0*/  UMOV UR17, UR33 ;  /* 0x0000002100117c82 */ /* 0x000fe20008000000 */
[----:B------:R-:W-:Y:S01]  /*7dd0*/  UMOV UR19, UR35 ;  /* 0x0000002300137c82 */ /* 0x000fe20008000000 */
[----:B------:R-:W-:Y:S01]  /*7de0*/  UMOV UR41, UR33 ;  /* 0x0000002100297c82 */ /* 0x000fe20008000000 */
[----:B------:R-:W-:-:S06]  /*7df0*/  UMOV UR7, 0x10 ;  /* 0x0000001000077882 */ /* 0x000fcc0000000000 */
[----:B------:R3:W-:Y:S01]  /*7e00*/  UTMALDG.4D [UR32], [UR8], desc[UR30] ;  /* 0x00001e20080075b4 */ /* 0x0007e20008019000 */
[----:B------:R3:W-:Y:S01]  /*7e10*/  UTMALDG.4D [UR24], [UR8], desc[UR30] ;  /* 0x00001e18080075b4 */ /* 0x0007e20008019000 */
[----:B------:R3:W-:Y:S01]  /*7e20*/  UTMALDG.4D [UR16], [UR8], desc[UR30] ;  /* 0x00001e10080075b4 */ /* 0x0007e20008019000 */
[----:B------:R3:W-:Y:S01]  /*7e30*/  UBLKCP.S.G [UR40], [UR42], UR7 ;  /* 0x000000282a0073ba */ /* 0x0007e20008000207 */
[----:B------:R-:W4:Y:S02]  /*7e40*/  SYNCS.PHASECHK.TRANS64.TRYWAIT P1, [R16+URZ+0x26848], R21 ;  /* 0x02684815100075a7 */ /* 0x000f24000802017f */
[----:B---34-:R-:W-:Y:S05]  /*7e50*/  @!P1 BRA `(.L_x_1094) ;  /* 0x00000014003c9947 */ /* 0x018fea0003800000 */
.L_x_1117:
[----:B------:R-:W-:Y:S05]  /*7e60*/  @P0 BRA `(.L_x_1095) ;  /* 0x0000000000140947 */ /* 0x000fea0003800000 */
[----:B------:R-:W-:Y:S01]  /*7e70*/  ISETP.NE.AND P1, PT, R6, RZ, PT ;  /* 0x000000ff0600720c */ /* 0x000fe20003f25270 */
[----:B-123--:R-:W-:-:S04]  /*7e80*/  IMAD.MOV.U32 R21, RZ, RZ, 0x3100 ;  /* 0x00003100ff157424 */ /* 0x00efc800078e00ff */
[----:B------:R4:W-:Y:S08]  /*7e90*/  SYNCS.ARRIVE.TRANS64 RZ, [R16+URZ+0x26838], R21 ;  /* 0x0268381510ff79a7 */ /* 0x0009f0000800003f */
[----:B------:R-:W-:Y:S05]  /*7ea0*/  @!P1 BRA `(.L_x_1095) ;  /* 0x0000000000049947 */ /* 0x000fea0003800000 */
[----:B------:R-:W-:Y:S01]  /*7eb0*/  BPT.TRAP 0x1 ;  /* 0x000000040000795c */ /* 0x000fe20000300000 */
.L_x_1095:
        /* <DEDUP_REMOVED lines=8> */
[C---:B------:R-:W-:Y:S01]  /*7f40*/  LEA R12, P1, R18.reuse, R12, 0x2 ;  /* 0x0000000c120c7211 */ /* 0x040fe200078210ff */
        /* <DEDUP_REMOVED lines=27> */
[----:B------:R-:W5:Y:S02]  /*8100*/  SYNCS.PHASECHK.TRANS64.TRYWAIT P1, [R16+URZ+0x26820], R5 ;  /* 0x02682005100075a7 */ /* 0x000f64000802017f */
[----:B-1---5:R-:W-:Y:S05]  /*8110*/  @!P1 BRA `(.L_x_1096) ;  /* 0x0000001000a09947 */ /* 0x022fea0003800000 */
.L_x_1119:
[----:B------:R-:W-:Y:S05]  /*8120*/  @P0 BRA `(.L_x_1097) ;  /* 0x0000000000140947 */ /* 0x000fea0003800000 */
[----:B------:R-:W-:Y:S01]  /*8130*/  ISETP.NE.AND P1, PT, R6, RZ, PT ;  /* 0x000000ff0600720c */ /* 0x000fe20003f25270 */
[----:B------:R-:W-:-:S04]  /*8140*/  IMAD.MOV.U32 R5, RZ, RZ, 0x3100 ;  /* 0x00003100ff057424 */ /* 0x000fc800078e00ff */
[----:B------:R1:W-:Y:S08]  /*8150*/  SYNCS.ARRIVE.TRANS64 RZ, [R16+URZ+0x26810], R5 ;  /* 0x0268100510ff79a7 */ /* 0x0003f0000800003f */
[----:B------:R-:W-:Y:S05]  /*8160*/  @!P1 BRA `(.L_x_1097) ;  /* 0x0000000000049947 */ /* 0x000fea0003800000 */
[----:B------:R-:W-:Y:S01]  /*8170*/  BPT.TRAP 0x1 ;  /* 0x000000040000795c */ /* 0x000fe20000300000 */
.L_x_1097:
[----:B------:R-:W-:Y:S01]  /*8180*/  R2UR UR7, R0 ;  /* 0x00000000000772ca */ /* 0x000fe200000e0000 */
[----:B------:R-:W-:Y:S01]  /*8190*/  VIADD R20, R20, 0xfffffffe ;  /* 0xfffffffe14147836 */ /* 0x000fe20000000000 */
[----:B------:R-:W-:Y:S01]  /*81a0*/  R2UR UR8, R15 ;  /* 0x000000000f0872ca */ /* 0x000fe200000e0000 */
[----:B------:R-:W-:Y:S01]  /*81b0*/  UMOV UR30, 0x0 ;  /* 0x00000000001e7882 */ /* 0x000fe20000000000 */
[----:B------:R-:W-:Y:S01]  /*81c0*/  R2UR UR40, R16 ;  /* 0x00000000102872ca */ /* 0x000fe200000e0000 */
[----:B------:R-:W-:Y:S01]  /*81d0*/  UMOV UR31, 0x14f00000 ;  /* 0x14f00000001f7882 */ /* 0x000fe20000000000 */
[----:B------:R-:W-:Y:S01]  /*81e0*/  UMOV UR34, URZ ;  /* 0x0000003f00227c82 */ /* 0x000fe20008000000 */
[----:B------:R-:W-:Y:S01]  /*81f0*/  UMOV UR36, UR20 ;  /* 0x0000001400247c82 */ /* 0x000fe20008000000 */
[----:B------:R-:W-:Y:S01]  /*8200*/  UMOV UR37, UR21 ;  /* 0x0000001500257c82 */ /* 0x000fe20008000000 */
[----:B------:R-:W-:Y:S01]  /*8210*/  UMOV UR26, 0x20 ;  /* 0x00000020001a7882 */ /* 0x000fe20000000000 */
[----:B------:R-:W-:Y:S01]  /*8220*/  UMOV UR28, UR20 ;  /* 0x00000014001c7c82 */ /* 0x000fe20008000000 */
[----:B------:R-:W-:Y:S01]  /*8230*/  UMOV UR29, UR21 ;  /* 0x00000015001d7c82 */ /* 0x000fe20008000000 */
[----:B------:R-:W-:Y:S01]  /*8240*/  UMOV UR18, 0x40 ;  /* 0x0000004000127882 */ /* 0x000fe20000000000 */
[----:B------:R-:W-:Y:S01]  /*8250*/  UIADD3 UR7, UR7, 0x2, URZ ;  /* 0x0000000207077890 */ /* 0x000fe2000fffe03f */
[----:B------:R-:W-:-:S03]  /*8260*/  UMOV UR10, 0x10 ;  /* 0x00000010000a7882 */ /* 0x000fc60000000000 */
[----:B------:R-:W-:Y:S02]  /*8270*/  USHF.L.U32 UR35, UR7, 0x6, URZ ;  /* 0x0000000607237899 */ /* 0x000fe4000800063f */
[----:B------:R-:W-:Y:S02]  /*8280*/  UIADD3 UR33, UR40, 0x26810, URZ ;  /* 0x0002681028217890 */ /* 0x000fe4000fffe03f */
[----:B------:R-:W-:Y:S02]  /*8290*/  UIADD3 UR9, UP0, UR35, UR22, URZ ;  /* 0x0000001623097290 */ /* 0x000fe4000ff1e03f */
[----:B------:R-:W-:Y:S02]  /*82a0*/  UIADD3 UR32, UR40, 0x12000, URZ ;  /* 0x0001200028207890 */ /* 0x000fe4000fffe03f */
[----:B------:R-:W-:Y:S02]  /*82b0*/  ULEA.HI.X.SX32 UR8, UR35, UR8, 0x1, UP0 ;  /* 0x0000000823087291 */ /* 0x000fe400080f0e3f */
[----:B-1----:R-:W-:Y:S01]  /*82c0*/  IMAD.U32 R5, RZ, RZ, UR9 ;  /* 0x00000009ff057e24 */ /* 0x002fe2000f8e00ff */
[----:B------:R-:W-:-:S02]  /*82d0*/  UIADD3 UR24, UR40, 0x13000, URZ ;  /* 0x0001300028187890 */ /* 0x000fc4000fffe03f */
[----:B------:R-:W-:Y:S01]  /*82e0*/  UIADD3 UR16, UR40, 0x14000, URZ ;  /* 0x0001400028107890 */ /* 0x000fe2000fffe03f */
[----:B------:R-:W-:Y:S01]  /*82f0*/  IMAD.U32 R4, RZ, RZ, UR8 ;  /* 0x00000008ff047e24 */ /* 0x000fe2000f8e00ff */
[----:B------:R-:W-:Y:S01]  /*8300*/  LEA R0, P1, R5, R10, 0x2 ;  /* 0x0000000a05007211 */ /* 0x000fe200078210ff */
[----:B------:R-:W-:Y:S01]  /*8310*/  UIADD3 UR40, UR40, 0x1e000, URZ ;  /* 0x0001e00028287890 */ /* 0x000fe2000fffe03f */
[----:B------:R-:W-:Y:S01]  /*8320*/  R2UR UR8, R2 ;  /* 0x00000000020872ca */ /* 0x000fe200000e0000 */
[----:B------:R-:W-:Y:S01]  /*8330*/  UMOV UR25, UR33 ;  /* 0x0000002100197c82 */ /* 0x000fe20008000000 */
[----:B------:R-:W-:Y:S01]  /*8340*/  R2UR UR42, R0 ;  /* 0x00000000002a72ca */ /* 0x000fe200000e0000 */
[----:B------:R-:W-:Y:S01]  /*8350*/  IMAD.U32 R0, RZ, RZ, UR9 ;  /* 0x00000009ff007e24 */ /* 0x000fe2000f8e00ff */
[----:B------:R-:W-:Y:S01]  /*8360*/  R2UR UR9, R3 ;  /* 0x00000000030972ca */ /* 0x000fe200000e0000 */
[----:B------:R-:W-:Y:S01]  /*8370*/  UMOV UR27, UR35 ;  /* 0x00000023001b7c82 */ /* 0x000fe20008000000 */
[----:B------:R-:W-:Y:S01]  /*8380*/  UMOV UR17, UR33 ;  /* 0x0000002100117c82 */ /* 0x000fe20008000000 */
[----:B------:R-:W-:Y:S01]  /*8390*/  UMOV UR19, UR35 ;  /* 0x0000002300137c82 */ /* 0x000fe20008000000 */
[----:B------:R-:W-:Y:S01]  /*83a0*/  LEA.HI.X R0, R0, R9, R4, 0x2, P1 ;  /* 0x0000000900007211 */ /* 0x000fe200008f1404 */
[----:B------:R-:W-:Y:S01]  /*83b0*/  UMOV UR41, UR33 ;  /* 0x0000002100297c82 */ /* 0x000fe20008000000 */
[----:B------:R-:W-:-:S02]  /*83c0*/  ISETP.NE.AND P1, PT, R20, RZ, PT ;  /* 0x000000ff1400720c */ /* 0x000fc40003f25270 */
[----:B------:R-:W-:Y:S01]  /*83d0*/  R2UR UR43, R0 ;  /* 0x00000000002b72ca */ /* 0x000fe200000e0000 */
[----:B------:R-:W-:-:S04]  /*83e0*/  IMAD.U32 R0, RZ, RZ, UR7 ;  /* 0x00000007ff007e24 */ /* 0x000fc8000f8e00ff */
[----:B------:R1:W-:Y:S01]  /*83f0*/  UTMALDG.4D [UR32], [UR8], desc[UR30] ;  /* 0x00001e20080075b4 */ /* 0x0003e20008019000 */
[----:B------:R1:W-:Y:S01]  /*8400*/  UTMALDG.4D [UR24], [UR8], desc[UR30] ;  /* 0x00001e18080075b4 */ /* 0x0003e20008019000 */
[----:B------:R1:W-:Y:S06]  /*8410*/  UTMALDG.4D [UR16], [UR8], desc[UR30] ;  /* 0x00001e10080075b4 */ /* 0x0003ec0008019000 */
[----:B------:R1:W-:Y:S02]  /*8420*/  UBLKCP.S.G [UR40], [UR42], UR10 ;  /* 0x000000282a0073ba */ /* 0x0003e4000800020a */
[----:B-1----:R-:W-:Y:S05]  /*8430*/  @P1 BRA `(.L_x_1098) ;  /* 0xfffffff000f41947 */ /* 0x002fea000383ffff */
.L_x_1089:
[----:B------:R-:W3:Y:S02]  /*8440*/  LDL.LU R4, [R1+0x4] ;  /* 0x0000040001047983 */ /* 0x000ee40000300800 */
[----:B---3--:R-:W-:Y:S02]  /*8450*/  ISETP.NE.AND P1, PT, R4, RZ, PT ;  /* 0x000000ff0400720c */ /* 0x008fe40003f25270 */
[----:B------:R1:W5:Y:S11]  /*8460*/  LDL R4, [R1] ;  /* 0x0000000001047983 */ /* 0x0003760000100800 */
[----:B-1----:R-:W-:Y:S05]  /*8470*/  @!P1 BRA `(.L_x_1088) ;  /* 0x0000000400809947 */ /* 0x002fea0003800000 */
[----:B------:R-:W-:-:S04]  /*8480*/  SHF.L.U32 R13, R11, 0x1f, RZ ;  /* 0x0000001f0b0d7819 */ /* 0x000fc800000006ff */
[----:B------:R-:W1:Y:S02]  /*8490*/  SYNCS.PHASECHK.TRANS64.TRYWAIT P1, [R16+URZ+0x26840], R13 ;  /* 0x0268400d100075a7 */ /* 0x000e64000802017f */
[----:B-1----:R-:W-:Y:S05]  /*84a0*/  @!P1 BRA `(.L_x_1099) ;  /* 0x0000000c00d49947 */ /* 0x002fea0003800000 */
.L_x_1120:
[----:B------:R-:W-:Y:S05]  /*84b0*/  @P0 BRA `(.L_x_1100) ;  /* 0x0000000000140947 */ /* 0x000fea0003800000 */
[----:B------:R-:W-:Y:S01]  /*84c0*/  ISETP.NE.AND P1, PT, R6, RZ, PT ;  /* 0x000000ff0600720c */ /* 0x000fe20003f25270 */
[----:B--2---:R-:W-:-:S04]  /*84d0*/  IMAD.MOV.U32 R5, RZ, RZ, 0x3100 ;  /* 0x00003100ff057424 */ /* 0x004fc800078e00ff */
[----:B------:R3:W-:Y:S08]  /*84e0*/  SYNCS.ARRIVE.TRANS64 RZ, [R16+URZ+0x26830], R5 ;  /* 0x0268300510ff79a7 */ /* 0x0007f0000800003f */
[----:B------:R-:W-:Y:S05]  /*84f0*/  @!P1 BRA `(.L_x_1100) ;  /* 0x0000000000049947 */ /* 0x000fea0003800000 */
[----:B------:R-:W-:Y:S01]  /*8500*/  BPT.TRAP 0x1 ;  /* 0x000000040000795c */ /* 0x000fe20000300000 */
.L_x_1100:
[----:B--23-5:R-:W2:Y:S01]  /*8510*/  LDC.64 R4, c[0x0][0x728] ;  /* 0x0001ca00ff047b82 */ /* 0x02cea20000000a00 */
[----:B------:R-:W-:Y:S01]  /*8520*/  IMAD.SHL.U32 R17, R0, 0x40, RZ ;  /* 0x0000004000117824 */ /* 0x000fe200078e00ff */
[----:B------:R-:W-:Y:S01]  /*8530*/  R2UR UR16, R16 ;  /* 0x00000000101072ca */ /* 0x000fe200000e0000 */
[----:B------:R-:W-:Y:S01]  /*8540*/  UMOV UR30, 0x0 ;  /* 0x00000000001e7882 */ /* 0x000fe20000000000 */
[----:B------:R-:W-:Y:S01]  /*8550*/  UMOV UR31, 0x14f00000 ;  /* 0x14f00000001f7882 */ /* 0x000fe20000000000 */
[----:B------:R-:W-:Y:S01]  /*8560*/  UMOV UR34, URZ ;  /* 0x0000003f00227c82 */ /* 0x000fe20008000000 */
[C---:B------:R-:W-:Y:S01]  /*8570*/  IADD3 R0, P1, R17.reuse, UR14, RZ ;  /* 0x0000000e11007c10 */ /* 0x040fe2000ff3e0ff */
[----:B------:R-:W-:Y:S01]  /*8580*/  UMOV UR36, UR20 ;  /* 0x0000001400247c82 */ /* 0x000fe20008000000 */
[----:B------:R-:W-:Y:S01]  /*8590*/  R2UR UR35, R17 ;  /* 0x00000000112372ca */ /* 0x000fe200000e0000 */
[----:B------:R-:W-:Y:S01]  /*85a0*/  UMOV UR37, UR21 ;  /* 0x0000001500257c82 */ /* 0x000fe20008000000 */
[----:B------:R-:W-:Y:S01]  /*85b0*/  UMOV UR26, 0x20 ;  /* 0x00000020001a7882 */ /* 0x000fe20000000000 */
[----:B------:R-:W-:Y:S01]  /*85c0*/  UMOV UR28, UR20 ;  /* 0x00000014001c7c82 */ /* 0x000fe20008000000 */
[----:B------:R-:W-:Y:S01]  /*85d0*/  UMOV UR29, UR21 ;  /* 0x00000015001d7c82 */ /* 0x000fe20008000000 */
[----:B------:R-:W-:Y:S01]  /*85e0*/  UMOV UR18, 0x40 ;  /* 0x0000004000127882 */ /* 0x000fe20000000000 */
[----:B------:R-:W-:Y:S01]  /*85f0*/  UMOV UR7, 0x10 ;  /* 0x0000001000077882 */ /* 0x000fe20000000000 */
        /* <DEDUP_REMOVED lines=12> */
[----:B------:R-:W-:-:S03]  /*86c0*/  UMOV UR43, UR33 ;  /* 0x00000021002b7c82 */ /* 0x000fc60008000000 */
[----:B------:R-:W-:Y:S02]  /*86d0*/  LEA.HI.X R5, R0, R5, R4, 0x2, P2 ;  /* 0x0000000500057211 */ /* 0x000fe400010f1404 */
        /* <DEDUP_REMOVED lines=11> */
.L_x_1121:
[----:B------:R-:W-:Y:S05]  /*8790*/  @P0 BRA `(.L_x_1102) ;  /* 0x0000000000140947 */ /* 0x000fea0003800000 */
[----:B------:R-:W-:Y:S01]  /*87a0*/  ISETP.NE.AND P0, PT, R6, RZ, PT ;  /* 0x000000ff0600720c */ /* 0x000fe20003f05270 */
[----:B------:R-:W-:-:S04]  /*87b0*/  IMAD.MOV.U32 R5, RZ, RZ, 0x3100 ;  /* 0x00003100ff057424 */ /* 0x000fc800078e00ff */
[----:B------:R3:W-:Y:S08]  /*87c0*/  SYNCS.ARRIVE.TRANS64 RZ, [R16+URZ+0x26818], R5 ;  /* 0x0268180510ff79a7 */ /* 0x0007f0000800003f */
[----:B------:R-:W-:Y:S05]  /*87d0*/  @!P0 BRA `(.L_x_1102) ;  /* 0x0000000000048947 */ /* 0x000fea0003800000 */
[----:B------:R-:W-:Y:S01]  /*87e0*/  BPT.TRAP 0x1 ;  /* 0x000000040000795c */ /* 0x000fe20000300000 */
.L_x_1102:
        /* <DEDUP_REMOVED lines=13> */
[----:B------:R-:W-:-:S04]  /*88c0*/  UIADD3 UR35, UR35, 0x40, URZ ;  /* 0x0000004023237890 */ /* 0x000fc8000fffe03f */
[----:B------:R-:W-:Y:S02]  /*88d0*/  UIADD3 UR8, UP0, UR35, UR22, URZ ;  /* 0x0000001623087290 */ /* 0x000fe4000ff1e03f */
[----:B------:R-:W-:Y:S02]  /*88e0*/  UIADD3 UR32, UR40, 0x15000, URZ ;  /* 0x0001500028207890 */ /* 0x000fe4000fffe03f */
[----:B------:R-:W-:Y:S02]  /*88f0*/  ULEA.HI.X.SX32 UR7, UR35, UR7, 0x1, UP0 ;  /* 0x0000000723077291 */ /* 0x000fe400080f0e3f */
[----:B---3--:R-:W-:Y:S01]  /*8900*/  IMAD.U32 R5, RZ, RZ, UR8 ;  /* 0x00000008ff057e24 */ /* 0x008fe2000f8e00ff */
[----:B------:R-:W-:Y:S01]  /*8910*/  UIADD3 UR33, UR40, 0x26818, URZ ;  /* 0x0002681828217890 */ /* 0x000fe2000fffe03f */
[----:B------:R-:W-:Y:S01]  /*8920*/  IMAD.U32 R0, RZ, RZ, UR8 ;  /* 0x00000008ff007e24 */ /* 0x000fe2000f8e00ff */
[----:B------:R-:W-:Y:S01]  /*8930*/  R2UR UR8, R2 ;  /* 0x00000000020872ca */ /* 0x000fe200000e0000 */
[----:B------:R-:W-:Y:S01]  /*8940*/  IMAD.U32 R4, RZ, RZ, UR7 ;  /* 0x00000007ff047e24 */ /* 0x000fe2000f8e00ff */
[----:B------:R-:W-:Y:S01]  /*8950*/  LEA R10, P0, R5, R10, 0x2 ;  /* 0x0000000a050a7211 */ /* 0x000fe200078010ff */
[----:B------:R-:W-:-:S02]  /*8960*/  UIADD3 UR24, UR40, 0x16000, URZ ;  /* 0x0001600028187890 */ /* 0x000fc4000fffe03f */
[----:B------:R-:W-:Y:S01]  /*8970*/  UIADD3 UR16, UR40, 0x17000, URZ ;  /* 0x0001700028107890 */ /* 0x000fe2000fffe03f */
[----:B------:R-:W-:Y:S01]  /*8980*/  LEA.HI.X R9, R0, R9, R4, 0x2, P0 ;  /* 0x0000000900097211 */ /* 0x000fe200000f1404 */
[----:B------:R-:W-:Y:S01]  /*8990*/  UIADD3 UR40, UR40, 0x1e100, URZ ;  /* 0x0001e10028287890 */ /* 0x000fe2000fffe03f */
[----:B------:R3:W5:Y:S01]  /*89a0*/  LDL.LU R4, [R1] ;  /* 0x0000000001047983 */ /* 0x0007620000300800 */
[----:B------:R-:W-:Y:S01]  /*89b0*/  R2UR UR42, R10 ;  /* 0x000000000a2a72ca */ /* 0x000fe200000e0000 */
[----:B------:R-:W-:Y:S01]  /*89c0*/  UMOV UR25, UR33 ;  /* 0x0000002100197c82 */ /* 0x000fe20008000000 */
[----:B------:R-:W-:Y:S01]  /*89d0*/  R2UR UR43, R9 ;  /* 0x00000000092b72ca */ /* 0x000fe200000e0000 */
[----:B------:R-:W-:Y:S01]  /*89e0*/  UMOV UR27, UR35 ;  /* 0x00000023001b7c82 */ /* 0x000fe20008000000 */
[----:B------:R3:W-:Y:S01]  /*89f0*/  UTMALDG.4D [UR32], [UR8], desc[UR30] ;  /* 0x00001e20080075b4 */ /* 0x0007e20008019000 */
[----:B------:R-:W-:Y:S01]  /*8a00*/  UMOV UR17, UR33 ;  /* 0x0000002100117c82 */ /* 0x000fe20008000000 */
[----:B------:R-:W-:Y:S01]  /*8a10*/  UMOV UR19, UR35 ;  /* 0x0000002300137c82 */ /* 0x000fe20008000000 */
[----:B------:R-:W-:Y:S01]  /*8a20*/  UMOV UR41, UR33 ;  /* 0x0000002100297c82 */ /* 0x000fe20008000000 */
[----:B------:R-:W-:Y:S01]  /*8a30*/  UMOV UR7, 0x10 ;  /* 0x0000001000077882 */ /* 0x000fe20000000000 */
[----:B------:R3:W-:Y:S01]  /*8a40*/  UTMALDG.4D [UR24], [UR8], desc[UR30] ;  /* 0x00001e18080075b4 */ /* 0x0007e20008019000 */
[----:B------:R3:W-:Y:S05]  /*8a50*/  UTMALDG.4D [UR16], [UR8], desc[UR30] ;  /* 0x00001e10080075b4 */ /* 0x0007ea0008019000 */
[----:B------:R3:W-:Y:S02]  /*8a60*/  UBLKCP.S.G [UR40], [UR42], UR7 ;  /* 0x000000282a0073ba */ /* 0x0007e40008000207 */
[----:B---3--:R-:W-:-:S07]  /*8a70*/  IMAD.MOV.U32 R19, RZ, RZ, 0x1 ;  /* 0x00000001ff137424 */ /* 0x008fce00078e00ff */
.L_x_1088:
[----:B------:R-:W3:Y:S01]  /*8a80*/  S2R R0, SR_TID.X ;  /* 0x0000000000007919 */ /* 0x000ee20000002100 */
[----:B------:R-:W-:Y:S01]  /*8a90*/  IMAD R3, R19, 0x8, R16 ;  /* 0x0000000813037824 */ /* 0x000fe200078e0210 */
[----:B---3--:R-:W-:Y:S02]  /*8aa0*/  LOP3.LUT R2, R0, 0x7f, RZ, 0xc0, !PT ;  /* 0x0000007f00027812 */ /* 0x008fe400078ec0ff */
[----:B------:R-:W-:Y:S02]  /*8ab0*/  SHF.L.U32 R0, R11, 0x1f, RZ ;  /* 0x0000001f0b007819 */ /* 0x000fe400000006ff */
[----:B------:R-:W-:Y:S02]  /*8ac0*/  ISETP.NE.AND P1, PT, R2, RZ, PT ;  /* 0x000000ff0200720c */ /* 0x000fe40003f25270 */
[----:B------:R-:W3:Y:S02]  /*8ad0*/  SYNCS.PHASECHK.TRANS64.TRYWAIT P0, [R3+URZ+0x26840], R0 ;  /* 0x02684000030075a7 */ /* 0x000ee4000800017f */
[----:B---3--:R-:W-:Y:S09]  /*8ae0*/  @!P0 BRA `(.L_x_1103) ;  /* 0x00000008006c8947 */ /* 0x008ff20003800000 */
.L_x_1122:
[----:B------:R-:W-:Y:S05]  /*8af0*/  @P1 BRA `(.L_x_1104) ;  /* 0x0000000000181947 */ /* 0x000fea0003800000 */
[----:B------:R-:W1:Y:S01]  /*8b00*/  S2R R2, SR_TID.X ;  /* 0x0000000000027919 */ /* 0x000e620000002100 */
[----:B---3--:R-:W-:-:S04]  /*8b10*/  IMAD.MOV.U32 R0, RZ, RZ, 0x3100 ;  /* 0x00003100ff007424 */ /* 0x008fc800078e00ff */
[----:B------:R3:W-:Y:S01]  /*8b20*/  SYNCS.ARRIVE.TRANS64 RZ, [R3+URZ+0x26830], R0 ;  /* 0x0268300003ff79a7 */ /* 0x0007e2000800003f */
[----:B-1----:R-:W-:-:S13]  /*8b30*/  LOP3.LUT P0, RZ, R2, 0x1f, RZ, 0xc0, !PT ;  /* 0x0000001f02ff7812 */ /* 0x002fda000780c0ff */
[----:B---3--:R-:W-:Y:S05]  /*8b40*/  @!P0 BRA `(.L_x_1104) ;  /* 0x0000000000048947 */ /* 0x008fea0003800000 */
[----:B------:R-:W-:Y:S01]  /*8b50*/  BPT.TRAP 0x1 ;  /* 0x000000040000795c */ /* 0x000fe20000300000 */
.L_x_1104:
[----:B-----5:R-:W-:Y:S01]  /*8b60*/  R2UR UR35, R4 ;  /* 0x00000000042372ca */ /* 0x020fe200000e0000 */
[C-C-:B---3--:R-:W-:Y:S01]  /*8b70*/  IMAD R0, R19.reuse, 0x3000, R16.reuse ;  /* 0x0000300013007824 */ /* 0x148fe200078e0210 */
[----:B------:R-:W-:Y:S01]  /*8b80*/  IADD3 R8, P0, R8, 0x1f0, RZ ;  /* 0x000001f008087810 */ /* 0x000fe20007f1e0ff */
[----:B-12-4-:R-:W-:Y:S01]  /*8b90*/  IMAD R16, R19, 0x100, R16 ;  /* 0x0000010013107824 */ /* 0x016fe200078e0210 */
[----:B------:R-:W-:Y:S01]  /*8ba0*/  R2UR UR10, R14 ;  /* 0x000000000e0a72ca */ /* 0x000fe200000e0000 */
[----:B------:R-:W-:Y:S01]  /*8bb0*/  ULDC.64 UR30, c[0x0][0x728] ;  /* 0x0001ca00001e7ab9 */ /* 0x000fe20000000a00 */
[----:B------:R-:W-:Y:S01]  /*8bc0*/  R2UR UR33, R3 ;  /* 0x00000000032172ca */ /* 0x000fe200000e0000 */
[----:B------:R-:W-:Y:S01]  /*8bd0*/  IMAD.X R7, RZ, RZ, R7, P0 ;  /* 0x000000ffff077224 */ /* 0x000fe200000e0607 */
[----:B------:R-:W-:Y:S01]  /*8be0*/  R2UR UR16, R0 ;  /* 0x00000000001072ca */ /* 0x000fe200000e0000 */
[----:B------:R-:W-:Y:S01]  /*8bf0*/  UMOV UR40, 0x0 ;  /* 0x0000000000287882 */ /* 0x000fe20000000000 */
[----:B------:R-:W-:Y:S01]  /*8c00*/  R2UR UR7, R16 ;  /* 0x00000000100772ca */ /* 0x000fe200000e0000 */
[----:B------:R-:W-:Y:S01]  /*8c10*/  UMOV UR41, 0x14f00000 ;  /* 0x14f0000000297882 */ /* 0x000fe20000000000 */
[----:B------:R-:W-:Y:S01]  /*8c20*/  R2UR UR8, R8 ;  /* 0x00000000080872ca */ /* 0x000fe200000e0000 */
[----:B------:R-:W-:Y:S01]  /*8c30*/  USHF.L.U32 UR35, UR35, 0x6, URZ ;  /* 0x0000000623237899 */ /* 0x000fe2000800063f */
[----:B------:R-:W-:Y:S01]  /*8c40*/  R2UR UR9, R7 ;  /* 0x00000000070972ca */ /* 0x000fe200000e0000 */
[----:B------:R-:W-:Y:S01]  /*8c50*/  UMOV UR34, URZ ;  /* 0x0000003f00227c82 */ /* 0x000fe20008000000 */
[----:B------:R-:W-:Y:S01]  /*8c60*/  UMOV UR36, UR20 ;  /* 0x0000001400247c82 */ /* 0x000fe20008000000 */
[----:B------:R-:W-:Y:S01]  /*8c70*/  UIADD3 UR13, UP0, UR35, UR14, URZ ;  /* 0x0000000e230d7290 */ /* 0x000fe2000ff1e03f */
[----:B------:R-:W-:Y:S01]  /*8c80*/  VIADD R0, R19, 0x1 ;  /* 0x0000000113007836 */ /* 0x000fe20000000000 */
[----:B------:R-:W-:-:S02]  /*8c90*/  UIADD3 UR33, UR33, 0x26830, URZ ;  /* 0x0002683021217890 */ /* 0x000fc4000fffe03f */
[----:B------:R-:W-:Y:S02]  /*8ca0*/  ULEA UR30, UP1, UR13, UR30, 0x2 ;  /* 0x0000001e0d1e7291 */ /* 0x000fe4000f82103f */
[----:B------:R-:W-:Y:S01]  /*8cb0*/  ULEA.HI.X.SX32 UR10, UR35, UR10, 0x1, UP0 ;  /* 0x0000000a230a7291 */ /* 0x000fe200080f0e3f */
[C---:B------:R-:W-:Y:S01]  /*8cc0*/  ISETP.NE.AND P0, PT, R0.reuse, 0x2, PT ;  /* 0x000000020000780c */ /* 0x040fe20003f05270 */
[----:B------:R-:W-:Y:S02]  /*8cd0*/  UIADD3 UR32, UR16, 0x18000, URZ ;  /* 0x0001800010207890 */ /* 0x000fe4000fffe03f */
[----:B------:R-:W-:Y:S01]  /*8ce0*/  UIADD3 UR24, UR16, 0x19000, URZ ;  /* 0x0001900010187890 */ /* 0x000fe2000fffe03f */
[----:B------:R-:W-:Y:S01]  /*8cf0*/  SEL R2, RZ, 0x1, P0 ;  /* 0x00000001ff027807 */ /* 0x000fe20000000000 */
[----:B------:R-:W-:Y:S01]  /*8d00*/  UIADD3 UR16, UR16, 0x1a000, URZ ;  /* 0x0001a00010107890 */ /* 0x000fe2000fffe03f */
[----:B------:R-:W-:Y:S01]  /*8d10*/  SEL R0, R0, RZ, P0 ;  /* 0x000000ff00007207 */ /* 0x000fe20000000000 */
[----:B------:R-:W-:Y:S01]  /*8d20*/  ULEA.HI.X UR31, UR13, UR31, UR10, 0x2, UP1 ;  /* 0x0000001f0d1f7291 */ /* 0x000fe200088f140a */
[----:B------:R-:W-:Y:S01]  /*8d30*/  LOP3.LUT R11, R11, R2, RZ, 0x3c, !PT ;  /* 0x000000020b0b7212 */ /* 0x000fe200078e3cff */
[----:B------:R-:W-:Y:S01]  /*8d40*/  UIADD3 UR42, UR7, 0x1e200, URZ ;  /* 0x0001e200072a7890 */ /* 0x000fe2000fffe03f */
[----:B------:R-:W-:Y:S01]  /*8d50*/  UMOV UR37, UR21 ;  /* 0x0000001500257c82 */ /* 0x000fe20008000000 */
[----:B------:R-:W-:Y:S01]  /*8d60*/  UMOV UR26, 0x20 ;  /* 0x00000020001a7882 */ /* 0x000fe20000000000 */
        /* <DEDUP_REMOVED lines=12> */
[----:B------:R1:W-:Y:S02]  /*8e30*/  UBLKCP.S.G [UR42], [UR30], UR7 ;  /* 0x0000002a1e0073ba */ /* 0x0003e40008000207 */
[----:B-1----:R-:W-:Y:S01]  /*8e40*/  NOP ;  /* 0x0000000000007918 */ /* 0x002fe20000000000 */
.L_x_1085:
[----:B------:R-:W-:Y:S05]  /*8e50*/  BSYNC B1 ;  /* 0x0000000000017941 */ /* 0x000fea0003800000 */
.L_x_1083:
[----:B------:R-:W-:-:S03]  /*8e60*/  UMOV UR7, 0xffffffff ;  /* 0xffffffff00077882 */ /* 0x000fc60000000000 */
[----:B------:R-:W-:Y:S05]  /*8e70*/  BRA.DIV UR7, `(.L_x_1105) ;  /* 0x00000006079c7947 */ /* 0x000fea000b800000 */
[----:B------:R-:W-:-:S13]  /*8e80*/  ELECT P6, URZ, PT ;  /* 0x00000000003f782f */ /* 0x000fda00038c0000 */
.L_x_1125:
[----:B------:R-:W-:Y:S05]  /*8e90*/  @!P6 BRA `(.L_x_1060) ;  /* 0x000000000084e947 */ /* 0x000fea0003800000 */
[----:B------:R-:W-:-:S06]  /*8ea0*/  ULOP3.LUT UR7, UR38, 0x2, URZ, 0xfc, !UPT ;  /* 0x0000000226077892 */ /* 0x000fcc000f8efc3f */
[----:B------:R-:W-:-:S05]  /*8eb0*/  IMAD.U32 R2, RZ, RZ, UR7 ;  /* 0x00000007ff027e24 */ /* 0x000fca000f8e00ff */
[----:B------:R-:W-:-:S13]  /*8ec0*/  ISETP.NE.AND P2, PT, R2, 0x3, PT ;  /* 0x000000030200780c */ /* 0x000fda0003f45270 */
[----:B------:R-:W-:Y:S05]  /*8ed0*/  @!P2 BRA `(.L_x_1106) ;  /* 0x000000000004a947 */ /* 0x000fea0003800000 */
[----:B------:R-:W-:Y:S01]  /*8ee0*/  BPT.TRAP 0x1 ;  /* 0x000000040000795c */ /* 0x000fe20000300000 */
.L_x_1106:
        /* <DEDUP_REMOVED lines=15> */
.L_x_1126:
[----:B------:R-:W2:Y:S02]  /*8fe0*/  SYNCS.PHASECHK.TRANS64.TRYWAIT P0, [R3+URZ], R2 ;  /* 0x00000002030075a7 */ /* 0x000ea4000800017f */
[----:B--2---:R-:W-:Y:S05]  /*8ff0*/  @!P0 BRA `(.L_x_1108) ;  /* 0x0000000400708947 */ /* 0x004fea0003800000 */
.L_x_1127:
[----:B------:R-:W-:Y:S05]  /*9000*/  @!P2 BRA `(.L_x_1109) ;  /* 0x000000000004a947 */ /* 0x000fea0003800000 */
[----:B------:R-:W-:Y:S01]  /*9010*/  BPT.TRAP 0x1 ;  /* 0x000000040000795c */ /* 0x000fe20000300000 */
.L_x_1109:
[----:B--2---:R-:W-:-:S04]  /*9020*/  VIADD R3, R7, 0x26840 ;  /* 0x0002684007037836 */ /* 0x004fc80000000000 */
[----:B------:R-:W-:-:S04]  /*9030*/  IMAD R0, R0, 0x8, R3 ;  /* 0x0000000800007824 */ /* 0x000fc800078e0203 */
[----:B------:R-:W2:Y:S02]  /*9040*/  SYNCS.PHASECHK.TRANS64.TRYWAIT P0, [R0+URZ], R5 ;  /* 0x00000005000075a7 */ /* 0x000ea4000800017f */
[----:B--2---:R-:W-:Y:S05]  /*9050*/  @!P0 BRA `(.L_x_1110) ;  /* 0x00000004006c8947 */ /* 0x004fea0003800000 */
.L_x_1128:
[----:B------:R-:W-:-:S07]  /*9060*/  IMAD R3, R4, 0x8, R3 ;  /* 0x0000000804037824 */ /* 0x000fce00078e0203 */
.L_x_1111:
[----:B---3--:R3:W4:Y:S02]  /*9070*/  SYNCS.PHASECHK.TRANS64.TRYWAIT P0, [R3+URZ], R2 ;  /* 0x00000002030075a7 */ /* 0x008724000800017f */
[----:B----4-:R-:W-:Y:S05]  /*9080*/  @!P0 NANOSLEEP.SYNCS 0x989680 ;  /* 0x009896800000895d */ /* 0x010fea0003900000 */
[----:B------:R-:W4:Y:S02]  /*9090*/  @!P0 SYNCS.PHASECHK.TRANS64 P0, [R3+URZ], R2 ;  /* 0x00000002030085a7 */ /* 0x000f24000800007f */
[----:B----4-:R-:W-:Y:S05]  /*90a0*/  @!P0 BRA `(.L_x_1111) ;  /* 0xfffffffc00f08947 */ /* 0x010fea000383ffff */
.L_x_1060:
[----:B------:R-:W-:Y:S05]  /*90b0*/  BSYNC B0 ;  /* 0x0000000000007941 */ /* 0x000fea0003800000 */
.L_x_1058:
[----:B------:R-:W-:Y:S05]  /*90c0*/  EXIT ;  /* 0x000000000000794d */ /* 0x000fea0003800000 */
.L_x_1028:
[----:B------:R-:W-:Y:S02]  /*90d0*/  IMAD.MOV.U32 R13, RZ, RZ, R16 ;  /* 0x000000ffff0d7224 */ /* 0x000fe400078e0010 */
[----:B------:R-:W-:Y:S02]  /*90e0*/  IMAD.MOV.U32 R12, RZ, RZ, RZ ;  /* 0x000000ffff0c7224 */ /* 0x000fe400078e00ff */
[----:B------:R-:W-:Y:S02]  /*90f0*/  IMAD.MOV.U32 R11, RZ, RZ, 0x1f ;  /* 0x0000001fff0b7424 */ /* 0x000fe400078e00ff */
[----:B------:R-:W-:-:S07]  /*9100*/  IMAD.MOV.U32 R15, RZ, RZ, -0x1 ;  /* 0xffffffffff0f7424 */ /* 0x000fce00078e00ff */
[----:B------:R-:W-:Y:S05]  /*9110*/  WARPSYNC.COLLECTIVE R15, `(.L_x_1112) ;  /* 0x000000000f087348 */ /* 0x000fea0003c00000 */
[----:B------:R1:W2:Y:S02]  /*9120*/  SHFL.IDX P6, R14, R13, R12, R11 ;  /* 0x0000000c0d0e7389 */ /* 0x0002a400000c000b */
[----:B-12---:R-:W-:Y:S01]  /*9130*/  ENDCOLLECTIVE ;  /* 0x000000000000791b */ /* 0x006fe20003800000 */
.L_x_1112:
[----:B------:R-:W-:Y:S05]  /*9140*/  BRA `(.L_x_1113) ;  /* 0xffffff7c00d07947 */ /* 0x000fea000383ffff */
.L_x_1030:
[----:B--2---:R2:W3:Y:S02]  /*9150*/  SYNCS.PHASECHK.TRANS64.TRYWAIT P0, [R18+URZ+0x26800], R5 ;  /* 0x02680005120075a7 */ /* 0x0044e4000800017f */
[----:B---3--:R-:W-:Y:S05]  /*9160*/  @!P0 NANOSLEEP.SYNCS 0x989680 ;  /* 0x009896800000895d */ /* 0x008fea0003900000 */
[----:B------:R-:W3:Y:S02]  /*9170*/  @!P0 SYNCS.PHASECHK.TRANS64 P0, [R18+URZ+0x26800], R5 ;  /* 0x02680005120085a7 */ /* 0x000ee4000800007f */
[----:B---3--:R-:W-:Y:S05]  /*9180*/  @!P0 BRA `(.L_x_1030) ;  /* 0xfffffffc00f08947 */ /* 0x008fea000383ffff */
[----:B------:R-:W-:Y:S05]  /*9190*/  BRA `(.L_x_1029) ;  /* 0xffffff7c00f87947 */ /* 0x000fea000383ffff */
.L_x_1035:
[----:B--2---:R-:W-:-:S04]  /*91a0*/  IMAD.U32 R7, RZ, RZ, UR6 ;  /* 0x00000006ff077e24 */ /* 0x004fc8000f8e00ff */
[----:B------:R2:W3:Y:S03]  /*91b0*/  SYNCS.PHASECHK.TRANS64.TRYWAIT P0, [R7+URZ+0x26810], R16 ;  /* 0x02681010070075a7 */ /* 0x0004e6000800017f */
[----:B---3--:R-:W-:Y:S05]  /*91c0*/  @!P0 NANOSLEEP.SYNCS 0x989680 ;  /* 0x009896800000895d */ /* 0x008fea0003900000 */
[----:B------:R-:W3:Y:S02]  /*91d0*/  @!P0 SYNCS.PHASECHK.TRANS64 P0, [R7+URZ+0x26810], R16 ;  /* 0x02681010070085a7 */ /* 0x000ee4000800007f */
[----:B---3--:R-:W-:Y:S05]  /*91e0*/  @!P0 BRA `(.L_x_1035) ;  /* 0xfffffffc00ec8947 */ /* 0x008fea000383ffff */
[----:B------:R-:W-:Y:S05]  /*91f0*/  BRA `(.L_x_1034) ;  /* 0xffffff8800587947 */ /* 0x000fea000383ffff */
.L_x_1039:
[----:B------:R-:W-:-:S04]  /*9200*/  IMAD.U32 R121, RZ, RZ, UR6 ;  /* 0x00000006ff797e24 */ /* 0x000fc8000f8e00ff */
[----:B------:R1:W1:Y:S03]  /*9210*/  SYNCS.PHASECHK.TRANS64.TRYWAIT P0, [R121+URZ+0x26830], R16 ;  /* 0x02683010790075a7 */ /* 0x000266000800017f */
[----:B-1----:R-:W-:Y:S05]  /*9220*/  @!P0 NANOSLEEP.SYNCS 0x989680 ;  /* 0x009896800000895d */ /* 0x002fea0003900000 */
[----:B------:R-:W1:Y:S02]  /*9230*/  @!P0 SYNCS.PHASECHK.TRANS64 P0, [R121+URZ+0x26830], R16 ;  /* 0x02683010790085a7 */ /* 0x000e64000800007f */
[----:B-1----:R-:W-:Y:S05]  /*9240*/  @!P0 BRA `(.L_x_1039) ;  /* 0xfffffffc00ec8947 */ /* 0x002fea000383ffff */
[----:B------:R-:W-:Y:S05]  /*9250*/  BRA `(.L_x_1038) ;  /* 0xffffff8c00607947 */ /* 0x000fea000383ffff */
.L_x_1086:
[----:B-1----:R1:W2:Y:S02]  /*9260*/  SYNCS.PHASECHK.TRANS64.TRYWAIT P0, [R16+URZ+0x26820], R3 ;  /* 0x02682003100075a7 */ /* 0x0022a4000800017f */
[----:B--2---:R-:W-:Y:S05]  /*9270*/  @!P0 NANOSLEEP.SYNCS 0x989680 ;  /* 0x009896800000895d */ /* 0x004fea0003900000 */
[----:B------:R-:W2:Y:S02]  /*9280*/  @!P0 SYNCS.PHASECHK.TRANS64 P0, [R16+URZ+0x26820], R3 ;  /* 0x02682003100085a7 */ /* 0x000ea4000800007f */
[----:B--2---:R-:W-:Y:S05]  /*9290*/  @!P0 BRA `(.L_x_1086) ;  /* 0xfffffffc00f08947 */ /* 0x004fea000383ffff */
[----:B------:R-:W-:Y:S05]  /*92a0*/  BRA `(.L_x_1114) ;  /* 0xffffffdc001c7947 */ /* 0x000fea000383ffff */
.L_x_1090:
[----:B-1----:R1:W3:Y:S02]  /*92b0*/  SYNCS.PHASECHK.TRANS64.TRYWAIT P1, [R16+URZ+0x26840], R21 ;  /* 0x02684015100075a7 */ /* 0x0022e4000802017f */
[----:B---3--:R-:W-:Y:S05]  /*92c0*/  @!P1 NANOSLEEP.SYNCS 0x989680 ;  /* 0x009896800000995d */ /* 0x008fea0003900000 */
[----:B------:R-:W3:Y:S02]  /*92d0*/  @!P1 SYNCS.PHASECHK.TRANS64 P1, [R16+URZ+0x26840], R21 ;  /* 0x02684015100095a7 */ /* 0x000ee4000802007f */
[----:B---3--:R-:W-:Y:S05]  /*92e0*/  @!P1 BRA `(.L_x_1090) ;  /* 0xfffffffc00f09947 */ /* 0x008fea000383ffff */
[----:B------:R-:W-:Y:S05]  /*92f0*/  BRA `(.L_x_1115) ;  /* 0xffffffe400507947 */ /* 0x000fea000383ffff */
.L_x_1092:
[----:B--2---:R2:W3:Y:S02]  /*9300*/  SYNCS.PHASECHK.TRANS64.TRYWAIT P1, [R16+URZ+0x26828], R21 ;  /* 0x02682815100075a7 */ /* 0x0044e4000802017f */
[----:B---3--:R-:W-:Y:S05]  /*9310*/  @!P1 NANOSLEEP.SYNCS 0x989680 ;  /* 0x009896800000995d */ /* 0x008fea0003900000 */
[----:B------:R-:W3:Y:S02]  /*9320*/  @!P1 SYNCS.PHASECHK.TRANS64 P1, [R16+URZ+0x26828], R21 ;  /* 0x02682815100095a7 */ /* 0x000ee4000802007f */
[----:B---3--:R-:W-:Y:S05]  /*9330*/  @!P1 BRA `(.L_x_1092) ;  /* 0xfffffffc00f09947 */ /* 0x008fea000383ffff */
[----:B------:R-:W-:Y:S05]  /*9340*/  BRA `(.L_x_1116) ;  /* 0xffffffe800007947 */ /* 0x000fea000383ffff */
.L_x_1094:
[----:B---3--:R3:W4:Y:S02]  /*9350*/  SYNCS.PHASECHK.TRANS64.TRYWAIT P1, [R16+URZ+0x26848], R21 ;  /* 0x02684815100075a7 */ /* 0x008724000802017f */
[----:B----4-:R-:W-:Y:S05]  /*9360*/  @!P1 NANOSLEEP.SYNCS 0x989680 ;  /* 0x009896800000995d */ /* 0x010fea0003900000 */
[----:B------:R-:W4:Y:S02]  /*9370*/  @!P1 SYNCS.PHASECHK.TRANS64 P1, [R16+URZ+0x26848], R21 ;  /* 0x02684815100095a7 */ /* 0x000f24000802007f */
[----:B----4-:R-:W-:Y:S05]  /*9380*/  @!P1 BRA `(.L_x_1094) ;  /* 0xfffffffc00f09947 */ /* 0x010fea000383ffff */
[----:B------:R-:W-:Y:S05]  /*9390*/  BRA `(.L_x_1117) ;  /* 0xffffffe800b07947 */ /* 0x000fea000383ffff */
.L_x_1096:
[----:B------:R-:W-:-:S07]  /*93a0*/  SHF.L.U32 R5, R11, 0x1f, RZ ;  /* 0x0000001f0b057819 */ /* 0x000fce00000006ff */
.L_x_1118:
[----:B------:R1:W1:Y:S02]  /*93b0*/  SYNCS.PHASECHK.TRANS64.TRYWAIT P1, [R16+URZ+0x26820], R5 ;  /* 0x02682005100075a7 */ /* 0x000264000802017f */
[----:B-1----:R-:W-:Y:S05]  /*93c0*/  @!P1 NANOSLEEP.SYNCS 0x989680 ;  /* 0x009896800000995d */ /* 0x002fea0003900000 */
[----:B------:R-:W1:Y:S02]  /*93d0*/  @!P1 SYNCS.PHASECHK.TRANS64 P1, [R16+URZ+0x26820], R5 ;  /* 0x02682005100095a7 */ /* 0x000e64000802007f */
[----:B-1----:R-:W-:Y:S05]  /*93e0*/  @!P1 BRA `(.L_x_1118) ;  /* 0xfffffffc00f09947 */ /* 0x002fea000383ffff */
[----:B------:R-:W-:Y:S05]  /*93f0*/  BRA `(.L_x_1119) ;  /* 0xffffffec00487947 */ /* 0x000fea000383ffff */
.L_x_1099:
[----:B-1----:R1:W3:Y:S02]  /*9400*/  SYNCS.PHASECHK.TRANS64.TRYWAIT P1, [R16+URZ+0x26840], R13 ;  /* 0x0268400d100075a7 */ /* 0x0022e4000802017f */
[----:B---3--:R-:W-:Y:S05]  /*9410*/  @!P1 NANOSLEEP.SYNCS 0x989680 ;  /* 0x009896800000995d */ /* 0x008fea0003900000 */
[----:B------:R-:W3:Y:S02]  /*9420*/  @!P1 SYNCS.PHASECHK.TRANS64 P1, [R16+URZ+0x26840], R13 ;  /* 0x0268400d100095a7 */ /* 0x000ee4000802007f */
[----:B---3--:R-:W-:Y:S05]  /*9430*/  @!P1 BRA `(.L_x_1099) ;  /* 0xfffffffc00f09947 */ /* 0x008fea000383ffff */
[----:B------:R-:W-:Y:S05]  /*9440*/  BRA `(.L_x_1120) ;  /* 0xfffffff000187947 */ /* 0x000fea000383ffff */
.L_x_1101:
[----:B--2---:R2:W3:Y:S02]  /*9450*/  SYNCS.PHASECHK.TRANS64.TRYWAIT P1, [R16+URZ+0x26828], R13 ;  /* 0x0268280d100075a7 */ /* 0x0044e4000802017f */
[----:B---3--:R-:W-:Y:S05]  /*9460*/  @!P1 NANOSLEEP.SYNCS 0x989680 ;  /* 0x009896800000995d */ /* 0x008fea0003900000 */
[----:B------:R-:W3:Y:S02]  /*9470*/  @!P1 SYNCS.PHASECHK.TRANS64 P1, [R16+URZ+0x26828], R13 ;  /* 0x0268280d100095a7 */ /* 0x000ee4000802007f */
[----:B---3--:R-:W-:Y:S05]  /*9480*/  @!P1 BRA `(.L_x_1101) ;  /* 0xfffffffc00f09947 */ /* 0x008fea000383ffff */
[----:B------:R-:W-:Y:S05]  /*9490*/  BRA `(.L_x_1121) ;  /* 0xfffffff000bc7947 */ /* 0x000fea000383ffff */
.L_x_1103:
[----:B---3--:R3:W1:Y:S02]  /*94a0*/  SYNCS.PHASECHK.TRANS64.TRYWAIT P0, [R3+URZ+0x26840], R0 ;  /* 0x02684000030075a7 */ /* 0x008664000800017f */
[----:B-1----:R-:W-:Y:S05]  /*94b0*/  @!P0 NANOSLEEP.SYNCS 0x989680 ;  /* 0x009896800000895d */ /* 0x002fea0003900000 */
[----:B------:R-:W1:Y:S02]  /*94c0*/  @!P0 SYNCS.PHASECHK.TRANS64 P0, [R3+URZ+0x26840], R0 ;  /* 0x02684000030085a7 */ /* 0x000e64000800007f */
[----:B-1----:R-:W-:Y:S05]  /*94d0*/  @!P0 BRA `(.L_x_1103) ;  /* 0xfffffffc00f08947 */ /* 0x002fea000383ffff */
[----:B------:R-:W-:Y:S05]  /*94e0*/  BRA `(.L_x_1122) ;  /* 0xfffffff400807947 */ /* 0x000fea000383ffff */
.L_x_1105:
[----:B------:R-:W-:Y:S01]  /*94f0*/  BSSY B1, `(.L_x_1123) ;  /* 0x0000006000017945 */ /* 0x000fe20003800000 */
[----:B------:R-:W-:-:S07]  /*9500*/  IMAD.MOV.U32 R15, RZ, RZ, -0x1 ;  /* 0xffffffffff0f7424 */ /* 0x000fce00078e00ff */
[----:B------:R-:W-:Y:S05]  /*9510*/  WARPSYNC.COLLECTIVE R15, `(.L_x_1124) ;  /* 0x000000000f0c7348 */ /* 0x000fea0003c00000 */
[----:B------:R-:W-:Y:S02]  /*9520*/  ELECT P6, UR62, PT ;  /* 0x00000000003e782f */ /* 0x000fe400038c0000 */
[----:B------:R-:W-:Y:S01]  /*9530*/  MOV R14, UR62 ;  /* 0x0000003e000e7c02 */ /* 0x000fe20008000f00 */
[----:B------:R-:W-:Y:S10]  /*9540*/  ENDCOLLECTIVE ;  /* 0x000000000000791b */ /* 0x000ff40003800000 */
.L_x_1124:
[----:B------:R-:W-:Y:S05]  /*9550*/  BSYNC B1 ;  /* 0x0000000000017941 */ /* 0x000fea0003800000 */
.L_x_1123:
[----:B------:R-:W-:Y:S05]  /*9560*/  BRA `(.L_x_1125) ;  /* 0xfffffff800487947 */ /* 0x000fea000383ffff */
.L_x_1107:
[----:B-1----:R1:W2:Y:S02]  /*9570*/  SYNCS.PHASECHK.TRANS64.TRYWAIT P0, [R6+URZ], R5 ;  /* 0x00000005060075a7 */ /* 0x0022a4000800017f */
[----:B--2---:R-:W-:Y:S05]  /*9580*/  @!P0 NANOSLEEP.SYNCS 0x989680 ;  /* 0x009896800000895d */ /* 0x004fea0003900000 */
[----:B------:R-:W2:Y:S02]  /*9590*/  @!P0 SYNCS.PHASECHK.TRANS64 P0, [R6+URZ], R5 ;  /* 0x00000005060085a7 */ /* 0x000ea4000800007f */
[----:B--2---:R-:W-:Y:S05]  /*95a0*/  @!P0 BRA `(.L_x_1107) ;  /* 0xfffffffc00f08947 */ /* 0x004fea000383ffff */
[----:B------:R-:W-:Y:S05]  /*95b0*/  BRA `(.L_x_1126) ;  /* 0xfffffff800887947 */ /* 0x000fea000383ffff */
.L_x_1108:
[----:B--2---:R2:W3:Y:S02]  /*95c0*/  SYNCS.PHASECHK.TRANS64.TRYWAIT P0, [R3+URZ], R2 ;  /* 0x00000002030075a7 */ /* 0x0044e4000800017f */
[----:B---3--:R-:W-:Y:S05]  /*95d0*/  @!P0 NANOSLEEP.SYNCS 0x989680 ;  /* 0x009896800000895d */ /* 0x008fea0003900000 */
[----:B------:R-:W3:Y:S02]  /*95e0*/  @!P0 SYNCS.PHASECHK.TRANS64 P0, [R3+URZ], R2 ;  /* 0x00000002030085a7 */ /* 0x000ee4000800007f */
[----:B---3--:R-:W-:Y:S05]  /*95f0*/  @!P0 BRA `(.L_x_1108) ;  /* 0xfffffffc00f08947 */ /* 0x008fea000383ffff */
[----:B------:R-:W-:Y:S05]  /*9600*/  BRA `(.L_x_1127) ;  /* 0xfffffff8007c7947 */ /* 0x000fea000383ffff */
.L_x_1110:
[----:B--2---:R2:W3:Y:S02]  /*9610*/  SYNCS.PHASECHK.TRANS64.TRYWAIT P0, [R0+URZ], R5 ;  /* 0x00000005000075a7 */ /* 0x0044e4000800017f */
[----:B---3--:R-:W-:Y:S05]  /*9620*/  @!P0 NANOSLEEP.SYNCS 0x989680 ;  /* 0x009896800000895d */ /* 0x008fea0003900000 */
[----:B------:R-:W3:Y:S02]  /*9630*/  @!P0 SYNCS.PHASECHK.TRANS64 P0, [R0+URZ], R5 ;  /* 0x00000005000085a7 */ /* 0x000ee4000800007f */
[----:B---3--:R-:W-:Y:S05]  /*9640*/  @!P0 BRA `(.L_x_1110) ;  /* 0xfffffffc00f08947 */ /* 0x008fea000383ffff */
[----:B------:R-:W-:Y:S05]  /*9650*/  BRA `(.L_x_1128) ;  /* 0xfffffff800807947 */ /* 0x000fea000383ffff */
.L_x_1129:
        /* <DEDUP_REMOVED lines=10> */
.L_x_3301:


//--------------------- .text._ZN7cutlass13device_kernelIN5flash11enable_sm90INS1_16FlashAttnBwdSm90INS1_25CollectiveMainloopBwdSm90ILi2ELi2ELi2EN4cute5tupleIJNS5_1CILi1EEES8_S8_EEENS6_IJNS7_ILi64EEENS7_ILi128EEENS7_ILi96EEEEEENS_10bfloat16_tEfNS_4arch4Sm90ELb0ELb1ELb0ELb0ELb1ELb1ELb0ELb0ELi2ELi1ELi2ELi1ELb1EEENS1_21CollectiveEpilogueBwdISD_SE_SG_Li256ELb0ELb0ELi1EEENS1_19SingleTileSchedulerILb0ELb0ELb0ELi128EEEEEEEEEvNT_6ParamsE --------------------------
	.section	.text._ZN7cutlass13device_kernelIN5flash11enable_sm90INS1_16FlashAttnBwdSm90INS1_25CollectiveMainloopBwdSm90ILi2ELi2ELi2EN4cute5tupleIJNS5_1CILi1EEES8_S8_EEENS6_IJNS7_ILi64EEENS7_ILi128EEENS7_ILi96EEEEEENS_10bfloat16_tEfNS_4arch4Sm90ELb0ELb1ELb0ELb0ELb1ELb1ELb0ELb0ELi2ELi1ELi2ELi1ELb1EEENS1_21CollectiveEpilogueBwdISD_SE_SG_Li256ELb0ELb0ELi1EEENS1_19SingleTileSchedulerILb0ELb0ELb0ELi128EEEEEEEEEvNT_6ParamsE,"ax",@progbits
	.align	128
.text._ZN7cutlass13device_kernelIN5flash11enable_sm90INS1_16FlashAttnBwdSm90INS1_25CollectiveMainloopBwdSm90ILi2ELi2ELi2EN4cute5tupleIJNS5_1CILi1EEES8_S8_EEENS6_IJNS7_ILi64EEENS7_ILi128EEENS7_ILi96EEEEEENS_10bfloat16_tEfNS_4arch4Sm90ELb0ELb1ELb0ELb0ELb1ELb1ELb0ELb0ELi2ELi1ELi2ELi1ELb1EEENS1_21CollectiveEpilogueBwdISD_SE_SG_Li256ELb0ELb0ELi1EEENS1_19SingleTileSchedulerILb0ELb0ELb0ELi128EEEEEEEEEvNT_6ParamsE:
        .type           _ZN7cutlass13device_kernelIN5flash11enable_sm90INS1_16FlashAttnBwdSm90INS1_25CollectiveMainloopBwdSm90ILi2ELi2ELi2EN4cute5tupleIJNS5_1CILi1EEES8_S8_EEENS6_IJNS7_ILi64EEENS7_ILi128EEENS7_ILi96EEEEEENS_10bfloat16_tEfNS_4arch4Sm90ELb0ELb1ELb0ELb0ELb1ELb1ELb0ELb0ELi2ELi1ELi2ELi1ELb1EEENS1_21CollectiveEpilogueBwdISD_SE_SG_Li256ELb0ELb0ELi1EEENS1_19SingleTileSchedulerILb0ELb0ELb0ELi128EEEEEEEEEvNT_6ParamsE,@function
        .size           _ZN7cutlass13device_kernelIN5flash11enable_sm90INS1_16FlashAttnBwdSm90INS1_25CollectiveMainloopBwdSm90ILi2ELi2ELi2EN4cute5tupleIJNS5_1CILi1EEES8_S8_EEENS6_IJNS7_ILi64EEENS7_ILi128EEENS7_ILi96EEEEEENS_10bfloat16_tEfNS_4arch4Sm90ELb0ELb1ELb0ELb0ELb1ELb1ELb0ELb0ELi2ELi1ELi2ELi1ELb1EEENS1_21CollectiveEpilogueBwdISD_SE_SG_Li256ELb0ELb0ELi1EEENS1_19SingleTileSchedulerILb0ELb0ELb0ELi128EEEEEEEEEvNT_6ParamsE,(.L_x_3302 - _ZN7cutlass13device_kernelIN5flash11enable_sm90INS1_16FlashAttnBwdSm90INS1_25CollectiveMainloopBwdSm90ILi2ELi2ELi2EN4cute5tupleIJNS5_1CILi1EEES8_S8_EEENS6_IJNS7_ILi64EEENS7_ILi128EEENS7_ILi96EEEEEENS_10bfloat16_tEfNS_4arch4Sm90ELb0ELb1ELb0ELb0ELb1ELb1ELb0ELb0ELi2ELi1ELi2ELi1ELb1EEENS1_21CollectiveEpilogueBwdISD_SE_SG_Li256ELb0ELb0ELi1EEENS1_19SingleTileSchedulerILb0ELb0ELb0ELi128EEEEEEEEEvNT_6ParamsE)
        .other          _ZN7cutlass13device_kernelIN5flash11enable_sm90INS1_16FlashAttnBwdSm90INS1_25CollectiveMainloopBwdSm90ILi2ELi2ELi2EN4cute5tupleIJNS5_1CILi1EEES8_S8_EEENS6_IJNS7_ILi64EEENS7_ILi128EEENS7_ILi96EEEEEENS_10bfloat16_tEfNS_4arch4Sm90ELb0ELb1ELb0ELb0ELb1ELb1ELb0ELb0ELi2ELi1ELi2ELi1ELb1EEENS1_21CollectiveEpilogueBwdISD_SE_SG_Li256ELb0ELb0ELi1EEENS1_19SingleTileSchedulerILb0ELb0ELb0ELi128EEEEEEEEEvNT_6ParamsE,@"STO_CUDA_ENTRY STV_DEFAULT"
_ZN7cutlass13device_kernelIN5flash11enable_sm90INS1_16FlashAttnBwdSm90INS1_25CollectiveMainloopBwdSm90ILi2ELi2ELi2EN4cute5tupleIJNS5_1CILi1EEES8_S8_EEENS6_IJNS7_ILi64EEENS7_ILi128EEENS7_ILi96EEEEEENS_10bfloat16_tEfNS_4arch4Sm90ELb0ELb1ELb0ELb0ELb1ELb1ELb0ELb0ELi2ELi1ELi2ELi1ELb1EEENS1_21CollectiveEpilogueBwdISD_SE_SG_Li256ELb0ELb0ELi1EEENS1_19SingleTileSchedulerILb0ELb0ELb0ELi128EEEEEEEEEvNT_6ParamsE:
        /* <DEDUP_REMOVED lines=30> */
.L_x_1131:
[----:B------:R-:W-:Y:S05]  /*01e0*/  BSYNC B0 ;  /* 0x0000000000007941 */ /* 0x000fea0003800000 */
.L_x_1130:
        /* <DEDUP_REMOVED lines=37> */
.L_x_1132:
        /* <DEDUP_REMOVED lines=22> */
.L_x_1133:
[----:B------:R-:W-:Y:S01]  /*05a0*/  PLOP3.LUT P0, PT, PT, PT, UP0, 0x80, 0x0 ;  /* 0x000000000000781c */ /* 0x000fe20003f0f008 */
[----:B------:R-:W-:Y:S01]  /*05b0*/  NOP ;  /* 0x0000000000007918 */ /* 0x000fe20000000000 */
[----:B------:R-:W-:Y:S01]  /*05c0*/  ULDC.64 UR46, c[0x0][0x208] ;  /* 0x00008200002e7ab9 */ /* 0x000fe20000000a00 */
[----:B-12-4-:R-:W-:Y:S10]  /*05d0*/  BAR.SYNC.DEFER_BLOCKING 0x0 ;  /* 0x0000000000007b1d */ /* 0x016ff40000010000 */
[----:B------:R-:W-:Y:S05]  /*05e0*/  @!P0 BRA `(.L_x_1134) ;  /* 0x0000005400e08947 */ /* 0x000fea0003800000 */
.L_x_1135:
        /* <DEDUP_REMOVED lines=85> */
.L_x_1136:
        /* <DEDUP_REMOVED lines=28> */
.L_x_1139:
        /* <DEDUP_REMOVED lines=15> */
.L_x_1138:
        /* <DEDUP_REMOVED lines=22> */
.L_x_1141:
        /* <DEDUP_REMOVED lines=15> */
.L_x_1140:
[----:B------:R-:W-:Y:S01]  /*1040*/  SHF.R.S32.HI R25, RZ, 0x1f, R22 ;  /* 0x0000001fff197819 */ /* 0x000fe20000011416 */
[----:B------:R-:W-:-:S03]  /*1050*/  UMOV UR4, 0xffffffff ;  /* 0xffffffff00047882 */ /* 0x000fc60000000000 */
[----:B------:R-:W-:-:S04]  /*1060*/  LEA.HI R0, R25, R22, RZ, 0x7 ;  /* 0x0000001619007211 */ /* 0x000fc800078f38ff */
[----:B------:R-:W-:Y:S01]  /*1070*/  SHF.R.S32.HI R16, RZ, 0x7, R0 ;  /* 0x00000007ff107819 */ /* 0x000fe20000011400 */
[----:B------:R-:W-:Y:S06]  /*1080*/  BRA.DIV UR4, `(.L_x_1142) ;  /* 0x0000008e04d47947 */ /* 0x000fec000b800000 */
[----:B------:R1:W2:Y:S02]  /*1090*/  SHFL.IDX PT, R14, R16, RZ, 0x1f ;  /* 0x00001fff100e7589 */ /* 0x0002a400000e0000 */
.L_x_1256:
        /* <DEDUP_REMOVED lines=15> */
.L_x_1143:
        /* <DEDUP_REMOVED lines=19> */
.L_x_1145:
        /* <DEDUP_REMOVED lines=125> */
.L_x_1156:
[----:B------:R-:W-:-:S06]  /*1a90*/  UISETP.NE.AND UP0, UPT, UR16, 0x3, UPT ;  /* 0x000000031000788c */ /* 0x000fcc000bf05270 */
[----:B------:R-:W-:-:S13]  /*1aa0*/  PLOP3.LUT P6, PT, PT, PT, UP0, 0x80, 0x0 ;  /* 0x000000000000781c */ /* 0x000fda0003fcf008 */
[----:B-1----:R-:W-:Y:S05]  /*1ab0*/  @!P6 BRA `(.L_x_1146) ;  /* 0x000000000004e947 */ /* 0x002fea0003800000 */
[----:B------:R-:W-:Y:S01]  /*1ac0*/  BPT.TRAP 0x1 ;  /* 0x000000040000795c */ /* 0x000fe20000300000 */
.L_x_1146:
[----:B------:R-:W-:Y:S01]  /*1ad0*/  R2UR UR6, R18 ;  /* 0x00000000120672ca */ /* 0x000fe200000e0000 */
[----:B------:R-:W-:-:S05]  /*1ae0*/  IMAD.U32 R16, RZ, RZ, UR4 ;  /* 0x00000004ff107e24 */ /* 0x000fca000f8e00ff */
[----:B------:R-:W-:-:S07]  /*1af0*/  SHF.L.U32 R16, R16, 0x1f, RZ ;  /* 0x0000001f10107819 */ /* 0x000fce00000006ff */
[----:B------:R-:W-:-:S09]  /*1b00*/  ULEA UR6, UR5, UR6, 0x3 ;  /* 0x0000000605067291 */ /* 0x000fd2000f8e183f */
[----:B------:R1:W2:Y:S01]  /*1b10*/  SYNCS.PHASECHK.TRANS64.TRYWAIT P0, [UR6+0x26810], R16 ;  /* 0x02681010ff0075a7 */ /* 0x0002a20008000146 */
[----:B------:R-:W-:Y:S05]  /*1b20*/  @!P6 BRA `(.L_x_1147) ;  /* 0x000000000004e947 */ /* 0x000fea0003800000 */
[----:B------:R-:W-:Y:S01]  /*1b30*/  BPT.TRAP 0x1 ;  /* 0x000000040000795c */ /* 0x000fe20000300000 */
.L_x_1147:
[----:B--2---:R-:W-:Y:S05]  /*1b40*/  @P0 BRA `(.L_x_1148) ;  /* 0x0000000000080947 */ /* 0x004fea0003800000 */
[----:B------:R-:W2:Y:S02]  /*1b50*/  SYNCS.PHASECHK.TRANS64.TRYWAIT P0, [UR6+0x26810], R16 ;  /* 0x02681010ff0075a7 */ /* 0x000ea40008000146 */
[----:B--2---:R-:W-:Y:S05]  /*1b60*/  @!P0 BRA `(.L_x_1149) ;  /* 0x0000008400508947 */ /* 0x004fea0003800000 */
.L_x_1148:
        /* <DEDUP_REMOVED lines=66> */
.L_x_1150:
[----:B------:R1:W1:Y:S01]  /*1f90*/  SYNCS.PHASECHK.TRANS64.TRYWAIT P0, [UR6+0x26830], R16 ;  /* 0x02683010ff0075a7 */ /* 0x0002620008000146 */
[----:B------:R-:W-:Y:S05]  /*1fa0*/  @!P6 BRA `(.L_x_1151) ;  /* 0x000000000004e947 */ /* 0x000fea0003800000 */
[----:B------:R-:W-:Y:S01]  /*1fb0*/  BPT.TRAP 0x1 ;  /* 0x000000040000795c */ /* 0x000fe20000300000 */
.L_x_1151:
[----:B-1----:R-:W-:Y:S05]  /*1fc0*/  @P0 BRA `(.L_x_1152) ;  /* 0x0000000000080947 */ /* 0x002fea0003800000 */
[----:B------:R-:W1:Y:S02]  /*1fd0*/  SYNCS.PHASECHK.TRANS64.TRYWAIT P0, [UR6+0x26830], R16 ;  /* 0x02683010ff0075a7 */ /* 0x000e640008000146 */
[----:B-1----:R-:W-:Y:S05]  /*1fe0*/  @!P0 BRA `(.L_x_1153) ;  /* 0x0000008000488947 */ /* 0x002fea0003800000 */
.L_x_1152:
[----:B------:R-:W-:Y:S01]  /*1ff0*/  R2UR UR8, R18 ;  /* 0x00000000120872ca */ /* 0x000fe200000e0000 */
[----:B------:R-:W-:Y:S01]  /*2000*/  WARPGROUP.ARRIVE ;  /* 0x00000000000079c5 */ /* 0x000fe20000000000 */
[----:B------:R-:W-:Y:S01]  /*2010*/  UMOV UR11, 0x80000020 ;  /* 0x80000020000b7882 */ /* 0x000fe20000000000 */
[----:B------:R-:W-:Y:S01]  /*2020*/  UMOV UR15, 0x80000020 ;  /* 0x80000020000f7882 */ /* 0x000fe20000000000 */
[----:B------:R-:W1:Y:S01]  /*2030*/  LDC.64 R214, c[0x0][0x748] ;  /* 0x0001d200ffd67b82 */ /* 0x000e620000000a00 */
[----:B------:R-:W-:Y:S01]  /*2040*/  ULEA UR9, UR37, -UR17, 0x6 ;  /* 0x8000001125097291 */ /* 0x000fe2000f8e303f */
[C---:B------:R-:W-:Y:S02]  /*2050*/  ISETP.GT.AND P1, PT, R3.reuse, RZ, PT ;  /* 0x000000ff0300720c */ /* 0x040fe40003f24270 */
        /* <DEDUP_REMOVED lines=10> */
[C-C-:B-1----:R-:W-:Y:S01]  /*2100*/  IMAD.IADD R217, R214.reuse, 0x1, -R218.reuse ;  /* 0x00000001d6d97824 */ /* 0x142fe200078e0ada */
[----:B------:R-:W-:Y:S01]  /*2110*/  UIMAD UR10, UR5, 0x300, UR10 ;  /* 0x00000300050a78a4 */ /* 0x000fe2000f8e020a */
[----:B------:R-:W-:Y:S01]  /*2120*/  IADD3 R216, RZ, -R218, -R215 ;  /* 0x800000daffd87210 */ /* 0x000fe20007ffe8d7 */
[----:B------:R-:W-:Y:S01]  /*2130*/  UIMAD UR8, UR5, 0x300, UR8 ;  /* 0x00000300050878a4 */ /* 0x000fe2000f8e0208 */
[----:B------:R-:W-:Y:S01]  /*2140*/  IADD3 R214, R214, 0x8, -R218 ;  /* 0x00000008d6d67810 */ /* 0x000fe20007ffe8da */
        /* <DEDUP_REMOVED lines=8> */
[----:B------:R-:W-:Y:S01]  /*21d0*/  ISETP.GE.AND P1, PT, R217, 0x1, PT ;  /* 0x00000001d900780c */ /* 0x000fe20003f26270 */
[----:B------:R-:W-:Y:S01]  /*21e0*/  UMOV UR11, 0x80000020 ;  /* 0x80000020000b7882 */ /* 0x000fe20000000000 */
[----:B------:R-:W-:Y:S01]  /*21f0*/  ISETP.GT.OR P0, PT, R216, RZ, !P0 ;  /* 0x000000ffd800720c */ /* 0x000fe20004704670 */
[----:B------:R-:W-:Y:S01]  /*2200*/  ULOP3.LUT UR9, UR9, 0x3fff, URZ, 0xc0, !UPT ;  /* 0x00003fff09097892 */ /* 0x000fe2000f8ec03f */
[----:B------:R-:W-:Y:S02]  /*2210*/  IADD3 R215, -R218, 0x8, -R215 ;  /* 0x00000008dad77810 */ /* 0x000fe40007ffe9d7 */
        /* <DEDUP_REMOVED lines=33> */
[----:B------:R-:W-:-:S02]  /*2430*/  FSEL R156, R165, -INF , !P0 ;  /* 0xff800000a59c7808 */ /* 0x000fc40004000000 */
[----:B------:R-:W-:Y:S02]  /*2440*/  ISETP.GT.OR P0, PT, R216, 0x20, !P1 ;  /* 0x00000020d800780c */ /* 0x000fe40004f04670 */
[C---:B------:R-:W-:Y:S01]  /*2450*/  ISETP.GE.AND P1, PT, R217.reuse, 0x21, PT ;  /* 0x00000021d900780c */ /* 0x040fe20003f26270 */
[----:B------:R-:W-:Y:S01]  /*2460*/  FFMA.FTZ R165, R156, UR18, -R15 ;  /* 0x000000129ca57c23 */ /* 0x000fe2000801080f */
[----:B------:R-:W-:Y:S01]  /*2470*/  FSEL R157, R168, -INF , !P0 ;  /* 0xff800000a89d7808 */ /* 0x000fe20004000000 */
[----:B------:R-:W-:Y:S01]  /*2480*/  MUFU.EX2 R16, R16 ;  /* 0x0000001000107308 */ /* 0x000fe20000000800 */
[----:B------:R-:W-:Y:S02]  /*2490*/  ISETP.GT.OR P0, PT, R216, 0x21, !P1 ;  /* 0x00000021d800780c */ /* 0x000fe40004f04670 */
[----:B------:R-:W-:Y:S01]  /*24a0*/  ISETP.GE.AND P1, PT, R217, 0x28, PT ;  /* 0x00000028d900780c */ /* 0x000fe20003f26270 */
[----:B------:R-:W-:Y:S01]  /*24b0*/  FFMA.FTZ R164, R157, UR18, -R8 ;  /* 0x000000129da47c23 */ /* 0x000fe20008010808 */
[----:B------:R-:W-:-:S02]  /*24c0*/  FSEL R156, R169, -INF , !P0 ;  /* 0xff800000a99c7808 */ /* 0x000fc40004000000 */
        /* <DEDUP_REMOVED lines=10> */
[----:B------:R-:W-:-:S02]  /*2570*/  WARPGROUP.DEPBAR.LE gsb0, 0x0 ;  /* 0x00008000000079c5 */ /* 0x000fc40000010000 */
[----:B------:R-:W-:Y:S01]  /*2580*/  WARPGROUP.ARRIVE ;  /* 0x00000000000079c5 */ /* 0x000fe20000000000 */
[----:B------:R-:W-:Y:S02]  /*2590*/  ISETP.GE.AND P1, PT, R156, RZ, PT ;  /* 0x000000ff9c00720c */ /* 0x000fe40003f26270 */
[----:B------:R-:W-:Y:S01]  /*25a0*/  FSEL R172, R173, -INF , !P0 ;  /* 0xff800000adac7808 */ /* 0x000fe20004000000 */
[----:B------:R-:W-:Y:S01]  /*25b0*/  MUFU.EX2 R165, R165 ;  /* 0x000000a500a57308 */ /* 0x000fe20000000800 */
[----:B------:R-:W-:Y:S01]  /*25c0*/  ISETP.GT.OR P0, PT, R214, RZ, !P1 ;  /* 0x000000ffd600720c */ /* 0x000fe20004f04670 */
[----:B------:R-:W-:Y:S01]  /*25d0*/  HGMMA.64x64x16.F32.BF16 R120, R196, gdesc[UR12], R120, gsb0 ;  /* 0x00e0000cc4787df0 */ /* 0x000fe20008001878 */
[----:B------:R-:W-:Y:S01]  /*25e0*/  UMOV UR14, UR12 ;  /* 0x0000000c000e7c82 */ /* 0x000fe20008000000 */
[----:B------:R-:W-:Y:S01]  /*25f0*/  UMOV UR15, 0x80000020 ;  /* 0x80000020000f7882 */ /* 0x000fe20000000000 */
[----:B------:R-:W-:Y:S01]  /*2600*/  UIADD3 UR12, UR10, 0x102, URZ ;  /* 0x000001020a0c7890 */ /* 0x000fe2000fffe03f */
[----:B------:R-:W-:Y:S01]  /*2610*/  ISETP.GE.AND P1, PT, R156, 0x1, PT ;  /* 0x000000019c00780c */ /* 0x000fe20003f26270 */
[----:B------:R-:W-:Y:S01]  /*2620*/  FFMA.FTZ R173, R172, UR18, -R7 ;  /* 0x00000012acad7c23 */ /* 0x000fe20008010807 */
[----:B------:R-:W-:Y:S01]  /*2630*/  FSEL R157, R154, -INF , !P0 ;  /* 0xff8000009a9d7808 */ /* 0x000fe20004000000 */
[----:B------:R-:W-:Y:S01]  /*2640*/  MUFU.EX2 R164, R164 ;  /* 0x000000a400a47308 */ /* 0x000fe20000000800 */
[----:B------:R-:W-:-:S02]  /*2650*/  ISETP.GT.OR P0, PT, R214, 0x1, !P1 ;  /* 0x00000001d600780c */ /* 0x000fc40004f04670 */
[----:B------:R-:W-:Y:S01]  /*2660*/  ISETP.GE.AND P1, PT, R156, 0x8, PT ;  /* 0x000000089c00780c */ /* 0x000fe20003f26270 */
[----:B------:R-:W-:Y:S01]  /*2670*/  FFMA.FTZ R157, R157, UR18, -R208 ;  /* 0x000000129d9d7c23 */ /* 0x000fe200080108d0 */
[----:B------:R-:W-:Y:S02]  /*2680*/  FSEL R154, R155, -INF , !P0 ;  /* 0xff8000009b9a7808 */ /* 0x000fe40004000000 */
[----:B------:R-:W-:Y:S01]  /*2690*/  ISETP.GT.OR P0, PT, R214, 0x8, !P1 ;  /* 0x00000008d600780c */ /* 0x000fe20004f04670 */
[----:B------:R4:W-:Y:S01]  /*26a0*/  MUFU.EX2 R172, R157 ;  /* 0x0000009d00ac7308 */ /* 0x0009e20000000800 */
[----:B------:R-:W-:Y:S01]  /*26b0*/  ISETP.GE.AND P1, PT, R156, 0x9, PT ;  /* 0x000000099c00780c */ /* 0x000fe20003f26270 */
[----:B------:R-:W-:Y:S01]  /*26c0*/  FFMA.FTZ R209, R154, UR18, -R209 ;  /* 0x000000129ad17c23 */ /* 0x000fe200080108d1 */
[----:B------:R-:W-:Y:S02]  /*26d0*/  FSEL R155, R158, -INF , !P0 ;  /* 0xff8000009e9b7808 */ /* 0x000fe40004000000 */
[----:B------:R-:W-:-:S02]  /*26e0*/  ISETP.GT.OR P0, PT, R214, 0x9, !P1 ;  /* 0x00000009d600780c */ /* 0x000fc40004f04670 */
[----:B------:R-:W-:Y:S01]  /*26f0*/  ISETP.GE.AND P1, PT, R156, 0x10, PT ;  /* 0x000000109c00780c */ /* 0x000fe20003f26270 */
[----:B------:R-:W-:Y:S01]  /*2700*/  FFMA.FTZ R20, R155, UR18, -R20 ;  /* 0x000000129b147c23 */ /* 0x000fe20008010814 */
[----:B------:R-:W-:Y:S01]  /*2710*/  FSEL R154, R159, -INF , !P0 ;  /* 0xff8000009f9a7808 */ /* 0x000fe20004000000 */
[----:B------:R-:W-:Y:S01]  /*2720*/  MUFU.EX2 R209, R209 ;  /* 0x000000d100d17308 */ /* 0x000fe20000000800 */
[----:B------:R-:W-:Y:S02]  /*2730*/  ISETP.GT.OR P0, PT, R214, 0x10, !P1 ;  /* 0x00000010d600780c */ /* 0x000fe40004f04670 */
[----:B------:R-:W-:Y:S01]  /*2740*/  ISETP.GE.AND P3, PT, R156, 0x18, PT ;  /* 0x000000189c00780c */ /* 0x000fe20003f66270 */
[----:B------:R-:W-:Y:S01]  /*2750*/  FFMA.FTZ R21, R154, UR18, -R21 ;  /* 0x000000129a157c23 */ /* 0x000fe20008010815 */
[----:B------:R-:W-:Y:S02]  /*2760*/  ISETP.GE.AND P2, PT, R156, 0x11, PT ;  /* 0x000000119c00780c */ /* 0x000fe40003f46270 */
[----:B------:R-:W-:Y:S01]  /*2770*/  FSEL R155, R162, -INF , !P0 ;  /* 0xff800000a29b7808 */ /* 0x000fe20004000000 */
[----:B------:R-:W-:Y:S01]  /*2780*/  MUFU.EX2 R20, R20 ;  /* 0x0000001400147308 */ /* 0x000fe20000000800 */
[----:B------:R-:W-:-:S02]  /*2790*/  ISETP.GT.OR P0, PT, R214, 0x18, !P3 ;  /* 0x00000018d600780c */ /* 0x000fc40005f04670 */
[----:B------:R-:W-:Y:S01]  /*27a0*/  ISETP.GT.OR P1, PT, R214, 0x11, !P2 ;  /* 0x00000011d600780c */ /* 0x000fe20005724670 */
[----:B------:R-:W-:Y:S01]  /*27b0*/  FFMA.FTZ R162, R155, UR18, -R210 ;  /* 0x000000129ba27c23 */ /* 0x000fe200080108d2 */
[----:B------:R-:W-:Y:S02]  /*27c0*/  FSEL R155, R166, -INF , !P0 ;  /* 0xff800000a69b7808 */ /* 0x000fe40004000000 */
[C---:B------:R-:W-:Y:S01]  /*27d0*/  ISETP.GE.AND P0, PT, R156.reuse, 0x19, PT ;  /* 0x000000199c00780c */ /* 0x040fe20003f06270 */
[----:B------:R-:W-:Y:S01]  /*27e0*/  MUFU.EX2 R21, R21 ;  /* 0x0000001500157308 */ /* 0x000fe20000000800 */
[----:B------:R-:W-:Y:S01]  /*27f0*/  FSEL R154, R163, -INF , !P1 ;  /* 0xff800000a39a7808 */ /* 0x000fe20004800000 */
[----:B------:R-:W-:Y:S01]  /*2800*/  FFMA.FTZ R166, R155, UR18, -R14 ;  /* 0x000000129ba67c23 */ /* 0x000fe2000801080e */
[C---:B------:R-:W-:Y:S02]  /*2810*/  ISETP.GE.AND P3, PT, R156.reuse, 0x21, PT ;  /* 0x000000219c00780c */ /* 0x040fe40003f66270 */
[----:B------:R-:W-:Y:S01]  /*2820*/  ISETP.GE.AND P1, PT, R156, 0x20, PT ;  /* 0x000000209c00780c */ /* 0x000fe20003f26270 */
[----:B------:R-:W-:Y:S01]  /*2830*/  FFMA.FTZ R163, R154, UR18, -R211 ;  /* 0x000000129aa37c23 */ /* 0x000fe200080108d3 */
[C---:B------:R-:W-:Y:S01]  /*2840*/  ISETP.GT.OR P0, PT, R214.reuse, 0x19, !P0 ;  /* 0x00000019d600780c */ /* 0x040fe20004704670 */
[----:B------:R-:W-:Y:S01]  /*2850*/  MUFU.EX2 R162, R162 ;  /* 0x000000a200a27308 */ /* 0x000fe20000000800 */
[----:B------:R-:W-:-:S02]  /*2860*/  ISETP.GT.OR P3, PT, R214, 0x21, !P3 ;  /* 0x00000021d600780c */ /* 0x000fc40005f64670 */
[----:B------:R-:W-:Y:S02]  /*2870*/  ISETP.GT.OR P1, PT, R214, 0x20, !P1 ;  /* 0x00000020d600780c */ /* 0x000fe40004f24670 */
[----:B------:R-:W-:Y:S02]  /*2880*/  FSEL R14, R167, -INF , !P0 ;  /* 0xff800000a70e7808 */ /* 0x000fe40004000000 */
[----:B------:R-:W-:Y:S01]  /*2890*/  FSEL R154, R171, -INF , !P3 ;  /* 0xff800000ab9a7808 */ /* 0x000fe20005800000 */
[----:B------:R-:W-:Y:S01]  /*28a0*/  MUFU.EX2 R163, R163 ;  /* 0x000000a300a37308 */ /* 0x000fe20000000800 */
[----:B------:R-:W-:Y:S01]  /*28b0*/  ISETP.GE.AND P5, PT, R156, 0x28, PT ;  /* 0x000000289c00780c */ /* 0x000fe20003fa6270 */
[----:B------:R-:W-:Y:S01]  /*28c0*/  FFMA.FTZ R211, R14, UR18, -R15 ;  /* 0x000000120ed37c23 */ /* 0x000fe2000801080f */
[----:B------:R-:W-:Y:S01]  /*28d0*/  FSEL R155, R170, -INF , !P1 ;  /* 0xff800000aa9b7808 */ /* 0x000fe20004800000 */
[----:B------:R-:W-:Y:S01]  /*28e0*/  FFMA.FTZ R158, R154, UR18, -R9 ;  /* 0x000000129a9e7c23 */ /* 0x000fe20008010809 */
[----:B------:R-:W-:-:S02]  /*28f0*/  ISETP.GE.AND P3, PT, R156, 0x29, PT ;  /* 0x000000299c00780c */ /* 0x000fc40003f66270 */
[----:B------:R-:W-:Y:S01]  /*2900*/  ISETP.GE.AND P2, PT, R217, 0x30, PT ;  /* 0x00000030d900780c */ /* 0x000fe20003f46270 */
[----:B------:R-:W-:Y:S01]  /*2910*/  FFMA.FTZ R167, R155, UR18, -R8 ;  /* 0x000000129ba77c23 */ /* 0x000fe20008010808 */
[----:B------:R-:W-:Y:S01]  /*2920*/  ISETP.GE.AND P4, PT, R217, 0x31, PT ;  /* 0x00000031d900780c */ /* 0x000fe20003f86270 */
[----:B------:R-:W-:Y:S01]  /*2930*/  MUFU.EX2 R166, R166 ;  /* 0x000000a600a67308 */ /* 0x000fe20000000800 */
[C---:B------:R-:W-:Y:S02]  /*2940*/  ISETP.GT.OR P5, PT, R214.reuse, 0x28, !P5 ;  /* 0x00000028d600780c */ /* 0x040fe40006fa4670 */
[----:B------:R-:W-:Y:S02]  /*2950*/  ISETP.GT.OR P3, PT, R214, 0x29, !P3 ;  /* 0x00000029d600780c */ /* 0x000fe40005f64670 */
[C---:B------:R-:W-:Y:S02]  /*2960*/  ISETP.GT.OR P2, PT, R216.reuse, 0x30, !P2 ;  /* 0x00000030d800780c */ /* 0x040fe40005744670 */
[----:B------:R-:W-:Y:S01]  /*2970*/  ISETP.GT.OR P4, PT, R216, 0x31, !P4 ;  /* 0x00000031d800780c */ /* 0x000fe20006784670 */
[----:B------:R-:W-:Y:S01]  /*2980*/  MUFU.EX2 R211, R211 ;  /* 0x000000d300d37308 */ /* 0x000fe20000000800 */
[----:B----4-:R-:W-:Y:S01]  /*2990*/  FSEL R157, R174, -INF , !P5 ;  /* 0xff800000ae9d7808 */ /* 0x010fe20006800000 */
[----:B------:R-:W-:-:S02]  /*29a0*/  WARPGROUP.DEPBAR.LE gsb0, 0x0 ;  /* 0x00008000000079c5 */ /* 0x000fc40000010000 */
[----:B------:R-:W-:Y:S01]  /*29b0*/  WARPGROUP.ARRIVE ;  /* 0x00000000000079c5 */ /* 0x000fe20000000000 */
[----:B------:R-:W-:Y:S01]  /*29c0*/  FSEL R170, R175, -INF , !P3 ;  /* 0xff800000afaa7808 */ /* 0x000fe20005800000 */
[----:B------:R-:W-:Y:S01]  /*29d0*/  FFMA.FTZ R175, R157, UR18, -R6 ;  /* 0x000000129daf7c23 */ /* 0x000fe20008010806 */
[----:B------:R-:W-:Y:S01]  /*29e0*/  FSEL R215, R176, -INF , !P2 ;  /* 0xff800000b0d77808 */ /* 0x000fe20005000000 */
[----:B------:R4:W-:Y:S01]  /*29f0*/  MUFU.EX2 R174, R158 ;  /* 0x0000009e00ae7308 */ /* 0x0009e20000000800 */
[----:B------:R-:W-:Y:S01]  /*2a00*/  FSEL R208, R177, -INF , !P4 ;  /* 0xff800000b1d07808 */ /* 0x000fe20006000000 */
[----:B------:R-:W-:Y:S01]  /*2a10*/  HGMMA.64x64x16.F32.BF16 R120, R188, gdesc[UR12], R120, gsb0 ;  /* 0x00e0000cbc787df0 */ /* 0x000fe20008001878 */
[----:B------:R-:W-:Y:S01]  /*2a20*/  UMOV UR14, UR12 ;  /* 0x0000000c000e7c82 */ /* 0x000fe20008000000 */
[----:B------:R-:W-:Y:S01]  /*2a30*/  UMOV UR15, 0x80000020 ;  /* 0x80000020000f7882 */ /* 0x000fe20000000000 */
[----:B------:R-:W-:Y:S01]  /*2a40*/  UIADD3 UR12, UR10, 0x200, URZ ;  /* 0x000002000a0c7890 */ /* 0x000fe2000fffe03f */
[C---:B------:R-:W-:Y:S01]  /*2a50*/  ISETP.GE.AND P2, PT, R156.reuse, 0x30, PT ;  /* 0x000000309c00780c */ /* 0x040fe20003f46270 */
[----:B------:R-:W-:Y:S01]  /*2a60*/  UIADD3 UR10, UR10, 0x202, URZ ;  /* 0x000002020a0a7890 */ /* 0x000fe2000fffe03f */
[----:B------:R-:W-:Y:S01]  /*2a70*/  ISETP.GE.AND P4, PT, R156, 0x31, PT ;  /* 0x000000319c00780c */ /* 0x000fe20003f86270 */
[----:B------:R-:W-:Y:S01]  /*2a80*/  FFMA.FTZ R218, R170, UR18, -R7 ;  /* 0x00000012aada7c23 */ /* 0x000fe20008010807 */
[----:B------:R-:W-:Y:S01]  /*2a90*/  ISETP.GE.AND P5, PT, R156, 0x38, PT ;  /* 0x000000389c00780c */ /* 0x000fe20003fa6270 */
[----:B------:R-:W-:Y:S01]  /*2aa0*/  FFMA.FTZ R208, R208, UR18, -R11 ;  /* 0x00000012d0d07c23 */ /* 0x000fe2000801080b */
[----:B------:R-:W-:Y:S01]  /*2ab0*/  ISETP.GE.AND P3, PT, R156, 0x39, PT ;  /* 0x000000399c00780c */ /* 0x000fe20003f66270 */
[----:B------:R-:W5:Y:S01]  /*2ac0*/  MUFU.EX2 R175, R175 ;  /* 0x000000af00af7308 */ /* 0x000f620000000800 */
[----:B------:R-:W-:-:S02]  /*2ad0*/  ISETP.GE.AND P1, PT, R217, 0x38, PT ;  /* 0x00000038d900780c */ /* 0x000fc40003f26270 */
[----:B------:R-:W-:Y:S02]  /*2ae0*/  ISETP.GE.AND P0, PT, R217, 0x39, PT ;  /* 0x00000039d900780c */ /* 0x000fe40003f06270 */
[----:B------:R-:W-:Y:S02]  /*2af0*/  ISETP.GT.OR P4, PT, R214, 0x31, !P4 ;  /* 0x00000031d600780c */ /* 0x000fe40006784670 */
[C---:B------:R-:W-:Y:S01]  /*2b00*/  ISETP.GT.OR P1, PT, R216.reuse, 0x38, !P1 ;  /* 0x00000038d800780c */ /* 0x040fe20004f24670 */
[----:B------:R-:W-:Y:S01]  /*2b10*/  MUFU.EX2 R169, R169 ;  /* 0x000000a900a97308 */ /* 0x000fe20000000800 */
[----:B------:R-:W-:Y:S02]  /*2b20*/  ISETP.GT.OR P0, PT, R216, 0x39, !P0 ;  /* 0x00000039d800780c */ /* 0x000fe40004704670 */
[C---:B------:R-:W-:Y:S02]  /*2b30*/  ISETP.GT.OR P2, PT, R214.reuse, 0x30, !P2 ;  /* 0x00000030d600780c */ /* 0x040fe40005744670 */
[----:B------:R-:W-:-:S02]  /*2b40*/  ISETP.GT.OR P5, PT, R214, 0x38, !P5 ;  /* 0x00000038d600780c */ /* 0x000fc40006fa4670 */
[----:B------:R-:W-:Y:S01]  /*2b50*/  ISETP.GT.OR P3, PT, R214, 0x39, !P3 ;  /* 0x00000039d600780c */ /* 0x000fe20005f64670 */
[----:B------:R-:W-:Y:S01]  /*2b60*/  MUFU.EX2 R168, R168 ;  /* 0x000000a800a87308 */ /* 0x000fe20000000800 */
[----:B------:R-:W-:Y:S02]  /*2b70*/  FSEL R214, R179, -INF , !P4 ;  /* 0xff800000b3d67808 */ /* 0x000fe40006000000 */
[----:B------:R-:W-:Y:S02]  /*2b80*/  FSEL R217, R180, -INF , !P1 ;  /* 0xff800000b4d97808 */ /* 0x000fe40004800000 */
[----:B------:R-:W-:Y:S01]  /*2b90*/  FSEL R210, R181, -INF , !P0 ;  /* 0xff800000b5d27808 */ /* 0x000fe20004000000 */
[----:B------:R-:W-:Y:S01]  /*2ba0*/  FFMA.FTZ R214, R214, UR18, -R11 ;  /* 0x00000012d6d67c23 */ /* 0x000fe2000801080b */
[----:B------:R-:W-:Y:S01]  /*2bb0*/  FSEL R181, R178, -INF , !P2 ;  /* 0xff800000b2b57808 */ /* 0x000fe20005000000 */
[----:B------:R-:W-:Y:S01]  /*2bc0*/  FFMA.FTZ R178, R215, UR18, -R10 ;  /* 0x00000012d7b27c23 */ /* 0x000fe2000801080a */
[----:B------:R-:W-:Y:S01]  /*2bd0*/  FSEL R179, R182, -INF , !P5 ;  /* 0xff800000b6b37808 */ /* 0x000fe20006800000 */
[----:B------:R-:W-:Y:S01]  /*2be0*/  FFMA.FTZ R182, R217, UR18, -R12 ;  /* 0x00000012d9b67c23 */ /* 0x000fe2000801080c */
[----:B------:R-:W-:Y:S01]  /*2bf0*/  FSEL R216, R183, -INF , !P3 ;  /* 0xff800000b7d87808 */ /* 0x000fe20005800000 */
[--C-:B------:R-:W-:Y:S01]  /*2c00*/  FFMA.FTZ R11, R210, UR18, -R13.reuse ;  /* 0x00000012d20b7c23 */ /* 0x100fe2000801080d */
[----:B------:R-:W2:Y:S01]  /*2c10*/  MUFU.EX2 R180, R218 ;  /* 0x000000da00b47308 */ /* 0x000ea20000000800 */
[----:B------:R-:W-:Y:S01]  /*2c20*/  FFMA.FTZ R10, R181, UR18, -R10 ;  /* 0x00000012b50a7c23 */ /* 0x000fe2000801080a */
[----:B------:R-:W-:Y:S01]  /*2c30*/  FFMA.FTZ R12, R179, UR18, -R12 ;  /* 0x00000012b30c7c23 */ /* 0x000fe2000801080c */
[----:B------:R-:W-:-:S05]  /*2c40*/  FFMA.FTZ R13, R216, UR18, -R13 ;  /* 0x00000012d80d7c23 */ /* 0x000fca000801080d */
[----:B------:R-:W-:Y:S08]  /*2c50*/  MUFU.EX2 R173, R173 ;  /* 0x000000ad00ad7308 */ /* 0x000ff00000000800 */
[----:B------:R-:W2:Y:S08]  /*2c60*/  MUFU.EX2 R167, R167 ;  /* 0x000000a700a77308 */ /* 0x000eb00000000800 */
[----:B------:R-:W2:Y:S08]  /*2c70*/  MUFU.EX2 R178, R178 ;  /* 0x000000b200b27308 */ /* 0x000eb00000000800 */
[----:B------:R-:W-:Y:S01]  /*2c80*/  MUFU.EX2 R10, R10 ;  /* 0x0000000a000a7308 */ /* 0x000fe20000000800 */
[----:B------:R-:W-:-:S02]  /*2c90*/  WARPGROUP.DEPBAR.LE gsb0, 0x0 ;  /* 0x00008000000079c5 */ /* 0x000fc40000010000 */
[----:B------:R-:W-:-:S05]  /*2ca0*/  WARPGROUP.ARRIVE ;  /* 0x00000000000079c5 */ /* 0x000fca0000000000 */
[----:B------:R-:W-:Y:S01]  /*2cb0*/  MUFU.EX2 R182, R182 ;  /* 0x000000b600b67308 */ /* 0x000fe20000000800 */
[----:B------:R-:W-:Y:S01]  /*2cc0*/  HGMMA.64x64x16.F32.BF16 R120, R200, gdesc[UR12], R120, gsb0 ;  /* 0x00e0000cc8787df0 */ /* 0x000fe20008001878 */
[----:B------:R-:W-:Y:S01]  /*2cd0*/  UMOV UR14, UR12 ;  /* 0x0000000c000e7c82 */ /* 0x000fe20008000000 */
[----:B------:R-:W-:-:S05]  /*2ce0*/  UMOV UR15, 0x80000020 ;  /* 0x80000020000f7882 */ /* 0x000fca0000000000 */
[----:B------:R-:W-:Y:S01]  /*2cf0*/  MUFU.EX2 R12, R12 ;  /* 0x0000000c000c7308 */ /* 0x000fe20000000800 */
[----:B------:R-:W-:-:S07]  /*2d00*/  UIADD3 UR12, UR8, 0xc0, URZ ;  /* 0x000000c0080c7890 */ /* 0x000fce000fffe03f */
[----:B------:R-:W-:Y:S08]  /*2d10*/  MUFU.EX2 R11, R11 ;  /* 0x0000000b000b7308 */ /* 0x000ff00000000800 */
[----:B------:R-:W-:Y:S01]  /*2d20*/  MUFU.EX2 R13, R13 ;  /* 0x0000000d000d7308 */ /* 0x000fe20000000800 */
[----:B------:R-:W-:Y:S02]  /*2d30*/  WARPGROUP.DEPBAR.LE gsb0, 0x0 ;  /* 0x00008000000079c5 */ /* 0x000fe40000010000 */
[----:B------:R-:W-:-:S06]  /*2d40*/  WARPGROUP.ARRIVE ;  /* 0x00000000000079c5 */ /* 0x000fcc0000000000 */
[----:B------:R-:W-:Y:S01]  /*2d50*/  HGMMA.64x64x16.F32.BF16 R120, R192, gdesc[UR12], R120, gsb0 ;  /* 0x00e0000cc0787df0 */ /* 0x000fe20008001878 */
[----:B------:R-:W-:Y:S01]  /*2d60*/  UMOV UR14, UR12 ;  /* 0x0000000c000e7c82 */ /* 0x000fe20008000000 */
[----:B------:R-:W-:Y:S01]  /*2d70*/  UMOV UR15, 0x80000020 ;  /* 0x80000020000f7882 */ /* 0x000fe20000000000 */
        /* <DEDUP_REMOVED lines=10> */
[----:B------:R-:W2:Y:S04]  /*2e20*/  LDS.64 R6, [R212+0x1e2a0] ;  /* 0x01e2a000d4067984 */ /* 0x000ea80000000a00 */
[----:B----4-:R-:W4:Y:S04]  /*2e30*/  LDS.64 R158, [R212+0x1e280] ;  /* 0x01e28000d49e7984 */ /* 0x010f280000000a00 */
[----:B------:R-:W4:Y:S04]  /*2e40*/  LDS.64 R170, [R212+0x1e2c0] ;  /* 0x01e2c000d4aa7984 */ /* 0x000f280000000a00 */
[----:B------:R-:W4:Y:S01]  /*2e50*/  LDS.64 R176, [R212+0x1e2e0] ;  /* 0x01e2e000d4b07984 */ /* 0x000f220000000a00 */
[--C-:B-1----:R-:W-:Y:S01]  /*2e60*/  FADD.FTZ R179, R120, -R14.reuse ;  /* 0x8000000e78b37221 */ /* 0x102fe20000010000 */
[----:B------:R-:W-:Y:S01]  /*2e70*/  FADD.FTZ R181, R122, -R14 ;  /* 0x8000000e7ab57221 */ /* 0x000fe20000010000 */
[--C-:B------:R-:W-:Y:S01]  /*2e80*/  FADD.FTZ R14, R121, -R15.reuse ;  /* 0x8000000f790e7221 */ /* 0x100fe20000010000 */
[----:B------:R-:W-:Y:S01]  /*2e90*/  FADD.FTZ R120, R123, -R15 ;  /* 0x8000000f7b787221 */ /* 0x000fe20000010000 */
[--C-:B---3--:R-:W-:Y:S01]  /*2ea0*/  FADD.FTZ R121, R124, -R8.reuse ;  /* 0x800000087c797221 */ /* 0x108fe20000010000 */
[----:B------:R-:W-:Y:S01]  /*2eb0*/  FADD.FTZ R183, R126, -R8 ;  /* 0x800000087eb77221 */ /* 0x000fe20000010000 */
[--C-:B------:R-:W-:Y:S01]  /*2ec0*/  FADD.FTZ R8, R125, -R9.reuse ;  /* 0x800000097d087221 */ /* 0x100fe20000010000 */
[----:B------:R-:W-:Y:S01]  /*2ed0*/  FADD.FTZ R124, R127, -R9 ;  /* 0x800000097f7c7221 */ /* 0x000fe20000010000 */
[----:B------:R-:W-:Y:S01]  /*2ee0*/  MUFU.EX2 R15, R214 ;  /* 0x000000d6000f7308 */ /* 0x000fe20000000800 */
[--C-:B-----5:R-:W-:Y:S01]  /*2ef0*/  FADD.FTZ R123, R128, -R154.reuse ;  /* 0x8000009a807b7221 */ /* 0x120fe20000010000 */
[----:B------:R-:W-:Y:S01]  /*2f00*/  FMUL.FTZ R121, R22, R121 ;  /* 0x0000007916797220 */ /* 0x000fe20000410000 */
[----:B------:R-:W-:Y:S01]  /*2f10*/  FMUL.FTZ R8, R213, R8 ;  /* 0x00000008d5087220 */ /* 0x000fe20000410000 */
[----:B--2---:R-:W-:Y:S01]  /*2f20*/  FADD.FTZ R128, R133, -R157 ;  /* 0x8000009d85807221 */ /* 0x004fe20000010000 */
[--C-:B------:R-:W-:Y:S01]  /*2f30*/  FADD.FTZ R126, R131, -R155.reuse ;  /* 0x8000009b837e7221 */ /* 0x100fe20000010000 */
[----:B------:R-:W-:Y:S01]  /*2f40*/  FADD.FTZ R125, R130, -R154 ;  /* 0x8000009a827d7221 */ /* 0x000fe20000010000 */
[----:B------:R-:W-:Y:S01]  /*2f50*/  FADD.FTZ R122, R129, -R155 ;  /* 0x8000009b817a7221 */ /* 0x000fe20000010000 */
[----:B------:R-:W1:Y:S01]  /*2f60*/  MUFU.EX2 R9, R208 ;  /* 0x000000d000097308 */ /* 0x000e620000000800 */
[--C-:B------:R-:W-:Y:S01]  /*2f70*/  FADD.FTZ R133, R140, -R6.reuse ;  /* 0x800000068c857221 */ /* 0x100fe20000010000 */
[----:B------:R-:W-:Y:S01]  /*2f80*/  FADD.FTZ R6, R142, -R6 ;  /* 0x800000068e067221 */ /* 0x000fe20000010000 */
[----:B------:R-:W-:Y:S01]  /*2f90*/  FADD.FTZ R143, R143, -R7 ;  /* 0x800000078f8f7221 */ /* 0x000fe20000010000 */
[--C-:B----4-:R-:W-:Y:S01]  /*2fa0*/  FADD.FTZ R131, R136, -R158.reuse ;  /* 0x8000009e88837221 */ /* 0x110fe20000010000 */
[----:B------:R-:W-:Y:S01]  /*2fb0*/  FADD.FTZ R138, R138, -R158 ;  /* 0x8000009e8a8a7221 */ /* 0x000fe20000010000 */
[----:B------:R-:W-:Y:S01]  /*2fc0*/  F2FP.BF16.F32.PACK_AB R158, R8, R121 ;  /* 0x00000079089e723e */ /* 0x000fe200000010ff */
[--C-:B------:R-:W-:Y:S01]  /*2fd0*/  FADD.FTZ R127, R132, -R156.reuse ;  /* 0x8000009c847f7221 */ /* 0x100fe20000010000 */
[----:B------:R-:W-:Y:S01]  /*2fe0*/  FADD.FTZ R129, R134, -R156 ;  /* 0x8000009c86817221 */ /* 0x000fe20000010000 */
[----:B------:R-:W-:Y:S01]  /*2ff0*/  FADD.FTZ R130, R135, -R157 ;  /* 0x8000009d87827221 */ /* 0x000fe20000010000 */
[----:B------:R-:W-:Y:S01]  /*3000*/  FMUL.FTZ R6, R175, R6 ;  /* 0x00000006af067220 */ /* 0x000fe20000410000 */
[----:B------:R-:W-:Y:S01]  /*3010*/  FMUL.FTZ R143, R180, R143 ;  /* 0x0000008fb48f7220 */ /* 0x000fe20000410000 */
[----:B------:R-:W-:-:S02]  /*3020*/  IMAD.U32 R8, RZ, RZ, UR5 ;  /* 0x00000005ff087e24 */ /* 0x000fc4000f8e00ff */
[--C-:B------:R-:W-:Y:S01]  /*3030*/  FADD.FTZ R134, R137, -R159.reuse ;  /* 0x8000009f89867221 */ /* 0x100fe20000010000 */
[----:B------:R-:W-:Y:S01]  /*3040*/  FADD.FTZ R139, R139, -R159 ;  /* 0x8000009f8b8b7221 */ /* 0x000fe20000010000 */
[----:B------:R-:W-:Y:S01]  /*3050*/  FADD.FTZ R132, R141, -R7 ;  /* 0x800000078d847221 */ /* 0x000fe20000010000 */
[----:B------:R-:W-:Y:S01]  /*3060*/  FADD.FTZ R140, R145, -R171 ;  /* 0x800000ab918c7221 */ /* 0x000fe20000010000 */
[----:B------:R-:W-:Y:S01]  /*3070*/  FADD.FTZ R142, R149, -R177 ;  /* 0x800000b1958e7221 */ /* 0x000fe20000010000 */
[--C-:B------:R-:W-:Y:S01]  /*3080*/  FADD.FTZ R135, R144, -R170.reuse ;  /* 0x800000aa90877221 */ /* 0x100fe20000010000 */
[----:B------:R-:W-:Y:S01]  /*3090*/  FADD.FTZ R7, R146, -R170 ;  /* 0x800000aa92077221 */ /* 0x000fe20000010000 */
[----:B------:R-:W-:Y:S01]  /*30a0*/  FADD.FTZ R136, R147, -R171 ;  /* 0x800000ab93887221 */ /* 0x000fe20000010000 */
[--C-:B------:R-:W-:Y:S01]  /*30b0*/  FADD.FTZ R137, R148, -R176.reuse ;  /* 0x800000b094897221 */ /* 0x100fe20000010000 */
        /* <DEDUP_REMOVED lines=27> */
[----:B------:R-:W-:Y:S01]  /*3270*/  FMUL.FTZ R136, R15, R136 ;  /* 0x000000880f887220 */ /* 0x000fe20000410000 */
        /* <DEDUP_REMOVED lines=23> */
[----:B------:R-:W-:Y:S01]  /*33f0*/  IMAD R6, R23, 0x1000, R18 ;  /* 0x0000100017067824 */ /* 0x000fe200078e0212 */
        /* <DEDUP_REMOVED lines=10> */
[----:B------:R-:W-:Y:S01]  /*34a0*/  UIADD3 UR10, UR8, 0x40, URZ ;  /* 0x00000040080a7890 */ /* 0x000fe2000fffe03f */
[----:B------:R-:W-:Y:S01]  /*34b0*/  UMOV UR11, 0x80000020 ;  /* 0x80000020000b7882 */ /* 0x000fe20000000000 */
[----:B------:R-:W-:Y:S02]  /*34c0*/  WARPGROUP.DEPBAR.LE gsb0, 0x0 ;  /* 0x00008000000079c5 */ /* 0x000fe40000010000 */
[----:B------:R-:W-:Y:S02]  /*34d0*/  F2FP.BF16.F32.PACK_AB R120, R161, R16 ;  /* 0x00000010a178723e */ /* 0x000fe400000010ff */
[----:B------:R-:W-:-:S02]  /*34e0*/  F2FP.BF16.F32.PACK_AB R121, R163, R162 ;  /* 0x000000a2a379723e */ /* 0x000fc400000010ff */
[----:B------:R-:W-:Y:S02]  /*34f0*/  F2FP.BF16.F32.PACK_AB R122, R165, R160 ;  /* 0x000000a0a57a723e */ /* 0x000fe400000010ff */
[----:B------:R-:W-:Y:S02]  /*3500*/  F2FP.BF16.F32.PACK_AB R123, R211, R166 ;  /* 0x000000a6d37b723e */ /* 0x000fe400000010ff */
[----:B------:R-:W-:Y:S02]  /*3510*/  F2FP.BF16.F32.PACK_AB R165, R174, R167 ;  /* 0x000000a7aea5723e */ /* 0x000fe400000010ff */
[----:B------:R-:W-:Y:S01]  /*3520*/  WARPGROUP.ARRIVE ;  /* 0x00000000000079c5 */ /* 0x000fe20000000000 */
[----:B------:R-:W-:Y:S02]  /*3530*/  F2FP.BF16.F32.PACK_AB R166, R173, R168 ;  /* 0x000000a8ada6723e */ /* 0x000fe400000010ff */
[----:B------:R-:W-:Y:S02]  /*3540*/  F2FP.BF16.F32.PACK_AB R167, R180, R175 ;  /* 0x000000afb4a7723e */ /* 0x000fe400000010ff */
[----:B------:R-:W-:Y:S01]  /*3550*/  F2FP.BF16.F32.PACK_AB R180, R9, R178 ;  /* 0x000000b209b4723e */ /* 0x000fe200000010ff */
        /* <DEDUP_REMOVED lines=8> */
[----:B------:R-:W-:-:S06]  /*35e0*/  WARPGROUP.ARRIVE ;  /* 0x00000000000079c5 */ /* 0x000fcc0000000000 */
        /* <DEDUP_REMOVED lines=169> */
.L_x_1154:
        /* <DEDUP_REMOVED lines=44> */
.L_x_1155:
        /* <DEDUP_REMOVED lines=62> */
.L_x_1137:
        /* <DEDUP_REMOVED lines=23> */
.L_x_1158:
        /* <DEDUP_REMOVED lines=20> */
.L_x_1159:
        /* <DEDUP_REMOVED lines=18> */
.L_x_1160:
        /* <DEDUP_REMOVED lines=18> */
.L_x_1161:
        /* <DEDUP_REMOVED lines=149> */
.L_x_1163:
[----:B------:R-:W-:Y:S05]  /*5560*/  BSYNC B0 ;  /* 0x0000000000007941 */ /* 0x000fea0003800000 */
.L_x_1162:
[----:B------:R-:W-:-:S04]  /*5570*/  DEPBAR.LE SB0, 0x0 ;  /* 0x000080000000791a */ /* 0x000fc80000000000 */
[----:B------:R-:W-:Y:S05]  /*5580*/  EXIT ;  /* 0x000000000000794d */ /* 0x000fea0003800000 */
.L_x_1157:
[----:B------:R-:W2:Y:S01]  /*5590*/  S2R R0, SR_TID.X ;  /* 0x0000000000007919 */ /* 0x000ea20000002100 */
[----:B------:R-:W3:Y:S01]  /*55a0*/  S2UR UR10, SR_CTAID.Y ;  /* 0x00000000000a79c3 */ /* 0x000ee20000002600 */
[----:B------:R-:W-:Y:S01]  /*55b0*/  BSSY B0, `(.L_x_1164) ;  /* 0x000003b000007945 */ /* 0x000fe20003800000 */
[----:B------:R-:W4:Y:S06]  /*55c0*/  S2R R17, SR_CTAID.X ;  /* 0x0000000000117919 */ /* 0x000f2c0000002500 */
[----:B-1----:R-:W1:Y:S08]  /*55d0*/  LDC.64 R4, c[0x0][0x820] ;  /* 0x00020800ff047b82 */ /* 0x002e700000000a00 */
[----:B------:R-:W4:Y:S08]  /*55e0*/  LDC R8, c[0x0][0x808] ;  /* 0x00020200ff087b82 */ /* 0x000f300000000800 */
[----:B------:R-:W5:Y:S01]  /*55f0*/  LDC.64 R10, c[0x0][0x850] ;  /* 0x00021400ff0a7b82 */ /* 0x000f620000000a00 */
        /* <DEDUP_REMOVED lines=9> */
[----:B------:R-:W3:Y:S02]  /*5690*/  LDC.64 R14, c[0x0][0x858] ;  /* 0x00021600ff0e7b82 */ /* 0x000ee40000000a00 */
[----:B------:R-:W-:Y:S02]  /*56a0*/  IMAD.SHL.U32 R6, R0, 0x8, RZ ;  /* 0x0000000800067824 */ /* 0x000fe400078e00ff */
[----:B-1----:R-:W-:Y:S01]  /*56b0*/  IMAD R0, R4, UR5, RZ ;  /* 0x0000000504007c24 */ /* 0x002fe2000f8e02ff */
[----:B--2---:R-:W-:Y:S01]  /*56c0*/  USHF.R.S32.HI UR4, URZ, 0x1f, UR7 ;  /* 0x0000001f3f047899 */ /* 0x004fe20008011407 */
[----:B------:R-:W-:Y:S01]  /*56d0*/  VIADD R16, R6, 0x20 ;  /* 0x0000002006107836 */ /* 0x000fe20000000000 */
[----:B------:R-:W-:Y:S01]  /*56e0*/  SHF.R.S32.HI R7, RZ, 0x1f, R6 ;  /* 0x0000001fff077819 */ /* 0x000fe20000011406 */
[----:B------:R-:W-:-:S02]  /*56f0*/  IMAD R3, R5, UR10, R0 ;  /* 0x0000000a05037c24 */ /* 0x000fc4000f8e0200 */
[----:B-----5:R-:W-:Y:S02]  /*5700*/  IMAD R0, R10, UR5, RZ ;  /* 0x000000050a007c24 */ /* 0x020fe4000f8e02ff */
[----:B------:R-:W-:-:S04]  /*5710*/  IMAD.WIDE.U32 R4, R4, UR10, R6 ;  /* 0x0000000a04047c25 */ /* 0x000fc8000f8e0006 */
[----:B------:R-:W-:Y:S02]  /*5720*/  IMAD.IADD R5, R5, 0x1, R3 ;  /* 0x0000000105057824 */ /* 0x000fe400078e0203 */
[----:B----4-:R-:W-:Y:S02]  /*5730*/  IMAD R3, R17, -0x80, R8 ;  /* 0xffffff8011037824 */ /* 0x010fe400078e0208 */
[----:B------:R-:W-:Y:S02]  /*5740*/  IMAD R11, R11, UR10, R0 ;  /* 0x0000000a0b0b7c24 */ /* 0x000fe4000f8e0200 */
[C---:B------:R-:W-:Y:S01]  /*5750*/  VIADD R0, R2.reuse, 0x40 ;  /* 0x0000004002007836 */ /* 0x040fe20000000000 */
[----:B------:R-:W-:Y:S01]  /*5760*/  ISETP.GE.AND P1, PT, R2, R3, PT ;  /* 0x000000030200720c */ /* 0x000fe20003f26270 */
[----:B------:R-:W-:-:S03]  /*5770*/  IMAD.WIDE.U32 R8, R10, UR10, R6 ;  /* 0x0000000a0a087c25 */ /* 0x000fc6000f8e0006 */
[----:B------:R-:W-:Y:S01]  /*5780*/  ISETP.GE.AND P0, PT, R0, R3, PT ;  /* 0x000000030000720c */ /* 0x000fe20003f06270 */
[----:B---3--:R-:W-:Y:S01]  /*5790*/  IMAD R10, R12, UR4, RZ ;  /* 0x000000040c0a7c24 */ /* 0x008fe2000f8e02ff */
[----:B------:R-:W-:Y:S01]  /*57a0*/  SHF.R.S32.HI R3, RZ, 0x1f, R2 ;  /* 0x0000001fff037819 */ /* 0x000fe20000011402 */
[----:B------:R-:W-:Y:S02]  /*57b0*/  IMAD.IADD R9, R9, 0x1, R11 ;  /* 0x0000000109097824 */ /* 0x000fe400078e020b */
[----:B------:R-:W-:Y:S02]  /*57c0*/  IMAD R0, R14, UR4, RZ ;  /* 0x000000040e007c24 */ /* 0x000fe4000f8e02ff */
[----:B------:R-:W-:Y:S02]  /*57d0*/  IMAD R11, R13, UR7, R10 ;  /* 0x000000070d0b7c24 */ /* 0x000fe4000f8e020a */
[----:B------:R-:W-:-:S04]  /*57e0*/  IMAD.WIDE.U32 R4, R12, UR7, R4 ;  /* 0x000000070c047c25 */ /* 0x000fc8000f8e0004 */
[----:B------:R-:W-:Y:S02]  /*57f0*/  IMAD R15, R15, UR7, R0 ;  /* 0x000000070f0f7c24 */ /* 0x000fe4000f8e0200 */
[----:B------:R-:W-:-:S04]  /*5800*/  IMAD.WIDE.U32 R12, R14, UR7, R8 ;  /* 0x000000070e0c7c25 */ /* 0x000fc8000f8e0008 */
[----:B------:R-:W-:-:S04]  /*5810*/  IMAD.WIDE R2, R17, 0x80, R2 ;  /* 0x0000008011027825 */ /* 0x000fc800078e0202 */
        /* <DEDUP_REMOVED lines=20> */
.L_x_1165:
[----:B------:R-:W-:Y:S05]  /*5960*/  BSYNC B0 ;  /* 0x0000000000007941 */ /* 0x000fea0003800000 */
.L_x_1164:
        /* <DEDUP_REMOVED lines=20> */
.L_x_1167:
[----:B------:R-:W-:Y:S05]  /*5ab0*/  BSYNC B0 ;  /* 0x0000000000007941 */ /* 0x000fea0003800000 */
.L_x_1166:
        /* <DEDUP_REMOVED lines=18> */
.L_x_1169:
[----:B------:R-:W-:Y:S05]  /*5be0*/  BSYNC B0 ;  /* 0x0000000000007941 */ /* 0x000fea0003800000 */
.L_x_1168:
        /* <DEDUP_REMOVED lines=8> */
[----:B------:R-:W-:Y:S01]  /*5c70*/  IMAD.MOV.U32 R3, RZ, RZ, R15 ;  /* 0x000000ffff037224 */ /* 0x000fe200078e000f */
[----:B------:R-:W-:Y:S01]  /*5c80*/  ISETP.GE.AND P2, PT, R16, UR4, PT ;  /* 0x0000000410007c0c */ /* 0x000fe2000bf46270 */
[----:B------:R-:W-:Y:S02]  /*5c90*/  IMAD R0, R0, UR6, RZ ;  /* 0x0000000600007c24 */ /* 0x000fe4000f8e02ff */
[----:B------:R-:W-:-:S04]  /*5ca0*/  IMAD.WIDE.U32 R2, R5, UR6, R2 ;  /* 0x0000000605027c25 */ /* 0x000fc8000f8e0002 */
        /* <DEDUP_REMOVED lines=10> */
.L_x_1171:
[----:B------:R-:W-:Y:S05]  /*5d50*/  BSYNC B0 ;  /* 0x0000000000007941 */ /* 0x000fea0003800000 */
.L_x_1170:
[----:B------:R-:W-:Y:S05]  /*5d60*/  EXIT ;  /* 0x000000000000794d */ /* 0x000fea0003800000 */
.L_x_1134:
        /* <DEDUP_REMOVED lines=14> */
[----:B------:R-:W-:Y:S02]  /*5e50*/  ULDC UR4, c[0x0][0x280] ;  /* 0x0000a00000047ab9 */ /* 0x000fe40000000800 */
[----:B------:R-:W-:-:S04]  /*5e60*/  UIADD3 UR5, UR4, 0x3f, URZ ;  /* 0x0000003f04057890 */ /* 0x000fc8000fffe03f */
[----:B------:R-:W-:Y:S01]  /*5e70*/  USHF.R.S32.HI UR6, URZ, 0x1f, UR5 ;  /* 0x0000001f3f067899 */ /* 0x000fe20008011405 */
[----:B------:R-:W2:Y:S03]  /*5e80*/  S2UR UR17, SR_CTAID.Y ;  /* 0x00000000001179c3 */ /* 0x000ea60000002600 */
[----:B------:R-:W-:-:S04]  /*5e90*/  ULEA.HI UR5, UR6, UR5, URZ, 0x6 ;  /* 0x0000000506057291 */ /* 0x000fc8000f8f303f */
[----:B------:R-:W-:Y:S01]  /*5ea0*/  USHF.R.S32.HI UR5, URZ, 0x6, UR5 ;  /* 0x000000063f057899 */ /* 0x000fe20008011405 */
[----:B-1----:R-:W-:Y:S01]  /*5eb0*/  ISETP.LE.AND P0, PT, RZ, UR23, PT ;  /* 0x00000017ff007c0c */ /* 0x002fe2000bf03270 */
[----:B--2---:R-:W-:-:S12]  /*5ec0*/  USHF.R.S32.HI UR18, URZ, 0x1f, UR17 ;  /* 0x0000001f3f127899 */ /* 0x004fd80008011411 */
[----:B------:R-:W-:Y:S05]  /*5ed0*/  @!P0 BRA `(.L_x_1175) ;  /* 0x00000000002c8947 */ /* 0x000fea0003800000 */
        /* <DEDUP_REMOVED lines=9> */
[----:B------:R-:W-:Y:S01]  /*5f70*/  USEL UR11, UR5, UR7, UP0 ;  /* 0x00000007050b7287 */ /* 0x000fe20008000000 */
[----:B------:R-:W-:Y:S11]  /*5f80*/  BRA `(.L_x_1176) ;  /* 0x0000000000047947 */ /* 0x000ff60003800000 */
.L_x_1175:
[----:B------:R-:W-:-:S05]  /*5f90*/  UMOV UR11, UR5 ;  /* 0x00000005000b7c82 */ /* 0x000fca0008000000 */
.L_x_1176:
[----:B------:R-:W-:Y:S01]  /*5fa0*/  ULEA UR4, UR23, UR4, 0x7 ;  /* 0x0000000417047291 */ /* 0x000fe2000f8e383f */
[----:B------:R-:W-:Y:S01]  /*5fb0*/  ULDC UR6, c[0x0][0x290] ;  /* 0x0000a40000067ab9 */ /* 0x000fe20000000800 */
[----:B------:R-:W-:Y:S01]  /*5fc0*/  ULDC UR7, c[0x0][0x74c] ;  /* 0x0001d30000077ab9 */ /* 0x000fe20000000800 */
[----:B------:R-:W-:Y:S01]  /*5fd0*/  ULDC.64 UR12, c[0x0][0x2e0] ;  /* 0x0000b800000c7ab9 */ /* 0x000fe20000000a00 */
[----:B------:R-:W-:Y:S01]  /*5fe0*/  UIADD3 UR8, -UR7, UR4, -UR6 ;  /* 0x0000000407087290 */ /* 0x000fe2000fffe906 */
[----:B------:R-:W-:Y:S02]  /*5ff0*/  ULDC UR15, c[0x0][0x288] ;  /* 0x0000a200000f7ab9 */ /* 0x000fe40000000800 */
[----:B------:R-:W-:Y:S01]  /*6000*/  ULDC.64 UR6, c[0x0][0x2d8] ;  /* 0x0000b60000067ab9 */ /* 0x000fe20000000a00 */
[----:B------:R-:W-:Y:S02]  /*6010*/  USHF.R.S32.HI UR9, URZ, 0x1f, UR8 ;  /* 0x0000001f3f097899 */ /* 0x000fe40008011408 */
[----:B------:R-:W-:-:S02]  /*6020*/  UIMAD UR4, UR18, UR6, URZ ;  /* 0x00000006120472a4 */ /* 0x000fc4000f8e023f */
[----:B------:R-:W-:Y:S02]  /*6030*/  ULEA.HI UR10, UR9, UR8, URZ, 0x6 ;  /* 0x00000008090a7291 */ /* 0x000fe4000f8f303f */
[----:B------:R-:W-:Y:S02]  /*6040*/  UIMAD.WIDE.U32 UR8, UR17, UR6, URZ ;  /* 0x00000006110872a5 */ /* 0x000fe4000f8e003f */
[----:B------:R-:W-:Y:S02]  /*6050*/  USHF.R.S32.HI UR10, URZ, 0x6, UR10 ;  /* 0x000000063f0a7899 */ /* 0x000fe4000801140a */
[----:B------:R-:W-:Y:S02]  /*6060*/  UIMAD UR4, UR17, UR7, UR4 ;  /* 0x00000007110472a4 */ /* 0x000fe4000f8e0204 */
[----:B------:R-:W-:Y:S02]  /*6070*/  UISETP.LT.AND UP0, UPT, URZ, UR10, UPT ;  /* 0x0000000a3f00728c */ /* 0x000fe4000bf01270 */
[----:B------:R-:W-:-:S02]  /*6080*/  USHF.R.S32.HI UR7, URZ, 0x1f, UR16 ;  /* 0x0000001f3f077899 */ /* 0x000fc40008011410 */
[----:B------:R-:W-:Y:S02]  /*6090*/  USEL UR6, URZ, UR10, !UP0 ;  /* 0x0000000a3f067287 */ /* 0x000fe4000c000000 */
[----:B------:R-:W-:Y:S02]  /*60a0*/  UIMAD UR7, UR7, UR12, URZ ;  /* 0x0000000c070772a4 */ /* 0x000fe4000f8e023f */
[----:B------:R-:W-:Y:S02]  /*60b0*/  UISETP.GT.AND UP0, UPT, UR11, UR6, UPT ;  /* 0x000000060b00728c */ /* 0x000fe4000bf04270 */
[----:B------:R-:W-:Y:S02]  /*60c0*/  UIMAD UR10, UR16, UR15, URZ ;  /* 0x0000000f100a72a4 */ /* 0x000fe4000f8e023f */
[----:B------:R-:W-:Y:S02]  /*60d0*/  UIMAD UR14, UR16, UR13, UR7 ;  /* 0x0000000d100e72a4 */ /* 0x000fe4000f8e0207 */
[----:B------:R-:W-:Y:S01]  /*60e0*/  PLOP3.LUT P1, PT, PT, PT, UP0, 0x80, 0x0 ;  /* 0x000000000000781c */ /* 0x000fe20003f2f008 */
[----:B------:R-:W-:-:S02]  /*60f0*/  UIADD3 UR9, UR9, UR4, URZ ;  /* 0x0000000409097290 */ /* 0x000fc4000fffe03f */
[----:B------:R-:W-:Y:S02]  /*6100*/  UIADD3 UR7, UP1, UR10, UR17, URZ ;  /* 0x000000110a077290 */ /* 0x000fe4000ff3e03f */
[----:B------:R-:W-:Y:S01]  /*6110*/  UIMAD.WIDE.U32 UR8, UR16, UR12, UR8 ;  /* 0x0000000c100872a5 */ /* 0x000fe2000f8e0008 */
[----:B------:R-:W-:Y:S01]  /*6120*/  ELECT P0, URZ, PT ;  /* 0x00000000003f782f */ /* 0x000fe20003800000 */
[----:B------:R-:W-:-:S06]  /*6130*/  ULEA.HI.X.SX32 UR10, UR10, UR18, 0x1, UP1 ;  /* 0x000000120a0a7291 */ /* 0x000fcc00088f0e3f */
[----:B------:R-:W-:Y:S06]  /*6140*/  @!P1 BRA `(.L_x_1177) ;  /* 0x00000010004c9947 */ /* 0x000fec0003800000 */
[----:B------:R-:W1:Y:S01]  /*6150*/  S2R R0, SR_TID.X ;  /* 0x0000000000007919 */ /* 0x000e620000002100 */
[----:B------:R-:W-:Y:S02]  /*6160*/  UIADD3 UR4, -UR6, UR11, URZ ;  /* 0x0000000b06047290 */ /* 0x000fe4000fffe13f */
[----:B------:R-:W-:Y:S02]  /*6170*/  UIADD3 UR14, UR9, UR14, URZ ;  /* 0x0000000e090e7290 */ /* 0x000fe4000fffe03f */
[----:B------:R-:W-:-:S04]  /*6180*/  ULOP3.LUT UR4, UR4, 0x1, URZ, 0xc0, !UPT ;  /* 0x0000000104047892 */ /* 0x000fc8000f8ec03f */
[----:B------:R-:W-:-:S03]  /*6190*/  UISETP.NE.U32.AND UP0, UPT, UR4, 0x1, UPT ;  /* 0x000000010400788c */ /* 0x000fc6000bf05070 */
[----:B------:R-:W-:Y:S02]  /*61a0*/  ULDC UR4, c[0x0][0x760] ;  /* 0x0001d80000047ab9 */ /* 0x000fe40000000800 */
[----:B------:R-:W-:Y:S01]  /*61b0*/  UIMAD UR15, UR15, UR4, URZ ;  /* 0x000000040f0f72a4 */ /* 0x000fe2000f8e023f */
[----:B------:R-:W-:Y:S02]  /*61c0*/  PLOP3.LUT P1, PT, PT, PT, UP0, 0x80, 0x0 ;  /* 0x000000000000781c */ /* 0x000fe40003f2f008 */
[----:B-1----:R-:W-:-:S11]  /*61d0*/  LOP3.LUT R9, R0, 0x1f, RZ, 0xc0, !PT ;  /* 0x0000001f00097812 */ /* 0x002fd600078ec0ff */
[----:B------:R-:W-:Y:S05]  /*61e0*/  @P1 BRA `(.L_x_1178) ;  /* 0x00000004006c1947 */ /* 0x000fea0003800000 */
        /* <DEDUP_REMOVED lines=8> */
[----:B------:R-:W-:-:S04]  /*6270*/  IMAD.U32 R2, RZ, RZ, UR13 ;  /* 0x0000000dff027e24 */ /* 0x000fc8000f8e00ff */
[----:B------:R-:W-:Y:S01]  /*6280*/  IMAD.U32 R3, RZ, RZ, UR4 ;  /* 0x00000004ff037e24 */ /* 0x000fe2000f8e00ff */
[----:B------:R-:W-:Y:S06]  /*6290*/  @P2 BRA `(.L_x_1180) ;  /* 0x0000000000142947 */ /* 0x000fec0003800000 */
.L_x_1181:
[----:B------:R-:W2:Y:S04]  /*62a0*/  LDG.E.STRONG.GPU R0, desc[UR46][R2.64] ;  /* 0x0000002e02007981 */ /* 0x000ea8000c1ef900 */
[----:B--2---:R-:W-:Y:S01]  /*62b0*/  CCTL.IVALL ;  /* 0x00000000ff00798f */ /* 0x004fe20002000000 */
[----:B------:R-:W-:Y:S05]  /*62c0*/  YIELD ;  /* 0x0000000000007946 */ /* 0x000fea0003800000 */
[----:B------:R-:W-:-:S13]  /*62d0*/  ISETP.NE.AND P1, PT, R0, UR23, PT ;  /* 0x0000001700007c0c */ /* 0x000fda000bf25270 */
[----:B------:R-:W-:Y:S05]  /*62e0*/  @P1 BRA `(.L_x_1181) ;  /* 0xfffffffc00ec1947 */ /* 0x000fea000383ffff */
.L_x_1180:
[----:B------:R-:W-:Y:S05]  /*62f0*/  BSYNC B1 ;  /* 0x0000000000017941 */ /* 0x000fea0003800000 */
.L_x_1179:
[----:B------:R-:W-:-:S03]  /*6300*/  UMOV UR4, 0xffffffff ;  /* 0xffffffff00047882 */ /* 0x000fc60000000000 */
[----:B------:R-:W-:Y:S05]  /*6310*/  BRA.DIV UR4, `(.L_x_1182) ;  /* 0x0000003e04947947 */ /* 0x000fea000b800000 */
[----:B------:R-:W-:Y:S01]  /*6320*/  NOP ;  /* 0x0000000000007918 */ /* 0x000fe20000000000 */
.L_x_1259:
        /* <DEDUP_REMOVED lines=22> */
.L_x_1184:
[----:B------:R-:W-:Y:S05]  /*6490*/  BSYNC B1 ;  /* 0x0000000000017941 */ /* 0x000fea0003800000 */
.L_x_1183:
        /* <DEDUP_REMOVED lines=20> */
.L_x_1186:
[----:B------:R-:W-:Y:S05]  /*65e0*/  BSYNC B1 ;  /* 0x0000000000017941 */ /* 0x000fea0003800000 */
.L_x_1185:
[----:B------:R-:W-:Y:S06]  /*65f0*/  BAR.ARV 0xa, 0xa0 ;  /* 0x0282800000007b1d */ /* 0x000fec0000002000 */
[----:B------:R-:W-:Y:S04]  /*6600*/  BSSY B1, `(.L_x_1187) ;  /* 0x0000003000017945 */ /* 0x000fe80003800000 */
[----:B------:R-:W-:Y:S05]  /*6610*/  @!P0 BRA `(.L_x_1188) ;  /* 0x0000000000048947 */ /* 0x000fea0003800000 */
[----:B------:R-:W-:-:S04]  /*6620*/  DEPBAR.LE SB0, 0x0 ;  /* 0x000080000000791a */ /* 0x000fc80000000000 */
.L_x_1188:
[----:B------:R-:W-:Y:S05]  /*6630*/  BSYNC B1 ;  /* 0x0000000000017941 */ /* 0x000fea0003800000 */
.L_x_1187:
        /* <DEDUP_REMOVED lines=19> */
.L_x_1190:
[----:B------:R-:W-:Y:S05]  /*6770*/  BSYNC B1 ;  /* 0x0000000000017941 */ /* 0x000fea0003800000 */
.L_x_1189:
[----:B------:R-:W-:Y:S01]  /*6780*/  UIADD3 UR18, UR6, 0x1, URZ ;  /* 0x0000000106127890 */ /* 0x000fe2000fffe03f */
[----:B------:R-:W-:Y:S11]  /*6790*/  BRA `(.L_x_1191) ;  /* 0x0000000000047947 */ /* 0x000ff60003800000 */
.L_x_1178:
[----:B------:R-:W-:-:S05]  /*67a0*/  UMOV UR18, UR6 ;  /* 0x0000000600127c82 */ /* 0x000fca0008000000 */
.L_x_1191:
[----:B------:R-:W-:-:S03]  /*67b0*/  UIADD3 UR4, UR6, 0x1, URZ ;  /* 0x0000000106047890 */ /* 0x000fc6000fffe03f */
[----:B------:R-:W-:Y:S01]  /*67c0*/  UMOV UR6, UR18 ;  /* 0x0000001200067c82 */ /* 0x000fe20008000000 */
[----:B------:R-:W-:-:S06]  /*67d0*/  UISETP.NE.AND UP0, UPT, UR11, UR4, UPT ;  /* 0x000000040b00728c */ /* 0x000fcc000bf05270 */
[----:B------:R-:W-:-:S13]  /*67e0*/  PLOP3.LUT P1, PT, PT, PT, UP0, 0x80, 0x0 ;  /* 0x000000000000781c */ /* 0x000fda0003f2f008 */
[----:B------:R-:W-:Y:S05]  /*67f0*/  @!P1 BRA `(.L_x_1177) ;  /* 0x0000000800a09947 */ /* 0x000fea0003800000 */
[----:B------:R-:W-:Y:S01]  /*6800*/  ULDC.64 UR20, c[0x0][0x2c0] ;  /* 0x0000b00000147ab9 */ /* 0x000fe20000000a00 */
[----:B------:R-:W-:Y:S01]  /*6810*/  UMOV UR4, URZ ;  /* 0x0000003f00047c82 */ /* 0x000fe20008000000 */
[----:B------:R-:W-:Y:S01]  /*6820*/  ULEA UR20, UP0, UR8, UR20, 0x2 ;  /* 0x0000001408147291 */ /* 0x000fe2000f80103f */
[----:B------:R-:W-:-:S03]  /*6830*/  UMOV UR6, UR18 ;  /* 0x0000001200067c82 */ /* 0x000fc60008000000 */
[----:B------:R-:W-:Y:S02]  /*6840*/  ULEA.HI.X UR21, UR8, UR21, UR14, 0x2, UP0 ;  /* 0x0000001508157291 */ /* 0x000fe400080f140e */
[----:B------:R-:W-:-:S04]  /*6850*/  UIADD3 UR20, UP0, UR20, 0x3000, URZ ;  /* 0x0000300014147890 */ /* 0x000fc8000ff1e03f */
[----:B------:R-:W-:-:S12]  /*6860*/  UIADD3.X UR21, URZ, UR21, URZ, UP0, !UPT ;  /* 0x000000153f157290 */ /* 0x000fd800087fe43f */
.L_x_1216:
        /* <DEDUP_REMOVED lines=11> */
.L_x_1194:
[----:B------:R-:W2:Y:S04]  /*6920*/  LDG.E.STRONG.GPU R0, desc[UR46][R2.64] ;  /* 0x0000002e02007981 */ /* 0x000ea8000c1ef900 */
[----:B--2---:R-:W-:Y:S01]  /*6930*/  CCTL.IVALL ;  /* 0x00000000ff00798f */ /* 0x004fe20002000000 */
[----:B------:R-:W-:Y:S05]  /*6940*/  YIELD ;  /* 0x0000000000007946 */ /* 0x000fea0003800000 */
[----:B------:R-:W-:-:S13]  /*6950*/  ISETP.NE.AND P1, PT, R0, UR23, PT ;  /* 0x0000001700007c0c */ /* 0x000fda000bf25270 */
[----:B------:R-:W-:Y:S05]  /*6960*/  @P1 BRA `(.L_x_1194) ;  /* 0xfffffffc00ec1947 */ /* 0x000fea000383ffff */
.L_x_1193:
[----:B------:R-:W-:Y:S05]  /*6970*/  BSYNC B1 ;  /* 0x0000000000017941 */ /* 0x000fea0003800000 */
.L_x_1192:
[----:B------:R-:W-:-:S03]  /*6980*/  UMOV UR16, 0xffffffff ;  /* 0xffffffff00107882 */ /* 0x000fc60000000000 */
[----:B------:R-:W-:Y:S05]  /*6990*/  BRA.DIV UR16, `(.L_x_1195) ;  /* 0x0000003a10107947 */ /* 0x000fea000b800000 */
[----:B------:R-:W-:Y:S01]  /*69a0*/  NOP ;  /* 0x0000000000007918 */ /* 0x000fe20000000000 */
.L_x_1262:
        /* <DEDUP_REMOVED lines=17> */
[----:B------:R1:W-:Y:S02]  /*6ac0*/  UBLKRED.G.S.ADD.F32.RN [UR16], [UR22], UR24, desc[UR26] ;  /* 0x00001a10160073bb */ /* 0x0003e400080a1418 */
[----:B-1----:R0:W-:Y:S02]  /*6ad0*/  UTMACMDFLUSH ;  /* 0x00000000000079b7 */ /* 0x0021e40000000000 */
.L_x_1197:
[----:B------:R-:W-:Y:S05]  /*6ae0*/  BSYNC B1 ;  /* 0x0000000000017941 */ /* 0x000fea0003800000 */
.L_x_1196:
[----:B------:R-:W-:Y:S01]  /*6af0*/  UIMAD UR16, UR18, 0x1800, UR4 ;  /* 0x00001800121078a4 */ /* 0x000fe2000f8e0204 */
[----:B------:R-:W-:Y:S03]  /*6b00*/  BAR.SYNC.DEFER_BLOCKING 0xe, 0xa0 ;  /* 0x0382800000007b1d */ /* 0x000fe60000010000 */
[----:B------:R-:W-:-:S03]  /*6b10*/  UIMAD.WIDE UR16, UR16, 0x4, UR20 ;  /* 0x00000004101078a5 */ /* 0x000fc6000f8e0214 */
        /* <DEDUP_REMOVED lines=12> */
.L_x_1199:
[----:B------:R-:W-:Y:S05]  /*6be0*/  BSYNC B1 ;  /* 0x0000000000017941 */ /* 0x000fea0003800000 */
.L_x_1198:
[----:B------:R-:W-:Y:S06]  /*6bf0*/  BAR.ARV 0xa, 0xa0 ;  /* 0x0282800000007b1d */ /* 0x000fec0000002000 */
[----:B------:R-:W-:Y:S04]  /*6c00*/  BSSY B1, `(.L_x_1200) ;  /* 0x0000003000017945 */ /* 0x000fe80003800000 */
[----:B------:R-:W-:Y:S05]  /*6c10*/  @!P0 BRA `(.L_x_1201) ;  /* 0x0000000000048947 */ /* 0x000fea0003800000 */
[----:B------:R-:W-:-:S04]  /*6c20*/  DEPBAR.LE SB0, 0x0 ;  /* 0x000080000000791a */ /* 0x000fc80000000000 */
.L_x_1201:
[----:B------:R-:W-:Y:S05]  /*6c30*/  BSYNC B1 ;  /* 0x0000000000017941 */ /* 0x000fea0003800000 */
.L_x_1200:
        /* <DEDUP_REMOVED lines=19> */
.L_x_1203:
[----:B------:R-:W-:Y:S05]  /*6d70*/  BSYNC B1 ;  /* 0x0000000000017941 */ /* 0x000fea0003800000 */
.L_x_1202:
        /* <DEDUP_REMOVED lines=9> */
.L_x_1206:
[----:B------:R-:W2:Y:S04]  /*6e10*/  LDG.E.STRONG.GPU R0, desc[UR46][R2.64] ;  /* 0x0000002e02007981 */ /* 0x000ea8000c1ef900 */
[----:B--2---:R-:W-:Y:S01]  /*6e20*/  CCTL.IVALL ;  /* 0x00000000ff00798f */ /* 0x004fe20002000000 */
[----:B------:R-:W-:Y:S05]  /*6e30*/  YIELD ;  /* 0x0000000000007946 */ /* 0x000fea0003800000 */
[----:B------:R-:W-:-:S13]  /*6e40*/  ISETP.NE.AND P1, PT, R0, UR23, PT ;  /* 0x0000001700007c0c */ /* 0x000fda000bf25270 */
[----:B------:R-:W-:Y:S05]  /*6e50*/  @P1 BRA `(.L_x_1206) ;  /* 0xfffffffc00ec1947 */ /* 0x000fea000383ffff */
.L_x_1205:
[----:B------:R-:W-:Y:S05]  /*6e60*/  BSYNC B1 ;  /* 0x0000000000017941 */ /* 0x000fea0003800000 */
.L_x_1204:
[----:B------:R-:W-:-:S03]  /*6e70*/  UMOV UR12, 0xffffffff ;  /* 0xffffffff000c7882 */ /* 0x000fc60000000000 */
[----:B------:R-:W-:Y:S05]  /*6e80*/  BRA.DIV UR12, `(.L_x_1207) ;  /* 0x000000320cf07947 */ /* 0x000fea000b800000 */
[----:B------:R-:W-:Y:S01]  /*6e90*/  NOP ;  /* 0x0000000000007918 */ /* 0x000fe20000000000 */
.L_x_1265:
[----:B------:R-:W-:Y:S05]  /*6ea0*/  WARPSYNC.ALL ;  /* 0x0000000000007948 */ /* 0x000fea0003800000 */
[----:B------:R-:W-:Y:S06]  /*6eb0*/  BAR.SYNC.DEFER_BLOCKING 0xd, 0xa0 ;  /* 0x0342800000007b1d */ /* 0x000fec0000010000 */
[----:B------:R-:W-:Y:S04]  /*6ec0*/  BSSY B1, `(.L_x_1208) ;  /* 0x000000d000017945 */ /* 0x000fe80003800000 */
[----:B------:R-:W-:Y:S05]  /*6ed0*/  @!P0 BRA `(.L_x_1209) ;  /* 0x00000000002c8947 */ /* 0x000fea0003800000 */
[----:B------:R-:W1:Y:S01]  /*6ee0*/  S2UR UR13, SR_CgaCtaId ;  /* 0x00000000000d79c3 */ /* 0x000e620000008800 */
[----:B------:R-:W-:Y:S01]  /*6ef0*/  UMOV UR12, 0x400 ;  /* 0x00000400000c7882 */ /* 0x000fe20000000000 */
[----:B------:R-:W-:Y:S01]  /*6f00*/  UIADD3 UR24, UP0, UR16, 0x3000, URZ ;  /* 0x0000300010187890 */ /* 0x000fe2000ff1e03f */
[----:B------:R-:W-:Y:S01]  /*6f10*/  UMOV UR26, 0x0 ;  /* 0x00000000001a7882 */ /* 0x000fe20000000000 */
[----:B------:R-:W-:Y:S02]  /*6f20*/  UMOV UR27, 0x14f00000 ;  /* 0x14f00000001b7882 */ /* 0x000fe40000000000 */
[----:B------:R-:W-:Y:S02]  /*6f30*/  UIADD3.X UR25, URZ, UR17, URZ, UP0, !UPT ;  /* 0x000000113f197290 */ /* 0x000fe400087fe43f */
[----:B-1----:R-:W-:-:S03]  /*6f40*/  ULEA UR12, UR13, UR12, 0x18 ;  /* 0x0000000c0d0c7291 */ /* 0x002fc6000f8ec03f */
[----:B------:R-:W-:Y:S01]  /*6f50*/  UMOV UR13, 0x300 ;  /* 0x00000300000d7882 */ /* 0x000fe20000000000 */
[----:B------:R-:W-:-:S09]  /*6f60*/  UIADD3 UR12, UR12, 0xc000, URZ ;  /* 0x0000c0000c0c7890 */ /* 0x000fd2000fffe03f */
[----:B------:R1:W-:Y:S02]  /*6f70*/  UBLKRED.G.S.ADD.F32.RN [UR24], [UR12], UR13, desc[UR26] ;  /* 0x00001a180c0073bb */ /* 0x0003e400080a140d */
[----:B-1----:R0:W-:Y:S02]  /*6f80*/  UTMACMDFLUSH ;  /* 0x00000000000079b7 */ /* 0x0021e40000000000 */
.L_x_1209:
[----:B------:R-:W-:Y:S05]  /*6f90*/  BSYNC B1 ;  /* 0x0000000000017941 */ /* 0x000fea0003800000 */
.L_x_1208:
        /* <DEDUP_REMOVED lines=12> */
[----:B------:R1:W-:Y:S01]  /*7060*/  UBLKRED.G.S.ADD.F32.RN [UR24], [UR12], UR13, desc[UR26] ;  /* 0x00001a180c0073bb */ /* 0x0003e200080a140d */
[----:B------:R0:W-:Y:S01]  /*7070*/  UTMACMDFLUSH ;  /* 0x00000000000079b7 */ /* 0x0001e20000000000 */
[----:B-1----:R-:W-:-:S04]  /*7080*/  DEPBAR.LE SB0, 0x1 ;  /* 0x000080400000791a */ /* 0x002fc80000000000 */
.L_x_1211:
[----:B------:R-:W-:Y:S05]  /*7090*/  BSYNC B1 ;  /* 0x0000000000017941 */ /* 0x000fea0003800000 */
.L_x_1210:
[----:B------:R-:W-:Y:S06]  /*70a0*/  BAR.ARV 0xa, 0xa0 ;  /* 0x0282800000007b1d */ /* 0x000fec0000002000 */
[----:B------:R-:W-:Y:S04]  /*70b0*/  BSSY B1, `(.L_x_1212) ;  /* 0x0000003000017945 */ /* 0x000fe80003800000 */
[----:B------:R-:W-:Y:S05]  /*70c0*/  @!P0 BRA `(.L_x_1213) ;  /* 0x0000000000048947 */ /* 0x000fea0003800000 */
[----:B------:R-:W-:-:S04]  /*70d0*/  DEPBAR.LE SB0, 0x0 ;  /* 0x000080000000791a */ /* 0x000fc80000000000 */
.L_x_1213:
[----:B------:R-:W-:Y:S05]  /*70e0*/  BSYNC B1 ;  /* 0x0000000000017941 */ /* 0x000fea0003800000 */
.L_x_1212:
        /* <DEDUP_REMOVED lines=19> */
.L_x_1215:
[----:B------:R-:W-:Y:S05]  /*7220*/  BSYNC B1 ;  /* 0x0000000000017941 */ /* 0x000fea0003800000 */
.L_x_1214:
[----:B------:R-:W-:Y:S02]  /*7230*/  UIADD3 UR6, UR6, 0x2, URZ ;  /* 0x0000000206067890 */ /* 0x000fe4000fffe03f */
[----:B------:R-:W-:Y:S02]  /*7240*/  UIADD3 UR4, UR4, 0x3000, URZ ;  /* 0x0000300004047890 */ /* 0x000fe4000fffe03f */
[----:B------:R-:W-:-:S06]  /*7250*/  UISETP.GE.AND UP0, UPT, UR6, UR11, UPT ;  /* 0x0000000b0600728c */ /* 0x000fcc000bf06270 */
[----:B------:R-:W-:-:S13]  /*7260*/  PLOP3.LUT P1, PT, PT, PT, UP0, 0x80, 0x0 ;  /* 0x000000000000781c */ /* 0x000fda0003f2f008 */
[----:B------:R-:W-:Y:S05]  /*7270*/  @!P1 BRA `(.L_x_1216) ;  /* 0xfffffff4007c9947 */ /* 0x000fea000383ffff */
.L_x_1177:
[----:B------:R-:W-:-:S06]  /*7280*/  UISETP.GT.AND UP0, UPT, UR5, UR6, UPT ;  /* 0x000000060500728c */ /* 0x000fcc000bf04270 */
[----:B------:R-:W-:-:S13]  /*7290*/  PLOP3.LUT P0, PT, PT, PT, UP0, 0x80, 0x0 ;  /* 0x000000000000781c */ /* 0x000fda0003f0f008 */
[----:B------:R-:W-:Y:S05]  /*72a0*/  @!P0 BRA `(.L_x_1174) ;  /* 0x0000002c00448947 */ /* 0x000fea0003800000 */
[----:B------:R-:W2:Y:S01]  /*72b0*/  S2R R0, SR_TID.X ;  /* 0x0000000000007919 */ /* 0x000ea20000002100 */
[----:B------:R-:W-:Y:S01]  /*72c0*/  UIADD3 UR4, UR5, -UR6, URZ ;  /* 0x8000000605047290 */ /* 0x000fe2000fffe03f */
[----:B------:R-:W-:Y:S01]  /*72d0*/  ULDC UR16, c[0x0][0x288] ;  /* 0x0000a20000107ab9 */ /* 0x000fe20000000800 */
[----:B------:R-:W-:Y:S02]  /*72e0*/  ULDC UR17, c[0x0][0x760] ;  /* 0x0001d80000117ab9 */ /* 0x000fe40000000800 */
[----:B------:R-:W-:Y:S02]  /*72f0*/  ULOP3.LUT UR4, UR4, 0x1, URZ, 0xc0, !UPT ;  /* 0x0000000104047892 */ /* 0x000fe4000f8ec03f */
[----:B------:R-:W-:Y:S02]  /*7300*/  UIMAD UR18, UR16, UR17, URZ ;  /* 0x00000011101272a4 */ /* 0x000fe4000f8e023f */
[----:B------:R-:W-:-:S06]  /*7310*/  UISETP.NE.U32.AND UP0, UPT, UR4, 0x1, UPT ;  /* 0x000000010400788c */ /* 0x000fcc000bf05070 */
[----:B------:R-:W-:Y:S02]  /*7320*/  PLOP3.LUT P0, PT, PT, PT, UP0, 0x80, 0x0 ;  /* 0x000000000000781c */ /* 0x000fe40003f0f008 */
[----:B--2---:R-:W-:-:S11]  /*7330*/  LOP3.LUT R0, R0, 0x1f, RZ, 0xc0, !PT ;  /* 0x0000001f00007812 */ /* 0x004fd600078ec0ff */
[----:B------:R-:W-:Y:S05]  /*7340*/  @P0 BRA `(.L_x_1217) ;  /* 0x0000000000780947 */ /* 0x000fea0003800000 */
[----:B------:R-:W-:Y:S01]  /*7350*/  UIMAD UR4, UR18, UR6, URZ ;  /* 0x00000006120472a4 */ /* 0x000fe2000f8e023f */
[----:B------:R-:W-:Y:S01]  /*7360*/  ISETP.NE.AND P0, PT, R0, RZ, PT ;  /* 0x000000ff0000720c */ /* 0x000fe20003f05270 */
[----:B------:R-:W-:Y:S01]  /*7370*/  ULDC.64 UR12, c[0x0][0x768] ;  /* 0x0001da00000c7ab9 */ /* 0x000fe20000000a00 */
[----:B------:R-:W-:Y:S01]  /*7380*/  BSSY B1, `(.L_x_1218) ;  /* 0x0000019000017945 */ /* 0x000fe20003800000 */
[----:B------:R-:W-:-:S04]  /*7390*/  UIADD3 UR8, UP0, UR4, UR7, URZ ;  /* 0x0000000704087290 */ /* 0x000fc8000ff1e03f */
[----:B------:R-:W-:Y:S02]  /*73a0*/  ULEA.HI.X.SX32 UR9, UR4, UR10, 0x1, UP0 ;  /* 0x0000000a04097291 */ /* 0x000fe400080f0e3f */
[----:B------:R-:W-:Y:S02]  /*73b0*/  ULEA UR11, UP0, UR8, UR12, 0x2 ;  /* 0x0000000c080b7291 */ /* 0x000fe4000f80103f */
[----:B------:R-:W-:Y:S02]  /*73c0*/  UIADD3 UR4, UR6, 0x1, URZ ;  /* 0x0000000106047890 */ /* 0x000fe4000fffe03f */
[----:B------:R-:W-:Y:S01]  /*73d0*/  ULEA.HI.X UR9, UR8, UR13, UR9, 0x2, UP0 ;  /* 0x0000000d08097291 */ /* 0x000fe200080f1409 */
[----:B------:R-:W-:Y:S01]  /*73e0*/  NOP ;  /* 0x0000000000007918 */ /* 0x000fe20000000000 */
[----:B------:R-:W-:Y:S10]  /*73f0*/  @P0 BRA `(.L_x_1219) ;  /* 0x0000000000440947 */ /* 0x000ff40003800000 */
        /* <DEDUP_REMOVED lines=9> */
[----:B-1----:R-:W1:Y:S01]  /*7490*/  S2R R2, SR_LANEID ;  /* 0x0000000000027919 */ /* 0x002e620000000000 */
[----:B------:R-:W-:Y:S01]  /*74a0*/  VOTEU.ANY UR8, UPT, PT ;  /* 0x0000000000087886 */ /* 0x000fe200038e0100 */
[----:B------:R-:W-:Y:S01]  /*74b0*/  IMAD.U32 R3, RZ, RZ, UR9 ;  /* 0x00000009ff037e24 */ /* 0x000fe2000f8e00ff */
[----:B------:R-:W-:-:S02]  /*74c0*/  UFLO.U32 UR12, UR8 ;  /* 0x00000008000c72bd */ /* 0x000fc400080e0000 */
[----:B------:R-:W2:Y:S04]  /*74d0*/  POPC R5, UR8 ;  /* 0x0000000800057d09 */ /* 0x000ea80008000000 */
[----:B-1----:R-:W-:Y:S01]  /*74e0*/  ISETP.EQ.U32.AND P0, PT, R2, UR12, PT ;  /* 0x0000000c02007c0c */ /* 0x002fe2000bf02070 */
[----:B------:R-:W-:-:S12]  /*74f0*/  IMAD.U32 R2, RZ, RZ, UR11 ;  /* 0x0000000bff027e24 */ /* 0x000fd8000f8e00ff */
[----:B--2---:R2:W-:Y:S02]  /*7500*/  @P0 REDG.E.ADD.S32.STRONG.GPU desc[UR46][R2.64], R5 ;  /* 0x000000050200098e */ /* 0x0045e4000c10e3ae */
.L_x_1219:
[----:B------:R-:W-:Y:S05]  /*7510*/  BSYNC B1 ;  /* 0x0000000000017941 */ /* 0x000fea0003800000 */
.L_x_1218:
[----:B------:R-:W-:Y:S05]  /*7520*/  BRA `(.L_x_1220) ;  /* 0x0000000000047947 */ /* 0x000fea0003800000 */
.L_x_1217:
[----:B------:R-:W-:-:S05]  /*7530*/  UMOV UR4, UR6 ;  /* 0x0000000600047c82 */ /* 0x000fca0008000000 */
.L_x_1220:
[----:B------:R-:W-:-:S04]  /*7540*/  UIADD3 UR8, UR6, 0x1, URZ ;  /* 0x0000000106087890 */ /* 0x000fc8000fffe03f */
[----:B------:R-:W-:-:S06]  /*7550*/  UISETP.NE.AND UP0, UPT, UR5, UR8, UPT ;  /* 0x000000080500728c */ /* 0x000fcc000bf05270 */
[----:B------:R-:W-:-:S13]  /*7560*/  PLOP3.LUT P0, PT, PT, PT, UP0, 0x80, 0x0 ;  /* 0x000000000000781c */ /* 0x000fda0003f0f008 */
[----:B------:R-:W-:Y:S05]  /*7570*/  @!P0 BRA `(.L_x_1174) ;  /* 0x0000002800908947 */ /* 0x000fea0003800000 */
[----:B------:R-:W-:Y:S01]  /*7580*/  UIADD3 UR8, UR4, 0x1, URZ ;  /* 0x0000000104087890 */ /* 0x000fe2000fffe03f */
[----:B------:R-:W-:Y:S01]  /*7590*/  ISETP.NE.AND P1, PT, R0, RZ, PT ;  /* 0x000000ff0000720c */ /* 0x000fe20003f25270 */
[----:B------:R-:W-:Y:S02]  /*75a0*/  UIMAD UR9, UR4, UR16, URZ ;  /* 0x00000010040972a4 */ /* 0x000fe4000f8e023f */
[----:B------:R-:W-:Y:S02]  /*75b0*/  UIADD3 UR11, -UR5, UR4, URZ ;  /* 0x00000004050b7290 */ /* 0x000fe4000fffe13f */
[----:B------:R-:W-:Y:S02]  /*75c0*/  UIMAD UR8, UR18, UR8, URZ ;  /* 0x00000008120872a4 */ /* 0x000fe4000f8e023f */
[----:B------:R-:W-:Y:S01]  /*75d0*/  UIMAD UR9, UR9, UR17, URZ ;  /* 0x00000011090972a4 */ /* 0x000fe2000f8e023f */
[----:B------:R-:W-:-:S11]  /*75e0*/  ULDC.64 UR20, c[0x0][0x768] ;  /* 0x0001da0000147ab9 */ /* 0x000fd60000000a00 */
.L_x_1225:
[----:B------:R-:W-:Y:S01]  /*75f0*/  UIADD3 UR12, UP0, UR9, UR7, URZ ;  /* 0x00000007090c7290 */ /* 0x000fe2000ff1e03f */
[----:B------:R-:W-:-:S03]  /*7600*/  NOP ;  /* 0x0000000000007918 */ /* 0x000fc60000000000 */
[----:B------:R-:W-:Y:S01]  /*7610*/  ULEA.HI.X.SX32 UR13, UR9, UR10, 0x1, UP0 ;  /* 0x0000000a090d7291 */ /* 0x000fe200080f0e3f */
[----:B------:R-:W-:Y:S01]  /*7620*/  BSSY B1, `(.L_x_1221) ;  /* 0x0000015000017945 */ /* 0x000fe20003800000 */
[----:B------:R-:W-:-:S04]  /*7630*/  ULEA UR15, UP0, UR12, UR20, 0x2 ;  /* 0x000000140c0f7291 */ /* 0x000fc8000f80103f */
[----:B------:R-:W-:Y:S01]  /*7640*/  ULEA.HI.X UR13, UR12, UR21, UR13, 0x2, UP0 ;  /* 0x000000150c0d7291 */ /* 0x000fe200080f140d */
[----:B---34-:R-:W-:Y:S11]  /*7650*/  @P1 BRA `(.L_x_1222) ;  /* 0x0000000000441947 */ /* 0x018ff60003800000 */
        /* <DEDUP_REMOVED lines=8> */
[----:B012345:R-:W-:Y:S01]  /*76e0*/  CCTL.IVALL ;  /* 0x00000000ff00798f */ /* 0x03ffe20002000000 */
[----:B------:R-:W3:Y:S01]  /*76f0*/  S2R R0, SR_LANEID ;  /* 0x0000000000007919 */ /* 0x000ee20000000000 */
[----:B------:R-:W-:Y:S01]  /*7700*/  VOTEU.ANY UR12, UPT, PT ;  /* 0x00000000000c7886 */ /* 0x000fe200038e0100 */
[----:B-12---:R-:W-:Y:S01]  /*7710*/  IMAD.U32 R2, RZ, RZ, UR15 ;  /* 0x0000000fff027e24 */ /* 0x006fe2000f8e00ff */
[----:B------:R-:W-:-:S02]  /*7720*/  UFLO.U32 UR14, UR12 ;  /* 0x0000000c000e72bd */ /* 0x000fc400080e0000 */
[----:B------:R-:W1:Y:S01]  /*7730*/  POPC R5, UR12 ;  /* 0x0000000c00057d09 */ /* 0x000e620008000000 */
[----:B------:R-:W-:-:S03]  /*7740*/  IMAD.U32 R3, RZ, RZ, UR13 ;  /* 0x0000000dff037e24 */ /* 0x000fc6000f8e00ff */
[----:B---3--:R-:W-:-:S13]  /*7750*/  ISETP.EQ.U32.AND P0, PT, R0, UR14, PT ;  /* 0x0000000e00007c0c */ /* 0x008fda000bf02070 */
[----:B-1----:R3:W-:Y:S02]  /*7760*/  @P0 REDG.E.ADD.S32.STRONG.GPU desc[UR46][R2.64], R5 ;  /* 0x000000050200098e */ /* 0x0027e4000c10e3ae */
.L_x_1222:
[----:B------:R-:W-:Y:S05]  /*7770*/  BSYNC B1 ;  /* 0x0000000000017941 */ /* 0x000fea0003800000 */
.L_x_1221:
[----:B------:R-:W-:Y:S01]  /*7780*/  UIADD3 UR12, UP0, UR8, UR7, URZ ;  /* 0x00000007080c7290 */ /* 0x000fe2000ff1e03f */
[----:B------:R-:W-:-:S03]  /*7790*/  NOP ;  /* 0x0000000000007918 */ /* 0x000fc60000000000 */
[----:B------:R-:W-:Y:S01]  /*77a0*/  ULEA.HI.X.SX32 UR13, UR8, UR10, 0x1, UP0 ;  /* 0x0000000a080d7291 */ /* 0x000fe200080f0e3f */
[----:B------:R-:W-:Y:S01]  /*77b0*/  BSSY B1, `(.L_x_1223) ;  /* 0x0000015000017945 */ /* 0x000fe20003800000 */
[----:B------:R-:W-:-:S04]  /*77c0*/  ULEA UR15, UP0, UR12, UR20, 0x2 ;  /* 0x000000140c0f7291 */ /* 0x000fc8000f80103f */
[----:B------:R-:W-:Y:S01]  /*77d0*/  ULEA.HI.X UR13, UR12, UR21, UR13, 0x2, UP0 ;  /* 0x000000150c0d7291 */ /* 0x000fe200080f140d */
[----:B------:R-:W-:Y:S11]  /*77e0*/  @P1 BRA `(.L_x_1224) ;  /* 0x0000000000441947 */ /* 0x000ff60003800000 */
[----:B------:R-:W-:Y:S01]  /*77f0*/  @!PT LDS RZ, [RZ] ;  /* 0x00000000fffff984 */ /* 0x000fe20000000800 */
[----:B------:R-:W-:Y:S01]  /*7800*/  @!PT LDS RZ, [RZ] ;  /* 0x00000000fffff984 */ /* 0x000fe20000000800 */
[----:B------:R-:W-:Y:S01]  /*7810*/  @!PT LDS RZ, [RZ] ;  /* 0x00000000fffff984 */ /* 0x000fe20000000800 */
[----:B------:R-:W-:Y:S01]  /*7820*/  @!PT LDS RZ, [RZ] ;  /* 0x00000000fffff984 */ /* 0x000fe20000000800 */
[----:B------:R4:W-:Y:S06]  /*7830*/  MEMBAR.ALL.CTA ;  /* 0x0000000000007992 */ /* 0x0009ec0000008000 */
[----:B----4-:R-:W-:Y:S06]  /*7840*/  MEMBAR.ALL.GPU ;  /* 0x0000000000007992 */ /* 0x010fec000000a000 */
[----:B------:R-:W-:-:S00]  /*7850*/  ERRBAR ;  /* 0x00000000000079ab */ /* 0x000fc00000000000 */
[----:B------:R-:W-:Y:S06]  /*7860*/  CGAERRBAR ;  /* 0x00000000000075ab */ /* 0x000fec0000000000 */
[----:B012345:R-:W-:Y:S01]  /*7870*/  CCTL.IVALL ;  /* 0x00000000ff00798f */ /* 0x03ffe20002000000 */
[----:B------:R-:W4:Y:S01]  /*7880*/  S2R R0, SR_LANEID ;  /* 0x0000000000007919 */ /* 0x000f220000000000 */
[----:B------:R-:W-:Y:S01]  /*7890*/  VOTEU.ANY UR12, UPT, PT ;  /* 0x00000000000c7886 */ /* 0x000fe200038e0100 */
[----:B-123--:R-:W-:Y:S01]  /*78a0*/  IMAD.U32 R2, RZ, RZ, UR15 ;  /* 0x0000000fff027e24 */ /* 0x00efe2000f8e00ff */
[----:B------:R-:W-:-:S02]  /*78b0*/  UFLO.U32 UR14, UR12 ;  /* 0x0000000c000e72bd */ /* 0x000fc400080e0000 */
[----:B------:R-:W1:Y:S01]  /*78c0*/  POPC R5, UR12 ;  /* 0x0000000c00057d09 */ /* 0x000e620008000000 */
[----:B------:R-:W-:-:S03]  /*78d0*/  IMAD.U32 R3, RZ, RZ, UR13 ;  /* 0x0000000dff037e24 */ /* 0x000fc6000f8e00ff */
[----:B----4-:R-:W-:-:S13]  /*78e0*/  ISETP.EQ.U32.AND P0, PT, R0, UR14, PT ;  /* 0x0000000e00007c0c */ /* 0x010fda000bf02070 */
[----:B-1----:R4:W-:Y:S02]  /*78f0*/  @P0 REDG.E.ADD.S32.STRONG.GPU desc[UR46][R2.64], R5 ;  /* 0x000000050200098e */ /* 0x0029e4000c10e3ae */
.L_x_1224:
[----:B------:R-:W-:Y:S05]  /*7900*/  BSYNC B1 ;  /* 0x0000000000017941 */ /* 0x000fea0003800000 */
.L_x_1223:
[----:B------:R-:W-:Y:S02]  /*7910*/  UIADD3 UR11, UR11, 0x2, URZ ;  /* 0x000000020b0b7890 */ /* 0x000fe4000fffe03f */
[----:B------:R-:W-:Y:S02]  /*7920*/  ULEA UR8, UR18, UR8, 0x1 ;  /* 0x0000000812087291 */ /* 0x000fe4000f8e083f */
[----:B------:R-:W-:Y:S02]  /*7930*/  ULEA UR9, UR18, UR9, 0x1 ;  /* 0x0000000912097291 */ /* 0x000fe4000f8e083f */
[----:B------:R-:W-:-:S13]  /*7940*/  ISETP.NE.AND P0, PT, RZ, UR11, PT ;  /* 0x0000000bff007c0c */ /* 0x000fda000bf05270 */
[----:B------:R-:W-:Y:S05]  /*7950*/  @!P0 BRA `(.L_x_1174) ;  /* 0x0000002400988947 */ /* 0x000fea0003800000 */
[----:B------:R-:W-:Y:S05]  /*7960*/  BRA `(.L_x_1225) ;  /* 0xfffffffc00207947 */ /* 0x000fea000383ffff */
.L_x_1173:
        /* <DEDUP_REMOVED lines=33> */
.L_x_1227:
        /* <DEDUP_REMOVED lines=43> */
.L_x_1266:
        /* <DEDUP_REMOVED lines=15> */
.L_x_1230:
        /* <DEDUP_REMOVED lines=19> */
[----:B------:R-:W-:Y:S01]  /*8050*/  UMOV UR13, UR21 ;  /* 0x00000015000d7c82 */ /* 0x000fe20008000000 */
        /* <DEDUP_REMOVED lines=10> */
[----:B------:R-:W-:Y:S01]  /*8100*/  UMOV UR10, UR18 ;  /* 0x00000012000a7c82 */ /* 0x000fe20008000000 */
[----:B------:R-:W-:Y:S01]  /*8110*/  R2UR UR32, R0 ;  /* 0x00000000002072ca */ /* 0x000fe200000e0000 */
[----:B------:R-:W-:Y:S01]  /*8120*/  UMOV UR34, 0x10 ;  /* 0x0000001000227882 */ /* 0x000fe20000000000 */
[----:B------:R-:W-:Y:S01]  /*8130*/  LEA.HI.X R2, R2, R9, R3, 0x2, P1 ;  /* 0x0000000902027211 */ /* 0x000fe200008f1403 */
[----:B------:R-:W-:Y:S01]  /*8140*/  UMOV UR35, UR11 ;  /* 0x0000000b00237c82 */ /* 0x000fe20008000000 */
[----:B------:R-:W-:Y:S01]  /*8150*/  IADD3 R0, P1, R8, 0x2f0, RZ ;  /* 0x000002f008007810 */ /* 0x000fe20007f3e0ff */
[----:B------:R-:W-:Y:S01]  /*8160*/  UMOV UR36, UR12 ;  /* 0x0000000c00247c82 */ /* 0x000fe20008000000 */
        /* <DEDUP_REMOVED lines=26> */
[----:B------:R-:W-:Y:S01]  /*8310*/  UMOV UR58, 0x50 ;  /* 0x00000050003a7882 */ /* 0x000fe20000000000 */
[----:B------:R-:W-:Y:S01]  /*8320*/  UMOV UR59, UR11 ;  /* 0x0000000b003b7c82 */ /* 0x000fe20008000000 */
[----:B------:R-:W-:Y:S01]  /*8330*/  UMOV UR60, UR12 ;  /* 0x0000000c003c7c82 */ /* 0x000fe20008000000 */
[----:B------:R-:W-:Y:S01]  /*8340*/  UMOV UR61, UR21 ;  /* 0x00000015003d7c82 */ /* 0x000fe20008000000 */
[----:B------:R1:W-:Y:S01]  /*8350*/  STL [R1], R6 ;  /* 0x0000000601007387 */ /* 0x0003e20000100800 */
[----:B------:R-:W-:Y:S01]  /*8360*/  ISETP.GE.AND P1, PT, R4, R6, PT ;  /* 0x000000060400720c */ /* 0x000fe20003f26270 */
[----:B------:R2:W-:Y:S01]  /*8370*/  UTMALDG.4D [UR16], [UR48], desc[UR50] ;  /* 0x00003210300075b4 */ /* 0x0005e20008019000 */
[----:B------:R3:W-:Y:S01]  /*8380*/  UTMALDG.4D [UR40], [UR48], desc[UR50] ;  /* 0x00003228300075b4 */ /* 0x0007e20008019000 */
[----:B------:R-:W-:Y:S01]  /*8390*/  UTMALDG.4D [UR24], [UR48], desc[UR50] ;  /* 0x00003218300075b4 */ /* 0x000fe20008019000 */
[----:B------:R4:W-:Y:S01]  /*83a0*/  UBLKCP.S.G [UR56], [UR32], UR7 ;  /* 0x00000038200073ba */ /* 0x0009e20008000207 */
[----:B------:R1:W-:Y:S01]  /*83b0*/  SYNCS.ARRIVE.TRANS64 RZ, [R16+URZ+0x26800], R5 ;  /* 0x0268000510ff79a7 */ /* 0x0003e2000800003f */
[----:B--2---:R-:W-:Y:S01]  /*83c0*/  UMOV UR16, 0x0 ;  /* 0x0000000000107882 */ /* 0x004fe20000000000 */
[----:B------:R-:W-:-:S02]  /*83d0*/  UMOV UR17, 0x10000000 ;  /* 0x1000000000117882 */ /* 0x000fc40000000000 */
[----:B------:R2:W-:Y:S01]  /*83e0*/  UTMALDG.4D [UR8], [UR54], desc[UR16] ;  /* 0x00001008360075b4 */ /* 0x0005e20008019000 */
[----:B---3--:R-:W-:Y:S01]  /*83f0*/  UIADD3 UR40, UR8, 0x4000, URZ ;  /* 0x0000400008287890 */ /* 0x008fe2000fffe03f */
[----:B------:R-:W-:Y:S01]  /*8400*/  UMOV UR42, 0x40 ;  /* 0x00000040002a7882 */ /* 0x000fe20000000000 */
[----:B------:R-:W-:Y:S01]  /*8410*/  UMOV UR43, UR11 ;  /* 0x0000000b002b7c82 */ /* 0x000fe20008000000 */
[----:B------:R-:W-:Y:S01]  /*8420*/  UMOV UR44, UR12 ;  /* 0x0000000c002c7c82 */ /* 0x000fe20008000000 */
[----:B------:R-:W-:Y:S01]  /*8430*/  UMOV UR41, UR9 ;  /* 0x0000000900297c82 */ /* 0x000fe20008000000 */
[----:B----4-:R-:W-:Y:S02]  /*8440*/  UIADD3 UR32, UR8, 0x1000, URZ ;  /* 0x0000100008207890 */ /* 0x010fe4000fffe03f */
        /* <DEDUP_REMOVED lines=13> */
[----:B--2---:R-:W-:Y:S01]  /*8520*/  UMOV UR10, 0x40 ;  /* 0x00000040000a7882 */ /* 0x004fe20000000000 */
[----:B------:R-:W-:Y:S01]  /*8530*/  UTMALDG.4D [UR48], [UR54], desc[UR16] ;  /* 0x00001030360075b4 */ /* 0x000fe20008019000 */
[----:B------:R2:W-:Y:S01]  /*8540*/  UTMALDG.4D [UR24], [UR54], desc[UR16] ;  /* 0x00001018360075b4 */ /* 0x0005e20008019000 */
[----:B------:R1:W-:Y:S01]  /*8550*/  UTMALDG.4D [UR40], [UR54], desc[UR16] ;  /* 0x00001028360075b4 */ /* 0x0003e20008019000 */
[----:B---3--:R-:W-:Y:S01]  /*8560*/  UIADD3 UR32, UR8, 0x6000, URZ ;  /* 0x0000600008207890 */ /* 0x008fe2000fffe03f */
[----:B------:R-:W-:-:S02]  /*8570*/  UMOV UR34, UR18 ;  /* 0x0000001200227c82 */ /* 0x000fc40008000000 */
[----:B------:R1:W-:Y:S06]  /*8580*/  UTMALDG.4D [UR56], [UR54], desc[UR16] ;  /* 0x00001038360075b4 */ /* 0x0003ec0008019000 */
[----:B------:R1:W-:Y:S01]  /*8590*/  UTMALDG.4D [UR32], [UR30], desc[UR16] ;  /* 0x000010201e0075b4 */ /* 0x0003e20008019000 */
[----:B--2---:R-:W-:Y:S02]  /*85a0*/  UIADD3 UR24, UR8, 0x8000, URZ ;  /* 0x0000800008187890 */ /* 0x004fe4000fffe03f */
        /* <DEDUP_REMOVED lines=23> */
.L_x_1241:
[----:B--234-:R-:W-:-:S04]  /*8720*/  SHF.L.U32 R21, R11, 0x1f, RZ ;  /* 0x0000001f0b157819 */ /* 0x01cfc800000006ff */
[----:B------:R-:W1:Y:S02]  /*8730*/  SYNCS.PHASECHK.TRANS64.TRYWAIT P1, [R16+URZ+0x26840], R21 ;  /* 0x02684015100075a7 */ /* 0x000e64000802017f */
[----:B-1----:R-:W-:Y:S05]  /*8740*/  @!P1 BRA `(.L_x_1233) ;  /* 0x0000001800f09947 */ /* 0x002fea0003800000 */
.L_x_1267:
[----:B------:R-:W-:Y:S05]  /*8750*/  @P0 BRA `(.L_x_1234) ;  /* 0x0000000000140947 */ /* 0x000fea0003800000 */
[----:B------:R-:W-:Y:S01]  /*8760*/  ISETP.NE.AND P1, PT, R6, RZ, PT ;  /* 0x000000ff0600720c */ /* 0x000fe20003f25270 */
[----:B------:R-:W-:-:S04]  /*8770*/  IMAD.MOV.U32 R3, RZ, RZ, 0x3100 ;  /* 0x00003100ff037424 */ /* 0x000fc800078e00ff */
[----:B------:R3:W-:Y:S08]  /*8780*/  SYNCS.ARRIVE.TRANS64 RZ, [R16+URZ+0x26830], R3 ;  /* 0x0268300310ff79a7 */ /* 0x0007f0000800003f */
[----:B------:R-:W-:Y:S05]  /*8790*/  @!P1 BRA `(.L_x_1234) ;  /* 0x0000000000049947 */ /* 0x000fea0003800000 */
[----:B------:R-:W-:Y:S01]  /*87a0*/  BPT.TRAP 0x1 ;  /* 0x000000040000795c */ /* 0x000fe20000300000 */
.L_x_1234:
        /* <DEDUP_REMOVED lines=43> */
.L_x_1268:
[----:B------:R-:W-:Y:S05]  /*8a60*/  @P0 BRA `(.L_x_1236) ;  /* 0x0000000000140947 */ /* 0x000fea0003800000 */
[----:B------:R-:W-:Y:S01]  /*8a70*/  ISETP.NE.AND P1, PT, R6, RZ, PT ;  /* 0x000000ff0600720c */ /* 0x000fe20003f25270 */
[----:B------:R-:W-:-:S04]  /*8a80*/  IMAD.MOV.U32 R2, RZ, RZ, 0x3100 ;  /* 0x00003100ff027424 */ /* 0x000fc800078e00ff */
[----:B------:R3:W-:Y:S08]  /*8a90*/  SYNCS.ARRIVE.TRANS64 RZ, [R16+URZ+0x26818], R2 ;  /* 0x0268180210ff79a7 */ /* 0x0007f0000800003f */
[----:B------:R-:W-:Y:S05]  /*8aa0*/  @!P1 BRA `(.L_x_1236) ;  /* 0x0000000000049947 */ /* 0x000fea0003800000 */
[----:B------:R-:W-:Y:S01]  /*8ab0*/  BPT.TRAP 0x1 ;  /* 0x000000040000795c */ /* 0x000fe20000300000 */
.L_x_1236:
        /* <DEDUP_REMOVED lines=43> */
.L_x_1269:
[----:B------:R-:W-:Y:S05]  /*8d70*/  @P0 BRA `(.L_x_1238) ;  /* 0x0000000000140947 */ /* 0x000fea0003800000 */
[----:B------:R-:W-:Y:S01]  /*8d80*/  ISETP.NE.AND P1, PT, R6, RZ, PT ;  /* 0x000000ff0600720c */ /* 0x000fe20003f25270 */
[----:B-123--:R-:W-:-:S04]  /*8d90*/  IMAD.MOV.U32 R21, RZ, RZ, 0x3100 ;  /* 0x00003100ff157424 */ /* 0x00efc800078e00ff */
[----:B------:R4:W-:Y:S08]  /*8da0*/  SYNCS.ARRIVE.TRANS64 RZ, [R16+URZ+0x26838], R21 ;  /* 0x0268381510ff79a7 */ /* 0x0009f0000800003f */
[----:B------:R-:W-:Y:S05]  /*8db0*/  @!P1 BRA `(.L_x_1238) ;  /* 0x0000000000049947 */ /* 0x000fea0003800000 */
[----:B------:R-:W-:Y:S01]  /*8dc0*/  BPT.TRAP 0x1 ;  /* 0x000000040000795c */ /* 0x000fe20000300000 */
.L_x_1238:
        /* <DEDUP_REMOVED lines=38> */
.L_x_1271:
[----:B------:R-:W-:Y:S05]  /*9030*/  @P0 BRA `(.L_x_1240) ;  /* 0x0000000000140947 */ /* 0x000fea0003800000 */
[----:B------:R-:W-:Y:S01]  /*9040*/  ISETP.NE.AND P1, PT, R6, RZ, PT ;  /* 0x000000ff0600720c */ /* 0x000fe20003f25270 */
[----:B------:R-:W-:-:S04]  /*9050*/  IMAD.MOV.U32 R5, RZ, RZ, 0x3100 ;  /* 0x00003100ff057424 */ /* 0x000fc800078e00ff */
[----:B------:R1:W-:Y:S08]  /*9060*/  SYNCS.ARRIVE.TRANS64 RZ, [R16+URZ+0x26810], R5 ;  /* 0x0268100510ff79a7 */ /* 0x0003f0000800003f */
[----:B------:R-:W-:Y:S05]  /*9070*/  @!P1 BRA `(.L_x_1240) ;  /* 0x0000000000049947 */ /* 0x000fea0003800000 */
[----:B------:R-:W-:Y:S01]  /*9080*/  BPT.TRAP 0x1 ;  /* 0x000000040000795c */ /* 0x000fe20000300000 */
.L_x_1240:
        /* <DEDUP_REMOVED lines=44> */
.L_x_1232:
[----:B------:R-:W3:Y:S02]  /*9350*/  LDL.LU R4, [R1+0x4] ;  /* 0x0000040001047983 */ /* 0x000ee40000300800 */
[----:B---3--:R-:W-:Y:S02]  /*9360*/  ISETP.NE.AND P1, PT, R4, RZ, PT ;  /* 0x000000ff0400720c */ /* 0x008fe40003f25270 */
[----:B------:R1:W5:Y:S11]  /*9370*/  LDL R4, [R1] ;  /* 0x0000000001047983 */ /* 0x0003760000100800 */
[----:B-1----:R-:W-:Y:S05]  /*9380*/  @!P1 BRA `(.L_x_1231) ;  /* 0x0000000400809947 */ /* 0x002fea0003800000 */
[----:B------:R-:W-:-:S04]  /*9390*/  SHF.L.U32 R13, R11, 0x1f, RZ ;  /* 0x0000001f0b0d7819 */ /* 0x000fc800000006ff */
[----:B------:R-:W1:Y:S02]  /*93a0*/  SYNCS.PHASECHK.TRANS64.TRYWAIT P1, [R16+URZ+0x26840], R13 ;  /* 0x0268400d100075a7 */ /* 0x000e64000802017f */
[----:B-1----:R-:W-:Y:S05]  /*93b0*/  @!P1 BRA `(.L_x_1242) ;  /* 0x0000001000289947 */ /* 0x002fea0003800000 */
.L_x_1272:
[----:B------:R-:W-:Y:S05]  /*93c0*/  @P0 BRA `(.L_x_1243) ;  /* 0x0000000000140947 */ /* 0x000fea0003800000 */
[----:B------:R-:W-:Y:S01]  /*93d0*/  ISETP.NE.AND P1, PT, R6, RZ, PT ;  /* 0x000000ff0600720c */ /* 0x000fe20003f25270 */
[----:B--2---:R-:W-:-:S04]  /*93e0*/  IMAD.MOV.U32 R5, RZ, RZ, 0x3100 ;  /* 0x00003100ff057424 */ /* 0x004fc800078e00ff */
[----:B------:R3:W-:Y:S08]  /*93f0*/  SYNCS.ARRIVE.TRANS64 RZ, [R16+URZ+0x26830], R5 ;  /* 0x0268300510ff79a7 */ /* 0x0007f0000800003f */
[----:B------:R-:W-:Y:S05]  /*9400*/  @!P1 BRA `(.L_x_1243) ;  /* 0x0000000000049947 */ /* 0x000fea0003800000 */
[----:B------:R-:W-:Y:S01]  /*9410*/  BPT.TRAP 0x1 ;  /* 0x000000040000795c */ /* 0x000fe20000300000 */
.L_x_1243:
        /* <DEDUP_REMOVED lines=40> */
.L_x_1273:
[----:B------:R-:W-:Y:S05]  /*96a0*/  @P0 BRA `(.L_x_1245) ;  /* 0x0000000000140947 */ /* 0x000fea0003800000 */
[----:B------:R-:W-:Y:S01]  /*96b0*/  ISETP.NE.AND P0, PT, R6, RZ, PT ;  /* 0x000000ff0600720c */ /* 0x000fe20003f05270 */
[----:B------:R-:W-:-:S04]  /*96c0*/  IMAD.MOV.U32 R5, RZ, RZ, 0x3100 ;  /* 0x00003100ff057424 */ /* 0x000fc800078e00ff */
[----:B------:R3:W-:Y:S08]  /*96d0*/  SYNCS.ARRIVE.TRANS64 RZ, [R16+URZ+0x26818], R5 ;  /* 0x0268180510ff79a7 */ /* 0x0007f0000800003f */
[----:B------:R-:W-:Y:S05]  /*96e0*/  @!P0 BRA `(.L_x_1245) ;  /* 0x0000000000048947 */ /* 0x000fea0003800000 */
[----:B------:R-:W-:Y:S01]  /*96f0*/  BPT.TRAP 0x1 ;  /* 0x000000040000795c */ /* 0x000fe20000300000 */
.L_x_1245:
        /* <DEDUP_REMOVED lines=41> */
.L_x_1231:
[----:B------:R-:W3:Y:S01]  /*9990*/  S2R R0, SR_TID.X ;  /* 0x0000000000007919 */ /* 0x000ee20000002100 */
[----:B------:R-:W-:Y:S01]  /*99a0*/  IMAD R3, R19, 0x8, R16 ;  /* 0x0000000813037824 */ /* 0x000fe200078e0210 */
[----:B---3--:R-:W-:Y:S02]  /*99b0*/  LOP3.LUT R2, R0, 0x7f, RZ, 0xc0, !PT ;  /* 0x0000007f00027812 */ /* 0x008fe400078ec0ff */
[----:B------:R-:W-:Y:S02]  /*99c0*/  SHF.L.U32 R0, R11, 0x1f, RZ ;  /* 0x0000001f0b007819 */ /* 0x000fe400000006ff */
[----:B------:R-:W-:Y:S02]  /*99d0*/  ISETP.NE.AND P1, PT, R2, RZ, PT ;  /* 0x000000ff0200720c */ /* 0x000fe40003f25270 */
[----:B------:R-:W3:Y:S02]  /*99e0*/  SYNCS.PHASECHK.TRANS64.TRYWAIT P0, [R3+URZ+0x26840], R0 ;  /* 0x02684000030075a7 */ /* 0x000ee4000800017f */
[----:B---3--:R-:W-:Y:S09]  /*99f0*/  @!P0 BRA `(.L_x_1246) ;  /* 0x0000000800c08947 */ /* 0x008ff20003800000 */
.L_x_1274:
[----:B------:R-:W-:Y:S05]  /*9a00*/  @P1 BRA `(.L_x_1247) ;  /* 0x0000000000181947 */ /* 0x000fea0003800000 */
[----:B------:R-:W1:Y:S01]  /*9a10*/  S2R R2, SR_TID.X ;  /* 0x0000000000027919 */ /* 0x000e620000002100 */
[----:B---3--:R-:W-:-:S04]  /*9a20*/  IMAD.MOV.U32 R0, RZ, RZ, 0x3100 ;  /* 0x00003100ff007424 */ /* 0x008fc800078e00ff */
[----:B------:R3:W-:Y:S01]  /*9a30*/  SYNCS.ARRIVE.TRANS64 RZ, [R3+URZ+0x26830], R0 ;  /* 0x0268300003ff79a7 */ /* 0x0007e2000800003f */
[----:B-1----:R-:W-:-:S13]  /*9a40*/  LOP3.LUT P0, RZ, R2, 0x1f, RZ, 0xc0, !PT ;  /* 0x0000001f02ff7812 */ /* 0x002fda000780c0ff */
[----:B---3--:R-:W-:Y:S05]  /*9a50*/  @!P0 BRA `(.L_x_1247) ;  /* 0x0000000000048947 */ /* 0x008fea0003800000 */
[----:B------:R-:W-:Y:S01]  /*9a60*/  BPT.TRAP 0x1 ;  /* 0x000000040000795c */ /* 0x000fe20000300000 */
.L_x_1247:
        /* <DEDUP_REMOVED lines=47> */
.L_x_1228:
[----:B------:R-:W-:Y:S05]  /*9d60*/  BSYNC B1 ;  /* 0x0000000000017941 */ /* 0x000fea0003800000 */
.L_x_1226:
[----:B------:R-:W-:-:S03]  /*9d70*/  UMOV UR7, 0xffffffff ;  /* 0xffffffff00077882 */ /* 0x000fc60000000000 */
[----:B------:R-:W-:Y:S05]  /*9d80*/  BRA.DIV UR7, `(.L_x_1248) ;  /* 0x0000000607f07947 */ /* 0x000fea000b800000 */
[----:B------:R-:W-:-:S13]  /*9d90*/  ELECT P6, URZ, PT ;  /* 0x00000000003f782f */ /* 0x000fda00038c0000 */
.L_x_1277:
[----:B------:R-:W-:Y:S05]  /*9da0*/  @!P6 BRA `(.L_x_1174) ;  /* 0x000000000084e947 */ /* 0x000fea0003800000 */
[----:B------:R-:W-:-:S06]  /*9db0*/  ULOP3.LUT UR7, UR38, 0x2, URZ, 0xfc, !UPT ;  /* 0x0000000226077892 */ /* 0x000fcc000f8efc3f */
[----:B------:R-:W-:-:S05]  /*9dc0*/  IMAD.U32 R2, RZ, RZ, UR7 ;  /* 0x00000007ff027e24 */ /* 0x000fca000f8e00ff */
[----:B------:R-:W-:-:S13]  /*9dd0*/  ISETP.NE.AND P2, PT, R2, 0x3, PT ;  /* 0x000000030200780c */ /* 0x000fda0003f45270 */
[----:B------:R-:W-:Y:S05]  /*9de0*/  @!P2 BRA `(.L_x_1249) ;  /* 0x000000000004a947 */ /* 0x000fea0003800000 */
[----:B------:R-:W-:Y:S01]  /*9df0*/  BPT.TRAP 0x1 ;  /* 0x000000040000795c */ /* 0x000fe20000300000 */
.L_x_1249:
        /* <DEDUP_REMOVED lines=15> */
.L_x_1278:
[----:B------:R-:W2:Y:S02]  /*9ef0*/  SYNCS.PHASECHK.TRANS64.TRYWAIT P0, [R3+URZ], R2 ;  /* 0x00000002030075a7 */ /* 0x000ea4000800017f */
[----:B--2---:R-:W-:Y:S05]  /*9f00*/  @!P0 BRA `(.L_x_1251) ;  /* 0x0000000400c48947 */ /* 0x004fea0003800000 */
.L_x_1279:
[----:B------:R-:W-:Y:S05]  /*9f10*/  @!P2 BRA `(.L_x_1252) ;  /* 0x000000000004a947 */ /* 0x000fea0003800000 */
[----:B------:R-:W-:Y:S01]  /*9f20*/  BPT.TRAP 0x1 ;  /* 0x000000040000795c */ /* 0x000fe20000300000 */
.L_x_1252:
[----:B--2---:R-:W-:-:S04]  /*9f30*/  VIADD R3, R7, 0x26840 ;  /* 0x0002684007037836 */ /* 0x004fc80000000000 */
[----:B------:R-:W-:-:S04]  /*9f40*/  IMAD R0, R0, 0x8, R3 ;  /* 0x0000000800007824 */ /* 0x000fc800078e0203 */
[----:B------:R-:W2:Y:S02]  /*9f50*/  SYNCS.PHASECHK.TRANS64.TRYWAIT P0, [R0+URZ], R5 ;  /* 0x00000005000075a7 */ /* 0x000ea4000800017f */
[----:B--2---:R-:W-:Y:S05]  /*9f60*/  @!P0 BRA `(.L_x_1253) ;  /* 0x0000000400c08947 */ /* 0x004fea0003800000 */
.L_x_1280:
[----:B------:R-:W-:-:S07]  /*9f70*/  IMAD R3, R4, 0x8, R3 ;  /* 0x0000000804037824 */ /* 0x000fce00078e0203 */
.L_x_1254:
[----:B---3--:R3:W4:Y:S02]  /*9f80*/  SYNCS.PHASECHK.TRANS64.TRYWAIT P0, [R3+URZ], R2 ;  /* 0x00000002030075a7 */ /* 0x008724000800017f */
[----:B----4-:R-:W-:Y:S05]  /*9f90*/  @!P0 NANOSLEEP.SYNCS 0x989680 ;  /* 0x009896800000895d */ /* 0x010fea0003900000 */
[----:B------:R-:W4:Y:S02]  /*9fa0*/  @!P0 SYNCS.PHASECHK.TRANS64 P0, [R3+URZ], R2 ;  /* 0x00000002030085a7 */ /* 0x000f24000800007f */
[----:B----4-:R-:W-:Y:S05]  /*9fb0*/  @!P0 BRA `(.L_x_1254) ;  /* 0xfffffffc00f08947 */ /* 0x010fea000383ffff */
.L_x_1174:
[----:B------:R-:W-:Y:S05]  /*9fc0*/  BSYNC B0 ;  /* 0x0000000000007941 */ /* 0x000fea0003800000 */
.L_x_1172:
[----:B------:R-:W-:Y:S05]  /*9fd0*/  EXIT ;  /* 0x000000000000794d */ /* 0x000fea0003800000 */
.L_x_1142:
[----:B------:R-:W-:Y:S02]  /*9fe0*/  IMAD.MOV.U32 R13, RZ, RZ, R16 ;  /* 0x000000ffff0d7224 */ /* 0x000fe400078e0010 */
[----:B------:R-:W-:Y:S02]  /*9ff0*/  IMAD.MOV.U32 R12, RZ, RZ, RZ ;  /* 0x000000ffff0c7224 */ /* 0x000fe400078e00ff */
[----:B------:R-:W-:Y:S02]  /*a000*/  IMAD.MOV.U32 R11, RZ, RZ, 0x1f ;  /* 0x0000001fff0b7424 */ /* 0x000fe400078e00ff */
[----:B------:R-:W-:-:S07]  /*a010*/  IMAD.MOV.U32 R15, RZ, RZ, -0x1 ;  /* 0xffffffffff0f7424 */ /* 0x000fce00078e00ff */
[----:B------:R-:W-:Y:S05]  /*a020*/  WARPSYNC.COLLECTIVE R15, `(.L_x_1255) ;  /* 0x000000000f087348 */ /* 0x000fea0003c00000 */
[----:B------:R1:W2:Y:S02]  /*a030*/  SHFL.IDX P6, R14, R13, R12, R11 ;  /* 0x0000000c0d0e7389 */ /* 0x0002a400000c000b */
[----:B-12---:R-:W-:Y:S01]  /*a040*/  ENDCOLLECTIVE ;  /* 0x000000000000791b */ /* 0x006fe20003800000 */
.L_x_1255:
[----:B------:R-:W-:Y:S05]  /*a050*/  BRA `(.L_x_1256) ;  /* 0xffffff7000107947 */ /* 0x000fea000383ffff */
.L_x_1144:
[----:B--2---:R2:W3:Y:S02]  /*a060*/  SYNCS.PHASECHK.TRANS64.TRYWAIT P0, [R18+URZ+0x26800], R5 ;  /* 0x02680005120075a7 */ /* 0x0044e4000800017f */
[----:B---3--:R-:W-:Y:S05]  /*a070*/  @!P0 NANOSLEEP.SYNCS 0x989680 ;  /* 0x009896800000895d */ /* 0x008fea0003900000 */
[----:B------:R-:W3:Y:S02]  /*a080*/  @!P0 SYNCS.PHASECHK.TRANS64 P0, [R18+URZ+0x26800], R5 ;  /* 0x02680005120085a7 */ /* 0x000ee4000800007f */
[----:B---3--:R-:W-:Y:S05]  /*a090*/  @!P0 BRA `(.L_x_1144) ;  /* 0xfffffffc00f08947 */ /* 0x008fea000383ffff */
[----:B------:R-:W-:Y:S05]  /*a0a0*/  BRA `(.L_x_1143) ;  /* 0xffffff7000387947 */ /* 0x000fea000383ffff */
.L_x_1149:
[----:B--2---:R-:W-:-:S04]  /*a0b0*/  IMAD.U32 R7, RZ, RZ, UR6 ;  /* 0x00000006ff077e24 */ /* 0x004fc8000f8e00ff */
[----:B------:R2:W3:Y:S03]  /*a0c0*/  SYNCS.PHASECHK.TRANS64.TRYWAIT P0, [R7+URZ+0x26810], R16 ;  /* 0x02681010070075a7 */ /* 0x0004e6000800017f */
[----:B---3--:R-:W-:Y:S05]  /*a0d0*/  @!P0 NANOSLEEP.SYNCS 0x989680 ;  /* 0x009896800000895d */ /* 0x008fea0003900000 */
[----:B------:R-:W3:Y:S02]  /*a0e0*/  @!P0 SYNCS.PHASECHK.TRANS64 P0, [R7+URZ+0x26810], R16 ;  /* 0x02681010070085a7 */ /* 0x000ee4000800007f */
[----:B---3--:R-:W-:Y:S05]  /*a0f0*/  @!P0 BRA `(.L_x_1149) ;  /* 0xfffffffc00ec8947 */ /* 0x008fea000383ffff */
[----:B------:R-:W-:Y:S05]  /*a100*/  BRA `(.L_x_1148) ;  /* 0xffffff7800987947 */ /* 0x000fea000383ffff */
.L_x_1153:
[----:B------:R-:W-:-:S04]  /*a110*/  IMAD.U32 R121, RZ, RZ, UR6 ;  /* 0x00000006ff797e24 */ /* 0x000fc8000f8e00ff */
[----:B------:R1:W1:Y:S03]  /*a120*/  SYNCS.PHASECHK.TRANS64.TRYWAIT P0, [R121+URZ+0x26830], R16 ;  /* 0x02683010790075a7 */ /* 0x000266000800017f */
[----:B-1----:R-:W-:Y:S05]  /*a130*/  @!P0 NANOSLEEP.SYNCS 0x989680 ;  /* 0x009896800000895d */ /* 0x002fea0003900000 */
[----:B------:R-:W1:Y:S02]  /*a140*/  @!P0 SYNCS.PHASECHK.TRANS64 P0, [R121+URZ+0x26830], R16 ;  /* 0x02683010790085a7 */ /* 0x000e64000800007f */
[----:B-1----:R-:W-:Y:S05]  /*a150*/  @!P0 BRA `(.L_x_1153) ;  /* 0xfffffffc00ec8947 */ /* 0x002fea000383ffff */
[----:B------:R-:W-:Y:S05]  /*a160*/  BRA `(.L_x_1152) ;  /* 0xffffff7c00a07947 */ /* 0x000fea000383ffff */
.L_x_1182:
[----:B------:R-:W-:Y:S01]  /*a170*/  BSSY B1, `(.L_x_1257) ;  /* 0x0000005000017945 */ /* 0x000fe20003800000 */
[----:B------:R-:W-:-:S07]  /*a180*/  IMAD.MOV.U32 R15, RZ, RZ, -0x1 ;  /* 0xffffffffff0f7424 */ /* 0x000fce00078e00ff */
[----:B------:R-:W-:Y:S05]  /*a190*/  WARPSYNC.COLLECTIVE R15, `(.L_x_1258) ;  /* 0x000000000f087348 */ /* 0x000fea0003c00000 */
[----:B------:R-:W-:Y:S01]  /*a1a0*/  NOP ;  /* 0x0000000000007918 */ /* 0x000fe20000000000 */
[----:B------:R-:W-:Y:S01]  /*a1b0*/  ENDCOLLECTIVE ;  /* 0x000000000000791b */ /* 0x000fe20003800000 */
.L_x_1258:
[----:B------:R-:W-:Y:S05]  /*a1c0*/  BSYNC B1 ;  /* 0x0000000000017941 */ /* 0x000fea0003800000 */
.L_x_1257:
[----:B------:R-:W-:Y:S05]  /*a1d0*/  BRA `(.L_x_1259) ;  /* 0xffffffc000547947 */ /* 0x000fea000383ffff */
.L_x_1195:
[----:B------:R-:W-:Y:S01]  /*a1e0*/  BSSY B1, `(.L_x_1260) ;  /* 0x0000005000017945 */ /* 0x000fe20003800000 */
[----:B------:R-:W-:-:S07]  /*a1f0*/  IMAD.MOV.U32 R15, RZ, RZ, -0x1 ;  /* 0xffffffffff0f7424 */ /* 0x000fce00078e00ff */
[----:B------:R-:W-:Y:S05]  /*a200*/  WARPSYNC.COLLECTIVE R15, `(.L_x_1261) ;  /* 0x000000000f087348 */ /* 0x000fea0003c00000 */
[----:B------:R-:W-:Y:S01]  /*a210*/  NOP ;  /* 0x0000000000007918 */ /* 0x000fe20000000000 */
[----:B------:R-:W-:Y:S01]  /*a220*/  ENDCOLLECTIVE ;  /* 0x000000000000791b */ /* 0x000fe20003800000 */
.L_x_1261:
[----:B------:R-:W-:Y:S05]  /*a230*/  BSYNC B1 ;  /* 0x0000000000017941 */ /* 0x000fea0003800000 */
.L_x_1260:
[----:B------:R-:W-:Y:S05]  /*a240*/  BRA `(.L_x_1262) ;  /* 0xffffffc400d87947 */ /* 0x000fea000383ffff */
.L_x_1207:
[----:B------:R-:W-:Y:S01]  /*a250*/  BSSY B1, `(.L_x_1263) ;  /* 0x0000005000017945 */ /* 0x000fe20003800000 */
[----:B------:R-:W-:-:S07]  /*a260*/  IMAD.MOV.U32 R15, RZ, RZ, -0x1 ;  /* 0xffffffffff0f7424 */ /* 0x000fce00078e00ff */
[----:B------:R-:W-:Y:S05]  /*a270*/  WARPSYNC.COLLECTIVE R15, `(.L_x_1264) ;  /* 0x000000000f087348 */ /* 0x000fea0003c00000 */
[----:B------:R-:W-:Y:S01]  /*a280*/  NOP ;  /* 0x0000000000007918 */ /* 0x000fe20000000000 */
[----:B------:R-:W-:Y:S01]  /*a290*/  ENDCOLLECTIVE ;  /* 0x000000000000791b */ /* 0x000fe20003800000 */
.L_x_1264:
[----:B------:R-:W-:Y:S05]  /*a2a0*/  BSYNC B1 ;  /* 0x0000000000017941 */ /* 0x000fea0003800000 */
.L_x_1263:
[----:B------:R-:W-:Y:S05]  /*a2b0*/  BRA `(.L_x_1265) ;  /* 0xffffffc800f87947 */ /* 0x000fea000383ffff */
.L_x_1229:
[----:B-1----:R1:W2:Y:S02]  /*a2c0*/  SYNCS.PHASECHK.TRANS64.TRYWAIT P0, [R16+URZ+0x26820], R3 ;  /* 0x02682003100075a7 */ /* 0x0022a4000800017f */
[----:B--2---:R-:W-:Y:S05]  /*a2d0*/  @!P0 NANOSLEEP.SYNCS 0x989680 ;  /* 0x009896800000895d */ /* 0x004fea0003900000 */
[----:B------:R-:W2:Y:S02]  /*a2e0*/  @!P0 SYNCS.PHASECHK.TRANS64 P0, [R16+URZ+0x26820], R3 ;  /* 0x02682003100085a7 */ /* 0x000ea4000800007f */
[----:B--2---:R-:W-:Y:S05]  /*a2f0*/  @!P0 BRA `(.L_x_1229) ;  /* 0xfffffffc00f08947 */ /* 0x004fea000383ffff */
[----:B------:R-:W-:Y:S05]  /*a300*/  BRA `(.L_x_1266) ;  /* 0xffffffd800c87947 */ /* 0x000fea000383ffff */
.L_x_1233:
[----:B-1----:R1:W3:Y:S02]  /*a310*/  SYNCS.PHASECHK.TRANS64.TRYWAIT P1, [R16+URZ+0x26840], R21 ;  /* 0x02684015100075a7 */ /* 0x0022e4000802017f */
[----:B---3--:R-:W-:Y:S05]  /*a320*/  @!P1 NANOSLEEP.SYNCS 0x989680 ;  /* 0x009896800000995d */ /* 0x008fea0003900000 */
[----:B------:R-:W3:Y:S02]  /*a330*/  @!P1 SYNCS.PHASECHK.TRANS64 P1, [R16+URZ+0x26840], R21 ;  /* 0x02684015100095a7 */ /* 0x000ee4000802007f */
[----:B---3--:R-:W-:Y:S05]  /*a340*/  @!P1 BRA `(.L_x_1233) ;  /* 0xfffffffc00f09947 */ /* 0x008fea000383ffff */
[----:B------:R-:W-:Y:S05]  /*a350*/  BRA `(.L_x_1267) ;  /* 0xffffffe000fc7947 */ /* 0x000fea000383ffff */
.L_x_1235:
[----:B--2---:R2:W3:Y:S02]  /*a360*/  SYNCS.PHASECHK.TRANS64.TRYWAIT P1, [R16+URZ+0x26828], R21 ;  /* 0x02682815100075a7 */ /* 0x0044e4000802017f */
[----:B---3--:R-:W-:Y:S05]  /*a370*/  @!P1 NANOSLEEP.SYNCS 0x989680 ;  /* 0x009896800000995d */ /* 0x008fea0003900000 */
[----:B------:R-:W3:Y:S02]  /*a380*/  @!P1 SYNCS.PHASECHK.TRANS64 P1, [R16+URZ+0x26828], R21 ;  /* 0x02682815100095a7 */ /* 0x000ee4000802007f */
[----:B---3--:R-:W-:Y:S05]  /*a390*/  @!P1 BRA `(.L_x_1235) ;  /* 0xfffffffc00f09947 */ /* 0x008fea000383ffff */
[----:B------:R-:W-:Y:S05]  /*a3a0*/  BRA `(.L_x_1268) ;  /* 0xffffffe400ac7947 */ /* 0x000fea000383ffff */
.L_x_1237:
[----:B---3--:R3:W4:Y:S02]  /*a3b0*/  SYNCS.PHASECHK.TRANS64.TRYWAIT P1, [R16+URZ+0x26848], R21 ;  /* 0x02684815100075a7 */ /* 0x008724000802017f */
[----:B----4-:R-:W-:Y:S05]  /*a3c0*/  @!P1 NANOSLEEP.SYNCS 0x989680 ;  /* 0x009896800000995d */ /* 0x010fea0003900000 */
[----:B------:R-:W4:Y:S02]  /*a3d0*/  @!P1 SYNCS.PHASECHK.TRANS64 P1, [R16+URZ+0x26848], R21 ;  /* 0x02684815100095a7 */ /* 0x000f24000802007f */
[----:B----4-:R-:W-:Y:S05]  /*a3e0*/  @!P1 BRA `(.L_x_1237) ;  /* 0xfffffffc00f09947 */ /* 0x010fea000383ffff */
[----:B------:R-:W-:Y:S05]  /*a3f0*/  BRA `(.L_x_1269) ;  /* 0xffffffe8005c7947 */ /* 0x000fea000383ffff */
.L_x_1239:
[----:B------:R-:W-:-:S07]  /*a400*/  SHF.L.U32 R5, R11, 0x1f, RZ ;  /* 0x0000001f0b057819 */ /* 0x000fce00000006ff */
.L_x_1270:
[----:B------:R1:W1:Y:S02]  /*a410*/  SYNCS.PHASECHK.TRANS64.TRYWAIT P1, [R16+URZ+0x26820], R5 ;  /* 0x02682005100075a7 */ /* 0x000264000802017f */
[----:B-1----:R-:W-:Y:S05]  /*a420*/  @!P1 NANOSLEEP.SYNCS 0x989680 ;  /* 0x009896800000995d */ /* 0x002fea0003900000 */
[----:B------:R-:W1:Y:S02]  /*a430*/  @!P1 SYNCS.PHASECHK.TRANS64 P1, [R16+URZ+0x26820], R5 ;  /* 0x02682005100095a7 */ /* 0x000e64000802007f */
[----:B-1----:R-:W-:Y:S05]  /*a440*/  @!P1 BRA `(.L_x_1270) ;  /* 0xfffffffc00f09947 */ /* 0x002fea000383ffff */
[----:B------:R-:W-:Y:S05]  /*a450*/  BRA `(.L_x_1271) ;  /* 0xffffffe800f47947 */ /* 0x000fea000383ffff */
.L_x_1242:
[----:B-1----:R1:W3:Y:S02]  /*a460*/  SYNCS.PHASECHK.TRANS64.TRYWAIT P1, [R16+URZ+0x26840], R13 ;  /* 0x0268400d100075a7 */ /* 0x0022e4000802017f */
[----:B---3--:R-:W-:Y:S05]  /*a470*/  @!P1 NANOSLEEP.SYNCS 0x989680 ;  /* 0x009896800000995d */ /* 0x008fea0003900000 */
[----:B------:R-:W3:Y:S02]  /*a480*/  @!P1 SYNCS.PHASECHK.TRANS64 P1, [R16+URZ+0x26840], R13 ;  /* 0x0268400d100095a7 */ /* 0x000ee4000802007f */
[----:B---3--:R-:W-:Y:S05]  /*a490*/  @!P1 BRA `(.L_x_1242) ;  /* 0xfffffffc00f09947 */ /* 0x008fea000383ffff */
[----:B------:R-:W-:Y:S05]  /*a4a0*/  BRA `(.L_x_1272) ;  /* 0xffffffec00c47947 */ /* 0x000fea000383ffff */
.L_x_1244:
[----:B--2---:R2:W3:Y:S02]  /*a4b0*/  SYNCS.PHASECHK.TRANS64.TRYWAIT P1, [R16+URZ+0x26828], R13 ;  /* 0x0268280d100075a7 */ /* 0x0044e4000802017f */
[----:B---3--:R-:W-:Y:S05]  /*a4c0*/  @!P1 NANOSLEEP.SYNCS 0x989680 ;  /* 0x009896800000995d */ /* 0x008fea0003900000 */
[----:B------:R-:W3:Y:S02]  /*a4d0*/  @!P1 SYNCS.PHASECHK.TRANS64 P1, [R16+URZ+0x26828], R13 ;  /* 0x0268280d100095a7 */ /* 0x000ee4000802007f */
[----:B---3--:R-:W-:Y:S05]  /*a4e0*/  @!P1 BRA `(.L_x_1244) ;  /* 0xfffffffc00f09947 */ /* 0x008fea000383ffff */
[----:B------:R-:W-:Y:S05]  /*a4f0*/  BRA `(.L_x_1273) ;  /* 0xfffffff000687947 */ /* 0x000fea000383ffff */
.L_x_1246:
[----:B---3--:R3:W1:Y:S02]  /*a500*/  SYNCS.PHASECHK.TRANS64.TRYWAIT P0, [R3+URZ+0x26840], R0 ;  /* 0x02684000030075a7 */ /* 0x008664000800017f */
[----:B-1----:R-:W-:Y:S05]  /*a510*/  @!P0 NANOSLEEP.SYNCS 0x989680 ;  /* 0x009896800000895d */ /* 0x002fea0003900000 */
[----:B------:R-:W1:Y:S02]  /*a520*/  @!P0 SYNCS.PHASECHK.TRANS64 P0, [R3+URZ+0x26840], R0 ;  /* 0x02684000030085a7 */ /* 0x000e64000800007f */
[----:B-1----:R-:W-:Y:S05]  /*a530*/  @!P0 BRA `(.L_x_1246) ;  /* 0xfffffffc00f08947 */ /* 0x002fea000383ffff */
[----:B------:R-:W-:Y:S05]  /*a540*/  BRA `(.L_x_1274) ;  /* 0xfffffff4002c7947 */ /* 0x000fea000383ffff */
.L_x_1248:
[----:B------:R-:W-:Y:S01]  /*a550*/  BSSY B1, `(.L_x_1275) ;  /* 0x0000006000017945 */ /* 0x000fe20003800000 */
[----:B------:R-:W-:-:S07]  /*a560*/  IMAD.MOV.U32 R15, RZ, RZ, -0x1 ;  /* 0xffffffffff0f7424 */ /* 0x000fce00078e00ff */
[----:B------:R-:W-:Y:S05]  /*a570*/  WARPSYNC.COLLECTIVE R15, `(.L_x_1276) ;  /* 0x000000000f0c7348 */ /* 0x000fea0003c00000 */
[----:B------:R-:W-:Y:S02]  /*a580*/  ELECT P6, UR62, PT ;  /* 0x00000000003e782f */ /* 0x000fe400038c0000 */
[----:B------:R-:W-:Y:S01]  /*a590*/  MOV R14, UR62 ;  /* 0x0000003e000e7c02 */ /* 0x000fe20008000f00 */
[----:B------:R-:W-:Y:S10]  /*a5a0*/  ENDCOLLECTIVE ;  /* 0x000000000000791b */ /* 0x000ff40003800000 */
.L_x_1276:
[----:B------:R-:W-:Y:S05]  /*a5b0*/  BSYNC B1 ;  /* 0x0000000000017941 */ /* 0x000fea0003800000 */
.L_x_1275:
[----:B------:R-:W-:Y:S05]  /*a5c0*/  BRA `(.L_x_1277) ;  /* 0xfffffff400f47947 */ /* 0x000fea000383ffff */
.L_x_1250:
[----:B-1----:R1:W2:Y:S02]  /*a5d0*/  SYNCS.PHASECHK.TRANS64.TRYWAIT P0, [R6+URZ], R5 ;  /* 0x00000005060075a7 */ /* 0x0022a4000800017f */
[----:B--2---:R-:W-:Y:S05]  /*a5e0*/  @!P0 NANOSLEEP.SYNCS 0x989680 ;  /* 0x009896800000895d */ /* 0x004fea0003900000 */
[----:B------:R-:W2:Y:S02]  /*a5f0*/  @!P0 SYNCS.PHASECHK.TRANS64 P0, [R6+URZ], R5 ;  /* 0x00000005060085a7 */ /* 0x000ea4000800007f */
[----:B--2---:R-:W-:Y:S05]  /*a600*/  @!P0 BRA `(.L_x_1250) ;  /* 0xfffffffc00f08947 */ /* 0x004fea000383ffff */
[----:B------:R-:W-:Y:S05]  /*a610*/  BRA `(.L_x_1278) ;  /* 0xfffffff800347947 */ /* 0x000fea000383ffff */
.L_x_1251:
[----:B--2---:R2:W3:Y:S02]  /*a620*/  SYNCS.PHASECHK.TRANS64.TRYWAIT P0, [R3+URZ], R2 ;  /* 0x00000002030075a7 */ /* 0x0044e4000800017f */
[----:B---3--:R-:W-:Y:S05]  /*a630*/  @!P0 NANOSLEEP.SYNCS 0x989680 ;  /* 0x009896800000895d */ /* 0x008fea0003900000 */
[----:B------:R-:W3:Y:S02]  /*a640*/  @!P0 SYNCS.PHASECHK.TRANS64 P0, [R3+URZ], R2 ;  /* 0x00000002030085a7 */ /* 0x000ee4000800007f */
[----:B---3--:R-:W-:Y:S05]  /*a650*/  @!P0 BRA `(.L_x_1251) ;  /* 0xfffffffc00f08947 */ /* 0x008fea000383ffff */
[----:B------:R-:W-:Y:S05]  /*a660*/  BRA `(.L_x_1279) ;  /* 0xfffffff800287947 */ /* 0x000fea000383ffff */
.L_x_1253:
[----:B--2---:R2:W3:Y:S02]  /*a670*/  SYNCS.PHASECHK.TRANS64.TRYWAIT P0, [R0+URZ], R5 ;  /* 0x00000005000075a7 */ /* 0x0044e4000800017f */
[----:B---3--:R-:W-:Y:S05]  /*a680*/  @!P0 NANOSLEEP.SYNCS 0x989680 ;  /* 0x009896800000895d */ /* 0x008fea0003900000 */
[----:B------:R-:W3:Y:S02]  /*a690*/  @!P0 SYNCS.PHASECHK.TRANS64 P0, [R0+URZ], R5 ;  /* 0x00000005000085a7 */ /* 0x000ee4000800007f */
[----:B---3--:R-:W-:Y:S05]  /*a6a0*/  @!P0 BRA `(.L_x_1253) ;  /* 0xfffffffc00f08947 */ /* 0x008fea000383ffff */
[----:B------:R-:W-:Y:S05]  /*a6b0*/  BRA `(.L_x_1280) ;  /* 0xfffffff8002c7947 */ /* 0x000fea000383ffff */
.L_x_1281:
        /* <DEDUP_REMOVED lines=12> */
.L_x_3302:


//--------------------- .text._ZN7cutlass13device_kernelIN5flash11enable_sm90INS1_16FlashAttnBwdSm90INS1_25CollectiveMainloopBwdSm90ILi2ELi2ELi2EN4cute5tupleIJNS5_1CILi1EEES8_S8_EEENS6_IJNS7_ILi64EEENS7_ILi128EEENS7_ILi96EEEEEENS_10bfloat16_tEfNS_4arch4Sm90ELb0ELb1ELb0ELb0ELb0ELb1ELb0ELb0ELi2ELi1ELi2ELi1ELb1EEENS1_24CollectiveEpilogueBwdGQAISD_fSG_Li256ELb0ELb0EEENS1_19SingleTileSchedulerILb0ELb0ELb0ELi128EEEEEEEEEvNT_6ParamsE --------------------------
	.section	.text._ZN7cutlass13device_kernelIN5flash11enable_sm90INS1_16FlashAttnBwdSm90INS1_25CollectiveMainloopBwdSm90ILi2ELi2ELi2EN4cute5tupleIJNS5_1CILi1EEES8_S8_EEENS6_IJNS7_ILi64EEENS7_ILi128EEENS7_ILi96EEEEEENS_10bfloat16_tEfNS_4arch4Sm90ELb0ELb1ELb0ELb0ELb0ELb1ELb0ELb0ELi2ELi1ELi2ELi1ELb1EEENS1_24CollectiveEpilogueBwdGQAISD_fSG_Li256ELb0ELb0EEENS1_19SingleTileSchedulerILb0ELb0ELb0ELi128EEEEEEEEEvNT_6ParamsE,"ax",@progbits
	.align	128
.text._ZN7cutlass13device_kernelIN5flash11enable_sm90INS1_16FlashAttnBwdSm90INS1_25CollectiveMainloopBwdSm90ILi2ELi2ELi2EN4cute5tupleIJNS5_1CILi1EEES8_S8_EEENS6_IJNS7_ILi64EEENS7_ILi128EEENS7_ILi96EEEEEENS_10bfloat16_tEfNS_4arch4Sm90ELb0ELb1ELb0ELb0ELb0ELb1ELb0ELb0ELi2ELi1ELi2ELi1ELb1EEENS1_24CollectiveEpilogueBwdGQAISD_fSG_Li256ELb0ELb0EEENS1_19SingleTileSchedulerILb0ELb0ELb0ELi128EEEEEEEEEvNT_6ParamsE:
        .type           _ZN7cutlass13device_kernelIN5flash11enable_sm90INS1_16FlashAttnBwdSm90INS1_25CollectiveMainloopBwdSm90ILi2ELi2ELi2EN4cute5tupleIJNS5_1CILi1EEES8_S8_EEENS6_IJNS7_ILi64EEENS7_ILi128EEENS7_ILi96EEEEEENS_10bfloat16_tEfNS_4arch4Sm90ELb0ELb1ELb0ELb0ELb0ELb1ELb0ELb0ELi2ELi1ELi2ELi1ELb1EEENS1_24CollectiveEpilogueBwdGQAISD_fSG_Li256ELb0ELb0EEENS1_19SingleTileSchedulerILb0ELb0ELb0ELi128EEEEEEEEEvNT_6ParamsE,@function
        .size           _ZN7cutlass13device_kernelIN5flash11enable_sm90INS1_16FlashAttnBwdSm90INS1_25CollectiveMainloopBwdSm90ILi2ELi2ELi2EN4cute5tupleIJNS5_1CILi1EEES8_S8_EEENS6_IJNS7_ILi64EEENS7_ILi128EEENS7_ILi96EEEEEENS_10bfloat16_tEfNS_4arch4Sm90ELb0ELb1ELb0ELb0ELb0ELb1ELb0ELb0ELi2ELi1ELi2ELi1ELb1EEENS1_24CollectiveEpilogueBwdGQAISD_fSG_Li256ELb0ELb0EEENS1_19SingleTileSchedulerILb0ELb0ELb0ELi128EEEEEEEEEvNT_6ParamsE,(.L_x_3303 - _ZN7cutlass13device_kernelIN5flash11enable_sm90INS1_16FlashAttnBwdSm90INS1_25CollectiveMainloopBwdSm90ILi2ELi2ELi2EN4cute5tupleIJNS5_1CILi1EEES8_S8_EEENS6_IJNS7_ILi64EEENS7_ILi128EEENS7_ILi96EEEEEENS_10bfloat16_tEfNS_4arch4Sm90ELb0ELb1ELb0ELb0ELb0ELb1ELb0ELb0ELi2ELi1ELi2ELi1ELb1EEENS1_24CollectiveEpilogueBwdGQAISD_fSG_Li256ELb0ELb0EEENS1_19SingleTileSchedulerILb0ELb0ELb0ELi128EEEEEEEEEvNT_6ParamsE)
        .other          _ZN7cutlass13device_kernelIN5flash11enable_sm90INS1_16FlashAttnBwdSm90INS1_25CollectiveMainloopBwdSm90ILi2ELi2ELi2EN4cute5tupleIJNS5_1CILi1EEES8_S8_EEENS6_IJNS7_ILi64EEENS7_ILi128EEENS7_ILi96EEEEEENS_10bfloat16_tEfNS_4arch4Sm90ELb0ELb1ELb0ELb0ELb0ELb1ELb0ELb0ELi2ELi1ELi2ELi1ELb1EEENS1_24CollectiveEpilogueBwdGQAISD_fSG_Li256ELb0ELb0EEENS1_19SingleTileSchedulerILb0ELb0ELb0ELi128EEEEEEEEEvNT_6ParamsE,@"STO_CUDA_ENTRY STV_DEFAULT"
_ZN7cutlass13device_kernelIN5flash11enable_sm90INS1_16FlashAttnBwdSm90INS1_25CollectiveMainloopBwdSm90ILi2ELi2ELi2EN4cute5tupleIJNS5_1CILi1EEES8_S8_EEENS6_IJNS7_ILi64EEENS7_ILi128EEENS7_ILi96EEEEEENS_10bfloat16_tEfNS_4arch4Sm90ELb0ELb1ELb0ELb0ELb0ELb1ELb0ELb0ELi2ELi1ELi2ELi1ELb1EEENS1_24CollectiveEpilogueBwdGQAISD_fSG_Li256ELb0ELb0EEENS1_19SingleTileSchedulerILb0ELb0ELb0ELi128EEEEEEEEEvNT_6ParamsE:
        /* <DEDUP_REMOVED lines=24> */
.L_x_1283:
[----:B------:R-:W-:Y:S05]  /*0180*/  BSYNC B0 ;  /* 0x0000000000007941 */ /* 0x000fea0003800000 */
.L_x_1282:
        /* <DEDUP_REMOVED lines=37> */
.L_x_1284:
        /* <DEDUP_REMOVED lines=22> */
.L_x_1285:
[----:B------:R-:W-:Y:S01]  /*0540*/  PLOP3.LUT P0, PT, PT, PT, UP0, 0x80, 0x0 ;  /* 0x000000000000781c */ /* 0x000fe20003f0f008 */
[----:B------:R-:W-:Y:S01]  /*0550*/  NOP ;  /* 0x0000000000007918 */ /* 0x000fe20000000000 */
[----:B------:R-:W-:Y:S01]  /*0560*/  BSSY B6, `(.L_x_1286) ;  /* 0x00007c5000067945 */ /* 0x000fe20003800000 */
[----:B-12-4-:R-:W-:Y:S10]  /*0570*/  BAR.SYNC.DEFER_BLOCKING 0x0 ;  /* 0x0000000000007b1d */ /* 0x016ff40000010000 */
[----:B------:R-:W-:Y:S05]  /*0580*/  @!P0 BRA `(.L_x_1287) ;  /* 0x00000048003c8947 */ /* 0x000fea0003800000 */
.L_x_1288:
        /* <DEDUP_REMOVED lines=11> */
[----:B----4-:R-:W-:Y:S05]  /*0640*/  @!P0 BRA `(.L_x_1289) ;  /* 0x0000007800d88947 */ /* 0x010fea0003800000 */
        /* <DEDUP_REMOVED lines=73> */
.L_x_1290:
        /* <DEDUP_REMOVED lines=28> */
.L_x_1293:
        /* <DEDUP_REMOVED lines=15> */
.L_x_1292:
        /* <DEDUP_REMOVED lines=22> */
.L_x_1295:
        /* <DEDUP_REMOVED lines=15> */
.L_x_1294:
[----:B------:R-:W-:Y:S01]  /*0fe0*/  SHF.R.S32.HI R25, RZ, 0x1f, R22 ;  /* 0x0000001fff197819 */ /* 0x000fe20000011416 */
[----:B------:R-:W-:-:S03]  /*0ff0*/  UMOV UR4, 0xffffffff ;  /* 0xffffffff00047882 */ /* 0x000fc60000000000 */
[----:B------:R-:W-:-:S04]  /*1000*/  LEA.HI R0, R25, R22, RZ, 0x7 ;  /* 0x0000001619007211 */ /* 0x000fc800078f38ff */
[----:B------:R-:W-:Y:S01]  /*1010*/  SHF.R.S32.HI R16, RZ, 0x7, R0 ;  /* 0x00000007ff107819 */ /* 0x000fe20000011400 */
[----:B------:R-:W-:Y:S06]  /*1020*/  BRA.DIV UR4, `(.L_x_1296) ;  /* 0x0000007204687947 */ /* 0x000fec000b800000 */
[----:B------:R1:W2:Y:S02]  /*1030*/  SHFL.IDX PT, R14, R16, RZ, 0x1f ;  /* 0x00001fff100e7589 */ /* 0x0002a400000e0000 */
.L_x_1368:
        /* <DEDUP_REMOVED lines=15> */
.L_x_1297:
        /* <DEDUP_REMOVED lines=19> */
.L_x_1299:
        /* <DEDUP_REMOVED lines=125> */
.L_x_1310:
[----:B------:R-:W-:-:S06]  /*1a30*/  UISETP.NE.AND UP0, UPT, UR16, 0x3, UPT ;  /* 0x000000031000788c */ /* 0x000fcc000bf05270 */
[----:B------:R-:W-:-:S13]  /*1a40*/  PLOP3.LUT P6, PT, PT, PT, UP0, 0x80, 0x0 ;  /* 0x000000000000781c */ /* 0x000fda0003fcf008 */
[----:B-1----:R-:W-:Y:S05]  /*1a50*/  @!P6 BRA `(.L_x_1300) ;  /* 0x000000000004e947 */ /* 0x002fea0003800000 */
[----:B------:R-:W-:Y:S01]  /*1a60*/  BPT.TRAP 0x1 ;  /* 0x000000040000795c */ /* 0x000fe20000300000 */
.L_x_1300:
[----:B------:R-:W-:Y:S01]  /*1a70*/  R2UR UR6, R18 ;  /* 0x00000000120672ca */ /* 0x000fe200000e0000 */
[----:B------:R-:W-:-:S05]  /*1a80*/  IMAD.U32 R16, RZ, RZ, UR4 ;  /* 0x00000004ff107e24 */ /* 0x000fca000f8e00ff */
[----:B------:R-:W-:-:S07]  /*1a90*/  SHF.L.U32 R16, R16, 0x1f, RZ ;  /* 0x0000001f10107819 */ /* 0x000fce00000006ff */
[----:B------:R-:W-:-:S09]  /*1aa0*/  ULEA UR6, UR5, UR6, 0x3 ;  /* 0x0000000605067291 */ /* 0x000fd2000f8e183f */
[----:B------:R1:W2:Y:S01]  /*1ab0*/  SYNCS.PHASECHK.TRANS64.TRYWAIT P0, [UR6+0x26810], R16 ;  /* 0x02681010ff0075a7 */ /* 0x0002a20008000146 */
[----:B------:R-:W-:Y:S05]  /*1ac0*/  @!P6 BRA `(.L_x_1301) ;  /* 0x000000000004e947 */ /* 0x000fea0003800000 */
[----:B------:R-:W-:Y:S01]  /*1ad0*/  BPT.TRAP 0x1 ;  /* 0x000000040000795c */ /* 0x000fe20000300000 */
.L_x_1301:
[----:B--2---:R-:W-:Y:S05]  /*1ae0*/  @P0 BRA `(.L_x_1302) ;  /* 0x0000000000080947 */ /* 0x004fea0003800000 */
[----:B------:R-:W2:Y:S02]  /*1af0*/  SYNCS.PHASECHK.TRANS64.TRYWAIT P0, [UR6+0x26810], R16 ;  /* 0x02681010ff0075a7 */ /* 0x000ea40008000146 */
[----:B--2---:R-:W-:Y:S05]  /*1b00*/  @!P0 BRA `(.L_x_1303) ;  /* 0x0000006400e48947 */ /* 0x004fea0003800000 */
.L_x_1302:
        /* <DEDUP_REMOVED lines=66> */
.L_x_1304:
[----:B------:R1:W1:Y:S01]  /*1f30*/  SYNCS.PHASECHK.TRANS64.TRYWAIT P0, [UR6+0x26830], R16 ;  /* 0x02683010ff0075a7 */ /* 0x0002620008000146 */
[----:B------:R-:W-:Y:S05]  /*1f40*/  @!P6 BRA `(.L_x_1305) ;  /* 0x000000000004e947 */ /* 0x000fea0003800000 */
[----:B------:R-:W-:Y:S01]  /*1f50*/  BPT.TRAP 0x1 ;  /* 0x000000040000795c */ /* 0x000fe20000300000 */
.L_x_1305:
[----:B-1----:R-:W-:Y:S05]  /*1f60*/  @P0 BRA `(.L_x_1306) ;  /* 0x0000000000080947 */ /* 0x002fea0003800000 */
[----:B------:R-:W1:Y:S02]  /*1f70*/  SYNCS.PHASECHK.TRANS64.TRYWAIT P0, [UR6+0x26830], R16 ;  /* 0x02683010ff0075a7 */ /* 0x000e640008000146 */
[----:B-1----:R-:W-:Y:S05]  /*1f80*/  @!P0 BRA `(.L_x_1307) ;  /* 0x0000006000dc8947 */ /* 0x002fea0003800000 */
.L_x_1306:
        /* <DEDUP_REMOVED lines=520> */
.L_x_1308:
        /* <DEDUP_REMOVED lines=44> */
.L_x_1309:
        /* <DEDUP_REMOVED lines=62> */
.L_x_1291:
[----:B------:R-:W-:Y:S05]  /*46b0*/  @P0 BRA `(.L_x_1289) ;  /* 0x0000003800bc0947 */ /* 0x000fea0003800000 */
[----:B-1----:R-:W1:Y:S01]  /*46c0*/  S2R R4, SR_TID.X ;  /* 0x0000000000047919 */ /* 0x002e620000002100 */
[----:B------:R-:W2:Y:S01]  /*46d0*/  S2UR UR5, SR_CTAID.Y ;  /* 0x00000000000579c3 */ /* 0x000ea20000002600 */
[----:B------:R-:W-:Y:S01]  /*46e0*/  ULDC UR4, c[0x0][0x850] ;  /* 0x0002140000047ab9 */ /* 0x000fe20000000800 */
[----:B------:R-:W-:Y:S01]  /*46f0*/  ULDC.64 UR12, c[0x0][0x818] ;  /* 0x00020600000c7ab9 */ /* 0x000fe20000000a00 */
[----:B------:R-:W-:Y:S01]  /*4700*/  UISETP.NE.AND UP0, UPT, UR4, 0x1, UPT ;  /* 0x000000010400788c */ /* 0x000fe2000bf05270 */
[----:B------:R-:W-:Y:S01]  /*4710*/  BSSY B0, `(.L_x_1311) ;  /* 0x0000052000007945 */ /* 0x000fe20003800000 */
[----:B------:R-:W-:Y:S01]  /*4720*/  ULDC.64 UR14, c[0x0][0x820] ;  /* 0x00020800000e7ab9 */ /* 0x000fe20000000a00 */
[----:B------:R-:W-:Y:S01]  /*4730*/  UMOV UR4, 0x400 ;  /* 0x0000040000047882 */ /* 0x000fe20000000000 */
[----:B------:R-:W-:Y:S01]  /*4740*/  ULDC.64 UR16, c[0x0][0x848] ;  /* 0x0002120000107ab9 */ /* 0x000fe20000000a00 */
[----:B------:R-:W3:Y:S06]  /*4750*/  S2UR UR9, SR_CgaCtaId ;  /* 0x00000000000979c3 */ /* 0x000eec0000008800 */
[----:B------:R-:W-:-:S02]  /*4760*/  @UP0 ULDC UR6, c[0x0][0x854] ;  /* 0x0002150000060ab9 */ /* 0x000fc40000000800 */
[----:B------:R-:W4:Y:S01]  /*4770*/  S2UR UR8, SR_CTAID.X ;  /* 0x00000000000879c3 */ /* 0x000f220000002500 */
[----:B--2---:R-:W-:-:S07]  /*4780*/  UIMAD.WIDE.U32 UR6, UR5, UR6, URZ ;  /* 0x00000006050672a5 */ /* 0x004fce000f8e003f */
[----:B------:R-:W2:Y:S01]  /*4790*/  S2UR UR18, SR_CTAID.Z ;  /* 0x00000000001279c3 */ /* 0x000ea20000002700 */
[----:B-1----:R-:W-:Y:S01]  /*47a0*/  VIADD R3, R4, 0xffffff80 ;  /* 0xffffff8004037836 */ /* 0x002fe20000000000 */
[----:B---3--:R-:W-:-:S03]  /*47b0*/  ULEA UR4, UR9, UR4, 0x18 ;  /* 0x0000000409047291 */ /* 0x008fc6000f8ec03f */
[----:B------:R-:W-:Y:S01]  /*47c0*/  @UP0 ULDC UR9, c[0x0][0x858] ;  /* 0x0002160000090ab9 */ /* 0x000fe20000000800 */
[----:B------:R-:W-:Y:S01]  /*47d0*/  SHF.R.S32.HI R0, RZ, 0x1f, R3 ;  /* 0x0000001fff007819 */ /* 0x000fe20000011403 */
[----:B------:R-:W-:Y:S01]  /*47e0*/  @UP0 USHF.R.U32.HI UR5, URZ, UR9, UR7 ;  /* 0x000000093f050299 */ /* 0x000fe20008011607 */
[----:B------:R-:W-:Y:S01]  /*47f0*/  BAR.SYNC.DEFER_BLOCKING 0x1, 0x100 ;  /* 0x0044000000007b1d */ /* 0x000fe20000010000 */
[----:B------:R-:W-:Y:S01]  /*4800*/  ISETP.NE.AND P0, PT, R3, RZ, PT ;  /* 0x000000ff0300720c */ /* 0x000fe20003f05270 */
[----:B----4-:R-:W-:Y:S01]  /*4810*/  UIMAD UR8, UR8, 0x3000, URZ ;  /* 0x00003000080878a4 */ /* 0x010fe2000f8e023f */
[----:B------:R-:W-:Y:S01]  /*4820*/  LEA.HI R2, R0, R3, RZ, 0x7 ;  /* 0x0000000300027211 */ /* 0x000fe200078f38ff */
[----:B------:R-:W-:Y:S02]  /*4830*/  USHF.R.S32.HI UR10, URZ, 0x1f, UR5 ;  /* 0x0000001f3f0a7899 */ /* 0x000fe40008011405 */
[----:B------:R-:W-:Y:S01]  /*4840*/  USHF.R.S32.HI UR9, URZ, 0x1f, UR8 ;  /* 0x0000001f3f097899 */ /* 0x000fe20008011408 */
[----:B------:R-:W-:Y:S01]  /*4850*/  LOP3.LUT R0, R2, 0x3fffff80, RZ, 0xc0, !PT ;  /* 0x3fffff8002007812 */ /* 0x000fe200078ec0ff */
[----:B------:R-:W-:Y:S01]  /*4860*/  UIMAD UR11, UR10, UR12, URZ ;  /* 0x0000000c0a0b72a4 */ /* 0x000fe2000f8e023f */
[----:B------:R-:W-:Y:S01]  /*4870*/  SHF.R.S32.HI R5, RZ, 0x7, R2 ;  /* 0x00000007ff057819 */ /* 0x000fe20000011402 */
[----:B------:R-:W-:-:S02]  /*4880*/  UIMAD.WIDE.U32 UR6, UR5, UR12, UR8 ;  /* 0x0000000c050672a5 */ /* 0x000fc4000f8e0008 */
[----:B------:R-:W-:Y:S01]  /*4890*/  IMAD.IADD R0, R3, 0x1, -R0 ;  /* 0x0000000103007824 */ /* 0x000fe200078e0a00 */
[----:B------:R-:W-:-:S03]  /*48a0*/  UIMAD UR11, UR5, UR13, UR11 ;  /* 0x0000000d050b72a4 */ /* 0x000fc6000f8e020b */
[----:B------:R-:W-:Y:S01]  /*48b0*/  IMAD R0, R5, 0x600, R0 ;  /* 0x0000060005007824 */ /* 0x000fe200078e0200 */
[----:B------:R-:W-:Y:S01]  /*48c0*/  ULDC.64 UR12, c[0x0][0x840] ;  /* 0x00021000000c7ab9 */ /* 0x000fe20000000a00 */
[----:B------:R-:W-:Y:S02]  /*48d0*/  UIADD3 UR7, UR7, UR11, URZ ;  /* 0x0000000b07077290 */ /* 0x000fe4000fffe03f */
[----:B------:R-:W-:Y:S01]  /*48e0*/  IMAD.SHL.U32 R0, R0, 0x4, RZ ;  /* 0x0000000400007824 */ /* 0x000fe200078e00ff */
[----:B------:R-:W-:Y:S02]  /*48f0*/  UIMAD UR10, UR10, UR12, URZ ;  /* 0x0000000c0a0a72a4 */ /* 0x000fe4000f8e023f */
[----:B------:R-:W-:Y:S02]  /*4900*/  UIMAD.WIDE.U32 UR8, UR5, UR12, UR8 ;  /* 0x0000000c050872a5 */ /* 0x000fe4000f8e0008 */
[----:B------:R-:W-:Y:S01]  /*4910*/  LEA R0, R0, UR4, 0x2 ;  /* 0x0000000400007c11 */ /* 0x000fe2000f8e10ff */
[----:B------:R-:W-:-:S02]  /*4920*/  UIMAD UR12, UR5, UR13, UR10 ;  /* 0x0000000d050c72a4 */ /* 0x000fc4000f8e020a */
[----:B--2---:R-:W-:Y:S02]  /*4930*/  USHF.R.S32.HI UR5, URZ, 0x1f, UR18 ;  /* 0x0000001f3f057899 */ /* 0x004fe40008011412 */
[----:B------:R1:W-:Y:S01]  /*4940*/  STS.128 [R0], R24 ;  /* 0x0000001800007388 */ /* 0x0003e20000000c00 */
[----:B------:R-:W-:Y:S02]  /*4950*/  UIADD3 UR9, UR9, UR12, URZ ;  /* 0x0000000c09097290 */ /* 0x000fe4000fffe03f */
[----:B------:R-:W-:Y:S01]  /*4960*/  UIMAD UR10, UR5, UR14, URZ ;  /* 0x0000000e050a72a4 */ /* 0x000fe2000f8e023f */
[----:B------:R1:W-:Y:S01]  /*4970*/  STS.128 [R0+0x800], R28 ;  /* 0x0008001c00007388 */ /* 0x0003e20000000c00 */
[----:B------:R-:W-:Y:S02]  /*4980*/  UIMAD UR5, UR5, UR16, URZ ;  /* 0x00000010050572a4 */ /* 0x000fe4000f8e023f */
[----:B------:R-:W-:Y:S01]  /*4990*/  UIMAD UR10, UR18, UR15, UR10 ;  /* 0x0000000f120a72a4 */ /* 0x000fe2000f8e020a */
[----:B------:R1:W-:Y:S01]  /*49a0*/  STS.128 [R0+0x1000], R32 ;  /* 0x0010002000007388 */ /* 0x0003e20000000c00 */
[----:B------:R-:W-:-:S02]  /*49b0*/  UIMAD.WIDE.U32 UR6, UR18, UR14, UR6 ;  /* 0x0000000e120672a5 */ /* 0x000fc4000f8e0006 */
[----:B------:R-:W-:Y:S01]  /*49c0*/  UIMAD UR5, UR18, UR17, UR5 ;  /* 0x00000011120572a4 */ /* 0x000fe2000f8e0205 */
[----:B------:R1:W-:Y:S01]  /*49d0*/  STS.128 [R0+0x1800], R36 ;  /* 0x0018002400007388 */ /* 0x0003e20000000c00 */
[----:B------:R-:W-:Y:S01]  /*49e0*/  UIMAD.WIDE.U32 UR8, UR18, UR16, UR8 ;  /* 0x00000010120872a5 */ /* 0x000fe2000f8e0008 */
[----:B------:R-:W-:Y:S02]  /*49f0*/  ULDC.64 UR12, c[0x0][0x800] ;  /* 0x00020000000c7ab9 */ /* 0x000fe40000000a00 */
[----:B------:R1:W-:Y:S01]  /*4a00*/  STS.128 [R0+0x2000], R40 ;  /* 0x0020002800007388 */ /* 0x0003e20000000c00 */
[----:B------:R-:W-:Y:S01]  /*4a10*/  ULDC.64 UR14, c[0x0][0x828] ;  /* 0x00020a00000e7ab9 */ /* 0x000fe20000000a00 */
[----:B------:R-:W-:Y:S02]  /*4a20*/  UIADD3 UR7, UR7, UR10, URZ ;  /* 0x0000000a07077290 */ /* 0x000fe4000fffe03f */
[----:B------:R1:W-:Y:S01]  /*4a30*/  STS.128 [R0+0x2800], R44 ;  /* 0x0028002c00007388 */ /* 0x0003e20000000c00 */
[----:B------:R-:W-:-:S02]  /*4a40*/  ULEA UR12, UP0, UR6, UR12, 0x2 ;  /* 0x0000000c060c7291 */ /* 0x000fc4000f80103f */
[----:B------:R-:W-:Y:S01]  /*4a50*/  UIADD3 UR5, UR9, UR5, URZ ;  /* 0x0000000509057290 */ /* 0x000fe2000fffe03f */
[----:B------:R1:W-:Y:S01]  /*4a60*/  STS.128 [R0+0x3000], R48 ;  /* 0x0030003000007388 */ /* 0x0003e20000000c00 */
[----:B------:R-:W-:Y:S02]  /*4a70*/  ULEA UR14, UP1, UR8, UR14, 0x2 ;  /* 0x0000000e080e7291 */ /* 0x000fe4000f82103f */
[----:B------:R-:W-:Y:S01]  /*4a80*/  ULEA.HI.X UR13, UR6, UR13, UR7, 0x2, UP0 ;  /* 0x0000000d060d7291 */ /* 0x000fe200080f1407 */
[----:B------:R1:W-:Y:S01]  /*4a90*/  STS.128 [R0+0x3800], R52 ;  /* 0x0038003400007388 */ /* 0x0003e20000000c00 */
[----:B------:R-:W-:-:S03]  /*4aa0*/  ULEA.HI.X UR7, UR8, UR15, UR5, 0x2, UP1 ;  /* 0x0000000f08077291 */ /* 0x000fc600088f1405 */
        /* <DEDUP_REMOVED lines=10> */
[----:B--2---:R-:W-:Y:S06]  /*4b50*/  BAR.SYNC.DEFER_BLOCKING 0x1, 0x100 ;  /* 0x0044000000007b1d */ /* 0x004fec0000010000 */
[----:B------:R-:W-:Y:S05]  /*4b60*/  @P0 BRA `(.L_x_1312) ;  /* 0x0000000000300947 */ /* 0x000fea0003800000 */
[----:B------:R-:W-:Y:S01]  /*4b70*/  PLOP3.LUT P0, PT, PT, PT, PT, 0x80, 0x0 ;  /* 0x000000000000781c */ /* 0x000fe20003f0f070 */
[----:B------:R-:W-:Y:S01]  /*4b80*/  UMOV UR5, 0xc00 ;  /* 0x00000c0000057882 */ /* 0x000fe20000000000 */
[----:B------:R-:W-:Y:S01]  /*4b90*/  UMOV UR8, 0x0 ;  /* 0x0000000000087882 */ /* 0x000fe20000000000 */
[----:B------:R-:W-:Y:S01]  /*4ba0*/  UMOV UR9, 0x14f00000 ;  /* 0x14f0000000097882 */ /* 0x000fe20000000000 */
[----:B------:R-:W-:-:S09]  /*4bb0*/  UMOV UR6, UR14 ;  /* 0x0000000e00067c82 */ /* 0x000fd20008000000 */
.L_x_1313:
[----:B------:R-:W-:Y:S01]  /*4bc0*/  @P0 ELECT P1, URZ, PT ;  /* 0x00000000003f082f */ /* 0x000fe20003820000 */
[----:B------:R2:W-:-:S12]  /*4bd0*/  UBLKRED.G.S.ADD.F32.RN [UR6], [UR4], UR5, desc[UR8] ;  /* 0x00000806040073bb */ /* 0x0005d800080a1405 */
[----:B------:R-:W-:Y:S02]  /*4be0*/  @P1 PLOP3.LUT P0, PT, P1, PT, PT, 0x8, 0x0 ;  /* 0x000000000000181c */ /* 0x000fe40000f0e170 */
[----:B------:R-:W-:-:S11]  /*4bf0*/  PLOP3.LUT P1, PT, PT, PT, PT, 0x8, 0x0 ;  /* 0x000000000000781c */ /* 0x000fd60003f2e170 */
[----:B--2---:R-:W-:Y:S05]  /*4c00*/  @P0 BRA.U.ANY `(.L_x_1313) ;  /* 0xfffffffd00ec0947 */ /* 0x004fea000393ffff */
[----:B------:R0:W-:Y:S01]  /*4c10*/  UTMACMDFLUSH ;  /* 0x00000000000079b7 */ /* 0x0001e20000000000 */
[----:B------:R-:W-:-:S04]  /*4c20*/  DEPBAR.LE SB0, 0x0 ;  /* 0x000080000000791a */ /* 0x000fc80000000000 */
.L_x_1312:
[----:B------:R-:W-:Y:S05]  /*4c30*/  BSYNC B0 ;  /* 0x0000000000007941 */ /* 0x000fea0003800000 */
.L_x_1311:
        /* <DEDUP_REMOVED lines=28> */
.L_x_1314:
[----:B------:R-:W-:Y:S01]  /*4e00*/  @P0 ELECT P1, URZ, PT ;  /* 0x00000000003f082f */ /* 0x000fe20003820000 */
[----:B------:R2:W-:-:S12]  /*4e10*/  UBLKRED.G.S.ADD.F32.RN [UR6], [UR4], UR5, desc[UR8] ;  /* 0x00000806040073bb */ /* 0x0005d800080a1405 */
[----:B------:R-:W-:Y:S02]  /*4e20*/  @P1 PLOP3.LUT P0, PT, P1, PT, PT, 0x8, 0x0 ;  /* 0x000000000000181c */ /* 0x000fe40000f0e170 */
[----:B------:R-:W-:-:S11]  /*4e30*/  PLOP3.LUT P1, PT, PT, PT, PT, 0x8, 0x0 ;  /* 0x000000000000781c */ /* 0x000fd60003f2e170 */
[----:B--2---:R-:W-:Y:S05]  /*4e40*/  @P0 BRA.U.ANY `(.L_x_1314) ;  /* 0xfffffffd00ec0947 */ /* 0x004fea000393ffff */
[----:B------:R0:W-:Y:S01]  /*4e50*/  UTMACMDFLUSH ;  /* 0x00000000000079b7 */ /* 0x0001e20000000000 */
[----:B------:R-:W-:-:S04]  /*4e60*/  DEPBAR.LE SB0, 0x0 ;  /* 0x000080000000791a */ /* 0x000fc80000000000 */
[----:B------:R-:W-:Y:S05]  /*4e70*/  BRA `(.L_x_1289) ;  /* 0x0000003000cc7947 */ /* 0x000fea0003800000 */
.L_x_1287:
        /* <DEDUP_REMOVED lines=40> */
.L_x_1316:
[----:B------:R-:W-:Y:S02]  /*5100*/  UISETP.GT.AND UP0, UPT, UR8, UR5, UPT ;  /* 0x000000050800728c */ /* 0x000fe4000bf04270 */
[----:B------:R-:W-:Y:S02]  /*5110*/  USHF.R.S32.HI UR14, URZ, 0x1f, UR12 ;  /* 0x0000001f3f0e7899 */ /* 0x000fe4000801140c */
[----:B------:R-:W-:Y:S02]  /*5120*/  USHF.R.S32.HI UR4, URZ, 0x1f, UR13 ;  /* 0x0000001f3f047899 */ /* 0x000fe4000801140d */
[----:B------:R-:W-:-:S13]  /*5130*/  PLOP3.LUT P0, PT, PT, PT, UP0, 0x80, 0x0 ;  /* 0x000000000000781c */ /* 0x000fda0003f0f008 */
[----:B------:R-:W-:Y:S05]  /*5140*/  @!P0 BRA `(.L_x_1289) ;  /* 0x0000003000188947 */ /* 0x000fea0003800000 */
[----:B------:R-:W-:Y:S01]  /*5150*/  ULDC.64 UR10, c[0x0][0x2d8] ;  /* 0x0000b600000a7ab9 */ /* 0x000fe20000000a00 */
[----:B------:R-:W-:Y:S01]  /*5160*/  ELECT P0, URZ, PT ;  /* 0x00000000003f782f */ /* 0x000fe20003800000 */
[----:B------:R-:W-:Y:S02]  /*5170*/  UIMAD UR9, UR4, UR10, URZ ;  /* 0x0000000a040972a4 */ /* 0x000fe4000f8e023f */
[----:B------:R-:W-:Y:S02]  /*5180*/  UIADD3 UR4, -UR5, UR8, URZ ;  /* 0x0000000805047290 */ /* 0x000fe4000fffe13f */
[----:B------:R-:W-:Y:S02]  /*5190*/  UIMAD.WIDE.U32 UR6, UR13, UR10, URZ ;  /* 0x0000000a0d0672a5 */ /* 0x000fe4000f8e003f */
[----:B------:R-:W-:Y:S02]  /*51a0*/  ULOP3.LUT UR4, UR4, 0x1, URZ, 0xc0, !UPT ;  /* 0x0000000104047892 */ /* 0x000fe4000f8ec03f */
[----:B------:R-:W-:-:S02]  /*51b0*/  UIMAD UR9, UR13, UR11, UR9 ;  /* 0x0000000b0d0972a4 */ /* 0x000fc4000f8e0209 */
[----:B------:R-:W-:Y:S01]  /*51c0*/  UISETP.NE.U32.AND UP0, UPT, UR4, 0x1, UPT ;  /* 0x000000010400788c */ /* 0x000fe2000bf05070 */
[----:B------:R-:W-:Y:S01]  /*51d0*/  ULDC.64 UR10, c[0x0][0x2e0] ;  /* 0x0000b800000a7ab9 */ /* 0x000fe20000000a00 */
[----:B------:R-:W-:Y:S02]  /*51e0*/  UIADD3 UR7, UR7, UR9, URZ ;  /* 0x0000000907077290 */ /* 0x000fe4000fffe03f */
[----:B------:R-:W-:Y:S02]  /*51f0*/  UIMAD UR9, UR14, UR10, URZ ;  /* 0x0000000a0e0972a4 */ /* 0x000fe4000f8e023f */
[----:B------:R-:W-:Y:S01]  /*5200*/  PLOP3.LUT P1, PT, PT, PT, UP0, 0x80, 0x0 ;  /* 0x000000000000781c */ /* 0x000fe20003f2f008 */
[----:B------:R-:W-:Y:S02]  /*5210*/  UIMAD.WIDE.U32 UR6, UR12, UR10, UR6 ;  /* 0x0000000a0c0672a5 */ /* 0x000fe4000f8e0006 */
[----:B------:R-:W-:-:S04]  /*5220*/  UIMAD UR9, UR12, UR11, UR9 ;  /* 0x0000000b0c0972a4 */ /* 0x000fc8000f8e0209 */
[----:B------:R-:W-:-:S06]  /*5230*/  UIADD3 UR9, UR7, UR9, URZ ;  /* 0x0000000907097290 */ /* 0x000fcc000fffe03f */
[----:B------:R-:W-:Y:S06]  /*5240*/  @P1 BRA `(.L_x_1317) ;  /* 0x0000000000bc1947 */ /* 0x000fec0003800000 */
        /* <DEDUP_REMOVED lines=18> */
.L_x_1319:
[----:B------:R-:W-:Y:S05]  /*5370*/  BSYNC B0 ;  /* 0x0000000000007941 */ /* 0x000fea0003800000 */
.L_x_1318:
        /* <DEDUP_REMOVED lines=19> */
.L_x_1321:
[----:B------:R-:W-:Y:S05]  /*54b0*/  BSYNC B0 ;  /* 0x0000000000007941 */ /* 0x000fea0003800000 */
.L_x_1320:
[----:B------:R-:W-:Y:S06]  /*54c0*/  BAR.ARV 0xa, 0xa0 ;  /* 0x0282800000007b1d */ /* 0x000fec0000002000 */
[----:B------:R-:W-:Y:S04]  /*54d0*/  BSSY B0, `(.L_x_1322) ;  /* 0x0000003000007945 */ /* 0x000fe80003800000 */
[----:B------:R-:W-:Y:S05]  /*54e0*/  @!P0 BRA `(.L_x_1323) ;  /* 0x0000000000048947 */ /* 0x000fea0003800000 */
[----:B------:R-:W-:-:S04]  /*54f0*/  DEPBAR.LE SB0, 0x0 ;  /* 0x000080000000791a */ /* 0x000fc80000000000 */
.L_x_1323:
[----:B------:R-:W-:Y:S05]  /*5500*/  BSYNC B0 ;  /* 0x0000000000007941 */ /* 0x000fea0003800000 */
.L_x_1322:
[----:B------:R-:W-:Y:S06]  /*5510*/  BAR.ARV 0xb, 0xa0 ;  /* 0x02c2800000007b1d */ /* 0x000fec0000002000 */
[----:B------:R-:W-:Y:S01]  /*5520*/  UIADD3 UR12, UR5, 0x1, URZ ;  /* 0x00000001050c7890 */ /* 0x000fe2000fffe03f */
[----:B------:R-:W-:Y:S11]  /*5530*/  BRA `(.L_x_1324) ;  /* 0x0000000000047947 */ /* 0x000ff60003800000 */
.L_x_1317:
[----:B------:R-:W-:-:S05]  /*5540*/  UMOV UR12, UR5 ;  /* 0x00000005000c7c82 */ /* 0x000fca0008000000 */
.L_x_1324:
        /* <DEDUP_REMOVED lines=17> */
.L_x_1337:
        /* <DEDUP_REMOVED lines=20> */
.L_x_1326:
[----:B------:R-:W-:Y:S05]  /*57a0*/  BSYNC B0 ;  /* 0x0000000000007941 */ /* 0x000fea0003800000 */
.L_x_1325:
        /* <DEDUP_REMOVED lines=13> */
.L_x_1328:
[----:B------:R-:W-:Y:S05]  /*5880*/  BSYNC B0 ;  /* 0x0000000000007941 */ /* 0x000fea0003800000 */
.L_x_1327:
[----:B------:R-:W-:Y:S06]  /*5890*/  BAR.ARV 0xa, 0xa0 ;  /* 0x0282800000007b1d */ /* 0x000fec0000002000 */
[----:B------:R-:W-:Y:S04]  /*58a0*/  BSSY B0, `(.L_x_1329) ;  /* 0x0000003000007945 */ /* 0x000fe80003800000 */
[----:B------:R-:W-:Y:S05]  /*58b0*/  @!P0 BRA `(.L_x_1330) ;  /* 0x0000000000048947 */ /* 0x000fea0003800000 */
[----:B------:R-:W-:-:S04]  /*58c0*/  DEPBAR.LE SB0, 0x0 ;  /* 0x000080000000791a */ /* 0x000fc80000000000 */
.L_x_1330:
[----:B------:R-:W-:Y:S05]  /*58d0*/  BSYNC B0 ;  /* 0x0000000000007941 */ /* 0x000fea0003800000 */
.L_x_1329:
        /* <DEDUP_REMOVED lines=13> */
.L_x_1332:
[----:B------:R-:W-:Y:S05]  /*59b0*/  BSYNC B0 ;  /* 0x0000000000007941 */ /* 0x000fea0003800000 */
.L_x_1331:
        /* <DEDUP_REMOVED lines=13> */
.L_x_1334:
[----:B------:R-:W-:Y:S05]  /*5a90*/  BSYNC B0 ;  /* 0x0000000000007941 */ /* 0x000fea0003800000 */
.L_x_1333:
[----:B------:R-:W-:Y:S01]  /*5aa0*/  UIADD3 UR12, UR12, 0x2, URZ ;  /* 0x000000020c0c7890 */ /* 0x000fe2000fffe03f */
[----:B------:R-:W-:Y:S06]  /*5ab0*/  BAR.ARV 0xa, 0xa0 ;  /* 0x0282800000007b1d */ /* 0x000fec0000002000 */
[----:B------:R-:W-:Y:S01]  /*5ac0*/  UISETP.GE.AND UP0, UPT, UR12, UR8, UPT ;  /* 0x000000080c00728c */ /* 0x000fe2000bf06270 */
[----:B------:R-:W-:Y:S04]  /*5ad0*/  BSSY B0, `(.L_x_1335) ;  /* 0x0000003000007945 */ /* 0x000fe80003800000 */
[----:B------:R-:W-:Y:S06]  /*5ae0*/  @!P0 BRA `(.L_x_1336) ;  /* 0x0000000000048947 */ /* 0x000fec0003800000 */
[----:B------:R-:W-:-:S04]  /*5af0*/  DEPBAR.LE SB0, 0x0 ;  /* 0x000080000000791a */ /* 0x000fc80000000000 */
.L_x_1336:
[----:B------:R-:W-:Y:S05]  /*5b00*/  BSYNC B0 ;  /* 0x0000000000007941 */ /* 0x000fea0003800000 */
.L_x_1335:
[----:B------:R-:W-:Y:S06]  /*5b10*/  BAR.ARV 0xb, 0xa0 ;  /* 0x02c2800000007b1d */ /* 0x000fec0000002000 */
[----:B------:R-:W-:Y:S01]  /*5b20*/  PLOP3.LUT P1, PT, PT, PT, UP0, 0x80, 0x0 ;  /* 0x000000000000781c */ /* 0x000fe20003f2f008 */
[----:B------:R-:W-:Y:S02]  /*5b30*/  UIADD3 UR20, UR20, 0x3000, URZ ;  /* 0x0000300014147890 */ /* 0x000fe4000fffe03f */
[----:B------:R-:W-:-:S10]  /*5b40*/  UIADD3 UR4, UR4, 0x3000, URZ ;  /* 0x0000300004047890 */ /* 0x000fd4000fffe03f */
[----:B------:R-:W-:Y:S05]  /*5b50*/  @!P1 BRA `(.L_x_1337) ;  /* 0xfffffff800c09947 */ /* 0x000fea000383ffff */
[----:B------:R-:W-:Y:S05]  /*5b60*/  BRA `(.L_x_1289) ;  /* 0x0000002400907947 */ /* 0x000fea0003800000 */
.L_x_1315:
        /* <DEDUP_REMOVED lines=33> */
.L_x_1339:
        /* <DEDUP_REMOVED lines=43> */
.L_x_1369:
        /* <DEDUP_REMOVED lines=15> */
.L_x_1342:
        /* <DEDUP_REMOVED lines=63> */
[----:B------:R-:W-:Y:S01]  /*6510*/  UIADD3 UR56, UR8, 0x3000, URZ ;  /* 0x0000300008387890 */ /* 0x000fe2000fffe03f */
[----:B------:R-:W-:Y:S01]  /*6520*/  UMOV UR58, 0x30 ;  /* 0x00000030003a7882 */ /* 0x000fe20000000000 */
[----:B------:R-:W-:-:S02]  /*6530*/  UMOV UR59, UR11 ;  /* 0x0000000b003b7c82 */ /* 0x000fc40008000000 */
[----:B------:R1:W-:Y:S01]  /*6540*/  STL [R1], R6 ;  /* 0x0000000601007387 */ /* 0x0003e20000100800 */
[----:B------:R-:W-:Y:S01]  /*6550*/  ISETP.GE.AND P1, PT, R4, R6, PT ;  /* 0x000000060400720c */ /* 0x000fe20003f26270 */
[----:B------:R-:W-:Y:S01]  /*6560*/  UMOV UR60, UR12 ;  /* 0x0000000c003c7c82 */ /* 0x000fe20008000000 */
[----:B------:R-:W-:Y:S01]  /*6570*/  UMOV UR61, UR21 ;  /* 0x00000015003d7c82 */ /* 0x000fe20008000000 */
[----:B------:R-:W-:Y:S01]  /*6580*/  UTMALDG.4D [UR16], [UR48], desc[UR50] ;  /* 0x00003210300075b4 */ /* 0x000fe20008019000 */
[----:B------:R-:W-:Y:S01]  /*6590*/  UMOV UR57, UR9 ;  /* 0x0000000900397c82 */ /* 0x000fe20008000000 */
        /* <DEDUP_REMOVED lines=11> */
[----:B------:R-:W-:Y:S01]  /*6650*/  UIADD3 UR32, UR8, 0x2000, URZ ;  /* 0x0000200008207890 */ /* 0x000fe2000fffe03f */
[----:B------:R-:W-:Y:S01]  /*6660*/  UMOV UR25, UR9 ;  /* 0x0000000900197c82 */ /* 0x000fe20008000000 */
[----:B------:R-:W-:Y:S01]  /*6670*/  UMOV UR34, 0x20 ;  /* 0x0000002000227882 */ /* 0x000fe20000000000 */
[----:B------:R-:W-:Y:S01]  /*6680*/  UMOV UR35, UR11 ;  /* 0x0000000b00237c82 */ /* 0x000fe20008000000 */
[----:B------:R-:W-:Y:S01]  /*6690*/  UMOV UR36, UR12 ;  /* 0x0000000c00247c82 */ /* 0x000fe20008000000 */
[----:B------:R-:W-:Y:S01]  /*66a0*/  UMOV UR33, UR9 ;  /* 0x0000000900217c82 */ /* 0x000fe20008000000 */
[----:B------:R-:W-:Y:S01]  /*66b0*/  UIADD3 UR48, UR8, 0x4000, URZ ;  /* 0x0000400008307890 */ /* 0x000fe2000fffe03f */
[----:B------:R2:W-:Y:S01]  /*66c0*/  UTMALDG.4D [UR24], [UR46], desc[UR54] ;  /* 0x000036182e0075b4 */ /* 0x0005e20008019000 */
[----:B------:R-:W-:Y:S01]  /*66d0*/  UMOV UR50, 0x40 ;  /* 0x0000004000327882 */ /* 0x000fe20000000000 */
[----:B------:R-:W-:Y:S01]  /*66e0*/  UMOV UR51, UR11 ;  /* 0x0000000b00337c82 */ /* 0x000fe20008000000 */
[----:B------:R-:W-:Y:S01]  /*66f0*/  UMOV UR52, UR12 ;  /* 0x0000000c00347c82 */ /* 0x000fe20008000000 */
[----:B------:R-:W-:Y:S01]  /*6700*/  UMOV UR53, UR21 ;  /* 0x0000001500357c82 */ /* 0x000fe20008000000 */
[----:B------:R-:W-:Y:S01]  /*6710*/  UMOV UR49, UR9 ;  /* 0x0000000900317c82 */ /* 0x000fe20008000000 */
[----:B------:R3:W-:Y:S01]  /*6720*/  UTMALDG.4D [UR32], [UR46], desc[UR54] ;  /* 0x000036202e0075b4 */ /* 0x0007e20008019000 */
[----:B----4-:R-:W-:Y:S01]  /*6730*/  UMOV UR10, 0x40 ;  /* 0x00000040000a7882 */ /* 0x010fe20000000000 */
[----:B------:R1:W-:Y:S01]  /*6740*/  UTMALDG.4D [UR56], [UR46], desc[UR54] ;  /* 0x000036382e0075b4 */ /* 0x0003e20008019000 */
[----:B------:R1:W-:Y:S01]  /*6750*/  UTMALDG.4D [UR48], [UR46], desc[UR54] ;  /* 0x000036302e0075b4 */ /* 0x0003e20008019000 */
[----:B--2---:R-:W-:Y:S01]  /*6760*/  UIADD3 UR24, UR8, 0x6000, URZ ;  /* 0x0000600008187890 */ /* 0x004fe2000fffe03f */
[----:B------:R-:W-:Y:S01]  /*6770*/  UMOV UR26, UR18 ;  /* 0x00000012001a7c82 */ /* 0x000fe20008000000 */
[----:B------:R1:W-:Y:S01]  /*6780*/  UTMALDG.4D [UR40], [UR46], desc[UR54] ;  /* 0x000036282e0075b4 */ /* 0x0003e20008019000 */
[----:B---3--:R-:W-:-:S02]  /*6790*/  UIADD3 UR32, UR8, 0x8000, URZ ;  /* 0x0000800008207890 */ /* 0x008fc4000fffe03f */
[----:B------:R-:W-:-:S04]  /*67a0*/  UIADD3 UR8, UR8, 0xa000, URZ ;  /* 0x0000a00008087890 */ /* 0x000fc8000fffe03f */
[----:B------:R1:W-:Y:S03]  /*67b0*/  UTMALDG.4D [UR24], [UR30], desc[UR54] ;  /* 0x000036181e0075b4 */ /* 0x0003e60008019000 */
        /* <DEDUP_REMOVED lines=21> */
.L_x_1353:
[----:B--234-:R-:W-:-:S04]  /*6910*/  SHF.L.U32 R21, R11, 0x1f, RZ ;  /* 0x0000001f0b157819 */ /* 0x01cfc800000006ff */
[----:B------:R-:W1:Y:S02]  /*6920*/  SYNCS.PHASECHK.TRANS64.TRYWAIT P1, [R16+URZ+0x26840], R21 ;  /* 0x02684015100075a7 */ /* 0x000e64000802017f */
[----:B-1----:R-:W-:Y:S05]  /*6930*/  @!P1 BRA `(.L_x_1345) ;  /* 0x00000018009c9947 */ /* 0x002fea0003800000 */
.L_x_1370:
[----:B------:R-:W-:Y:S05]  /*6940*/  @P0 BRA `(.L_x_1346) ;  /* 0x0000000000140947 */ /* 0x000fea0003800000 */
[----:B------:R-:W-:Y:S01]  /*6950*/  ISETP.NE.AND P1, PT, R6, RZ, PT ;  /* 0x000000ff0600720c */ /* 0x000fe20003f25270 */
[----:B------:R-:W-:-:S04]  /*6960*/  IMAD.MOV.U32 R3, RZ, RZ, 0x3100 ;  /* 0x00003100ff037424 */ /* 0x000fc800078e00ff */
[----:B------:R3:W-:Y:S08]  /*6970*/  SYNCS.ARRIVE.TRANS64 RZ, [R16+URZ+0x26830], R3 ;  /* 0x0268300310ff79a7 */ /* 0x0007f0000800003f */
[----:B------:R-:W-:Y:S05]  /*6980*/  @!P1 BRA `(.L_x_1346) ;  /* 0x0000000000049947 */ /* 0x000fea0003800000 */
[----:B------:R-:W-:Y:S01]  /*6990*/  BPT.TRAP 0x1 ;  /* 0x000000040000795c */ /* 0x000fe20000300000 */
.L_x_1346:
        /* <DEDUP_REMOVED lines=43> */
.L_x_1371:
[----:B------:R-:W-:Y:S05]  /*6c50*/  @P0 BRA `(.L_x_1348) ;  /* 0x0000000000140947 */ /* 0x000fea0003800000 */
[----:B------:R-:W-:Y:S01]  /*6c60*/  ISETP.NE.AND P1, PT, R6, RZ, PT ;  /* 0x000000ff0600720c */ /* 0x000fe20003f25270 */
[----:B------:R-:W-:-:S04]  /*6c70*/  IMAD.MOV.U32 R2, RZ, RZ, 0x3100 ;  /* 0x00003100ff027424 */ /* 0x000fc800078e00ff */
[----:B------:R3:W-:Y:S08]  /*6c80*/  SYNCS.ARRIVE.TRANS64 RZ, [R16+URZ+0x26818], R2 ;  /* 0x0268180210ff79a7 */ /* 0x0007f0000800003f */
[----:B------:R-:W-:Y:S05]  /*6c90*/  @!P1 BRA `(.L_x_1348) ;  /* 0x0000000000049947 */ /* 0x000fea0003800000 */
[----:B------:R-:W-:Y:S01]  /*6ca0*/  BPT.TRAP 0x1 ;  /* 0x000000040000795c */ /* 0x000fe20000300000 */
.L_x_1348:
        /* <DEDUP_REMOVED lines=43> */
.L_x_1372:
[----:B------:R-:W-:Y:S05]  /*6f60*/  @P0 BRA `(.L_x_1350) ;  /* 0x0000000000140947 */ /* 0x000fea0003800000 */
[----:B------:R-:W-:Y:S01]  /*6f70*/  ISETP.NE.AND P1, PT, R6, RZ, PT ;  /* 0x000000ff0600720c */ /* 0x000fe20003f25270 */
[----:B-123--:R-:W-:-:S04]  /*6f80*/  IMAD.MOV.U32 R21, RZ, RZ, 0x3100 ;  /* 0x00003100ff157424 */ /* 0x00efc800078e00ff */
[----:B------:R4:W-:Y:S08]  /*6f90*/  SYNCS.ARRIVE.TRANS64 RZ, [R16+URZ+0x26838], R21 ;  /* 0x0268381510ff79a7 */ /* 0x0009f0000800003f */
[----:B------:R-:W-:Y:S05]  /*6fa0*/  @!P1 BRA `(.L_x_1350) ;  /* 0x0000000000049947 */ /* 0x000fea0003800000 */
[----:B------:R-:W-:Y:S01]  /*6fb0*/  BPT.TRAP 0x1 ;  /* 0x000000040000795c */ /* 0x000fe20000300000 */
.L_x_1350:
        /* <DEDUP_REMOVED lines=38> */
.L_x_1374:
[----:B------:R-:W-:Y:S05]  /*7220*/  @P0 BRA `(.L_x_1352) ;  /* 0x0000000000140947 */ /* 0x000fea0003800000 */
[----:B------:R-:W-:Y:S01]  /*7230*/  ISETP.NE.AND P1, PT, R6, RZ, PT ;  /* 0x000000ff0600720c */ /* 0x000fe20003f25270 */
[----:B------:R-:W-:-:S04]  /*7240*/  IMAD.MOV.U32 R5, RZ, RZ, 0x3100 ;  /* 0x00003100ff057424 */ /* 0x000fc800078e00ff */
[----:B------:R1:W-:Y:S08]  /*7250*/  SYNCS.ARRIVE.TRANS64 RZ, [R16+URZ+0x26810], R5 ;  /* 0x0268100510ff79a7 */ /* 0x0003f0000800003f */
[----:B------:R-:W-:Y:S05]  /*7260*/  @!P1 BRA `(.L_x_1352) ;  /* 0x0000000000049947 */ /* 0x000fea0003800000 */
[----:B------:R-:W-:Y:S01]  /*7270*/  BPT.TRAP 0x1 ;  /* 0x000000040000795c */ /* 0x000fe20000300000 */
.L_x_1352:
        /* <DEDUP_REMOVED lines=44> */
.L_x_1344:
[----:B------:R-:W3:Y:S02]  /*7540*/  LDL.LU R4, [R1+0x4] ;  /* 0x0000040001047983 */ /* 0x000ee40000300800 */
[----:B---3--:R-:W-:Y:S02]  /*7550*/  ISETP.NE.AND P1, PT, R4, RZ, PT ;  /* 0x000000ff0400720c */ /* 0x008fe40003f25270 */
[----:B------:R1:W5:Y:S11]  /*7560*/  LDL R4, [R1] ;  /* 0x0000000001047983 */ /* 0x0003760000100800 */
[----:B-1----:R-:W-:Y:S05]  /*7570*/  @!P1 BRA `(.L_x_1343) ;  /* 0x0000000400809947 */ /* 0x002fea0003800000 */
[----:B------:R-:W-:-:S04]  /*7580*/  SHF.L.U32 R13, R11, 0x1f, RZ ;  /* 0x0000001f0b0d7819 */ /* 0x000fc800000006ff */
[----:B------:R-:W1:Y:S02]  /*7590*/  SYNCS.PHASECHK.TRANS64.TRYWAIT P1, [R16+URZ+0x26840], R13 ;  /* 0x0268400d100075a7 */ /* 0x000e64000802017f */
[----:B-1----:R-:W-:Y:S05]  /*75a0*/  @!P1 BRA `(.L_x_1354) ;  /* 0x0000000c00d49947 */ /* 0x002fea0003800000 */
.L_x_1375:
[----:B------:R-:W-:Y:S05]  /*75b0*/  @P0 BRA `(.L_x_1355) ;  /* 0x0000000000140947 */ /* 0x000fea0003800000 */
[----:B------:R-:W-:Y:S01]  /*75c0*/  ISETP.NE.AND P1, PT, R6, RZ, PT ;  /* 0x000000ff0600720c */ /* 0x000fe20003f25270 */
[----:B--2---:R-:W-:-:S04]  /*75d0*/  IMAD.MOV.U32 R5, RZ, RZ, 0x3100 ;  /* 0x00003100ff057424 */ /* 0x004fc800078e00ff */
[----:B------:R3:W-:Y:S08]  /*75e0*/  SYNCS.ARRIVE.TRANS64 RZ, [R16+URZ+0x26830], R5 ;  /* 0x0268300510ff79a7 */ /* 0x0007f0000800003f */
[----:B------:R-:W-:Y:S05]  /*75f0*/  @!P1 BRA `(.L_x_1355) ;  /* 0x0000000000049947 */ /* 0x000fea0003800000 */
[----:B------:R-:W-:Y:S01]  /*7600*/  BPT.TRAP 0x1 ;  /* 0x000000040000795c */ /* 0x000fe20000300000 */
.L_x_1355:
        /* <DEDUP_REMOVED lines=40> */
.L_x_1376:
[----:B------:R-:W-:Y:S05]  /*7890*/  @P0 BRA `(.L_x_1357) ;  /* 0x0000000000140947 */ /* 0x000fea0003800000 */
[----:B------:R-:W-:Y:S01]  /*78a0*/  ISETP.NE.AND P0, PT, R6, RZ, PT ;  /* 0x000000ff0600720c */ /* 0x000fe20003f05270 */
[----:B------:R-:W-:-:S04]  /*78b0*/  IMAD.MOV.U32 R5, RZ, RZ, 0x3100 ;  /* 0x00003100ff057424 */ /* 0x000fc800078e00ff */
[----:B------:R3:W-:Y:S08]  /*78c0*/  SYNCS.ARRIVE.TRANS64 RZ, [R16+URZ+0x26818], R5 ;  /* 0x0268180510ff79a7 */ /* 0x0007f0000800003f */
[----:B------:R-:W-:Y:S05]  /*78d0*/  @!P0 BRA `(.L_x_1357) ;  /* 0x0000000000048947 */ /* 0x000fea0003800000 */
[----:B------:R-:W-:Y:S01]  /*78e0*/  BPT.TRAP 0x1 ;  /* 0x000000040000795c */ /* 0x000fe20000300000 */
.L_x_1357:
        /* <DEDUP_REMOVED lines=41> */
.L_x_1343:
[----:B------:R-:W3:Y:S01]  /*7b80*/  S2R R0, SR_TID.X ;  /* 0x0000000000007919 */ /* 0x000ee20000002100 */
[----:B------:R-:W-:Y:S01]  /*7b90*/  IMAD R3, R19, 0x8, R16 ;  /* 0x0000000813037824 */ /* 0x000fe200078e0210 */
[----:B---3--:R-:W-:Y:S02]  /*7ba0*/  LOP3.LUT R2, R0, 0x7f, RZ, 0xc0, !PT ;  /* 0x0000007f00027812 */ /* 0x008fe400078ec0ff */
[----:B------:R-:W-:Y:S02]  /*7bb0*/  SHF.L.U32 R0, R11, 0x1f, RZ ;  /* 0x0000001f0b007819 */ /* 0x000fe400000006ff */
[----:B------:R-:W-:Y:S02]  /*7bc0*/  ISETP.NE.AND P1, PT, R2, RZ, PT ;  /* 0x000000ff0200720c */ /* 0x000fe40003f25270 */
[----:B------:R-:W3:Y:S02]  /*7bd0*/  SYNCS.PHASECHK.TRANS64.TRYWAIT P0, [R3+URZ+0x26840], R0 ;  /* 0x02684000030075a7 */ /* 0x000ee4000800017f */
[----:B---3--:R-:W-:Y:S09]  /*7be0*/  @!P0 BRA `(.L_x_1358) ;  /* 0x00000008006c8947 */ /* 0x008ff20003800000 */
.L_x_1377:
[----:B------:R-:W-:Y:S05]  /*7bf0*/  @P1 BRA `(.L_x_1359) ;  /* 0x0000000000181947 */ /* 0x000fea0003800000 */
[----:B------:R-:W1:Y:S01]  /*7c00*/  S2R R2, SR_TID.X ;  /* 0x0000000000027919 */ /* 0x000e620000002100 */
[----:B---3--:R-:W-:-:S04]  /*7c10*/  IMAD.MOV.U32 R0, RZ, RZ, 0x3100 ;  /* 0x00003100ff007424 */ /* 0x008fc800078e00ff */
[----:B------:R3:W-:Y:S01]  /*7c20*/  SYNCS.ARRIVE.TRANS64 RZ, [R3+URZ+0x26830], R0 ;  /* 0x0268300003ff79a7 */ /* 0x0007e2000800003f */
[----:B-1----:R-:W-:-:S13]  /*7c30*/  LOP3.LUT P0, RZ, R2, 0x1f, RZ, 0xc0, !PT ;  /* 0x0000001f02ff7812 */ /* 0x002fda000780c0ff */
[----:B---3--:R-:W-:Y:S05]  /*7c40*/  @!P0 BRA `(.L_x_1359) ;  /* 0x0000000000048947 */ /* 0x008fea0003800000 */
[----:B------:R-:W-:Y:S01]  /*7c50*/  BPT.TRAP 0x1 ;  /* 0x000000040000795c */ /* 0x000fe20000300000 */
.L_x_1359:
        /* <DEDUP_REMOVED lines=47> */
.L_x_1340:
[----:B------:R-:W-:Y:S05]  /*7f50*/  BSYNC B0 ;  /* 0x0000000000007941 */ /* 0x000fea0003800000 */
.L_x_1338:
[----:B------:R-:W-:-:S03]  /*7f60*/  UMOV UR7, 0xffffffff ;  /* 0xffffffff00077882 */ /* 0x000fc60000000000 */
[----:B------:R-:W-:Y:S05]  /*7f70*/  BRA.DIV UR7, `(.L_x_1360) ;  /* 0x00000006079c7947 */ /* 0x000fea000b800000 */
[----:B------:R-:W-:-:S13]  /*7f80*/  ELECT P6, URZ, PT ;  /* 0x00000000003f782f */ /* 0x000fda00038c0000 */
.L_x_1380:
[----:B------:R-:W-:Y:S05]  /*7f90*/  @!P6 BRA `(.L_x_1289) ;  /* 0x000000000084e947 */ /* 0x000fea0003800000 */
[----:B------:R-:W-:-:S06]  /*7fa0*/  ULOP3.LUT UR7, UR38, 0x2, URZ, 0xfc, !UPT ;  /* 0x0000000226077892 */ /* 0x000fcc000f8efc3f */
[----:B------:R-:W-:-:S05]  /*7fb0*/  IMAD.U32 R2, RZ, RZ, UR7 ;  /* 0x00000007ff027e24 */ /* 0x000fca000f8e00ff */
[----:B------:R-:W-:-:S13]  /*7fc0*/  ISETP.NE.AND P2, PT, R2, 0x3, PT ;  /* 0x000000030200780c */ /* 0x000fda0003f45270 */
[----:B------:R-:W-:Y:S05]  /*7fd0*/  @!P2 BRA `(.L_x_1361) ;  /* 0x000000000004a947 */ /* 0x000fea0003800000 */
[----:B------:R-:W-:Y:S01]  /*7fe0*/  BPT.TRAP 0x1 ;  /* 0x000000040000795c */ /* 0x000fe20000300000 */
.L_x_1361:
        /* <DEDUP_REMOVED lines=15> */
.L_x_1381:
[----:B------:R-:W2:Y:S02]  /*80e0*/  SYNCS.PHASECHK.TRANS64.TRYWAIT P0, [R3+URZ], R2 ;  /* 0x00000002030075a7 */ /* 0x000ea4000800017f */
[----:B--2---:R-:W-:Y:S05]  /*80f0*/  @!P0 BRA `(.L_x_1363) ;  /* 0x0000000400708947 */ /* 0x004fea0003800000 */
.L_x_1382:
[----:B------:R-:W-:Y:S05]  /*8100*/  @!P2 BRA `(.L_x_1364) ;  /* 0x000000000004a947 */ /* 0x000fea0003800000 */
[----:B------:R-:W-:Y:S01]  /*8110*/  BPT.TRAP 0x1 ;  /* 0x000000040000795c */ /* 0x000fe20000300000 */
.L_x_1364:
[----:B--2---:R-:W-:-:S04]  /*8120*/  VIADD R3, R7, 0x26840 ;  /* 0x0002684007037836 */ /* 0x004fc80000000000 */
[----:B------:R-:W-:-:S04]  /*8130*/  IMAD R0, R0, 0x8, R3 ;  /* 0x0000000800007824 */ /* 0x000fc800078e0203 */
[----:B------:R-:W2:Y:S02]  /*8140*/  SYNCS.PHASECHK.TRANS64.TRYWAIT P0, [R0+URZ], R5 ;  /* 0x00000005000075a7 */ /* 0x000ea4000800017f */
[----:B--2---:R-:W-:Y:S05]  /*8150*/  @!P0 BRA `(.L_x_1365) ;  /* 0x00000004006c8947 */ /* 0x004fea0003800000 */
.L_x_1383:
[----:B------:R-:W-:-:S07]  /*8160*/  IMAD R3, R4, 0x8, R3 ;  /* 0x0000000804037824 */ /* 0x000fce00078e0203 */
.L_x_1366:
[----:B---3--:R3:W4:Y:S02]  /*8170*/  SYNCS.PHASECHK.TRANS64.TRYWAIT P0, [R3+URZ], R2 ;  /* 0x00000002030075a7 */ /* 0x008724000800017f */
[----:B----4-:R-:W-:Y:S05]  /*8180*/  @!P0 NANOSLEEP.SYNCS 0x989680 ;  /* 0x009896800000895d */ /* 0x010fea0003900000 */
[----:B------:R-:W4:Y:S02]  /*8190*/  @!P0 SYNCS.PHASECHK.TRANS64 P0, [R3+URZ], R2 ;  /* 0x00000002030085a7 */ /* 0x000f24000800007f */
[----:B----4-:R-:W-:Y:S05]  /*81a0*/  @!P0 BRA `(.L_x_1366) ;  /* 0xfffffffc00f08947 */ /* 0x010fea000383ffff */
.L_x_1289:
[----:B------:R-:W-:Y:S05]  /*81b0*/  BSYNC B6 ;  /* 0x0000000000067941 */ /* 0x000fea0003800000 */
.L_x_1286:
[----:B------:R-:W-:Y:S05]  /*81c0*/  EXIT ;  /* 0x000000000000794d */ /* 0x000fea0003800000 */
.L_x_1296:
[----:B------:R-:W-:Y:S02]  /*81d0*/  IMAD.MOV.U32 R13, RZ, RZ, R16 ;  /* 0x000000ffff0d7224 */ /* 0x000fe400078e0010 */
[----:B------:R-:W-:Y:S02]  /*81e0*/  IMAD.MOV.U32 R12, RZ, RZ, RZ ;  /* 0x000000ffff0c7224 */ /* 0x000fe400078e00ff */
[----:B------:R-:W-:Y:S02]  /*81f0*/  IMAD.MOV.U32 R11, RZ, RZ, 0x1f ;  /* 0x0000001fff0b7424 */ /* 0x000fe400078e00ff */
[----:B------:R-:W-:-:S07]  /*8200*/  IMAD.MOV.U32 R15, RZ, RZ, -0x1 ;  /* 0xffffffffff0f7424 */ /* 0x000fce00078e00ff */
[----:B------:R-:W-:Y:S05]  /*8210*/  WARPSYNC.COLLECTIVE R15, `(.L_x_1367) ;  /* 0x000000000f087348 */ /* 0x000fea0003c00000 */
[----:B------:R1:W2:Y:S02]  /*8220*/  SHFL.IDX P6, R14, R13, R12, R11 ;  /* 0x0000000c0d0e7389 */ /* 0x0002a400000c000b */
[----:B-12---:R-:W-:Y:S01]  /*8230*/  ENDCOLLECTIVE ;  /* 0x000000000000791b */ /* 0x006fe20003800000 */
.L_x_1367:
[----:B------:R-:W-:Y:S05]  /*8240*/  BRA `(.L_x_1368) ;  /* 0xffffff8c007c7947 */ /* 0x000fea000383ffff */
.L_x_1298:
[----:B--2---:R2:W3:Y:S02]  /*8250*/  SYNCS.PHASECHK.TRANS64.TRYWAIT P0, [R18+URZ+0x26800], R5 ;  /* 0x02680005120075a7 */ /* 0x0044e4000800017f */
[----:B---3--:R-:W-:Y:S05]  /*8260*/  @!P0 NANOSLEEP.SYNCS 0x989680 ;  /* 0x009896800000895d */ /* 0x008fea0003900000 */
[----:B------:R-:W3:Y:S02]  /*8270*/  @!P0 SYNCS.PHASECHK.TRANS64 P0, [R18+URZ+0x26800], R5 ;  /* 0x02680005120085a7 */ /* 0x000ee4000800007f */
[----:B---3--:R-:W-:Y:S05]  /*8280*/  @!P0 BRA `(.L_x_1298) ;  /* 0xfffffffc00f08947 */ /* 0x008fea000383ffff */
[----:B------:R-:W-:Y:S05]  /*8290*/  BRA `(.L_x_1297) ;  /* 0xffffff8c00a47947 */ /* 0x000fea000383ffff */
.L_x_1303:
[----:B--2---:R-:W-:-:S04]  /*82a0*/  IMAD.U32 R7, RZ, RZ, UR6 ;  /* 0x00000006ff077e24 */ /* 0x004fc8000f8e00ff */
[----:B------:R2:W3:Y:S03]  /*82b0*/  SYNCS.PHASECHK.TRANS64.TRYWAIT P0, [R7+URZ+0x26810], R16 ;  /* 0x02681010070075a7 */ /* 0x0004e6000800017f */
[----:B---3--:R-:W-:Y:S05]  /*82c0*/  @!P0 NANOSLEEP.SYNCS 0x989680 ;  /* 0x009896800000895d */ /* 0x008fea0003900000 */
[----:B------:R-:W3:Y:S02]  /*82d0*/  @!P0 SYNCS.PHASECHK.TRANS64 P0, [R7+URZ+0x26810], R16 ;  /* 0x02681010070085a7 */ /* 0x000ee4000800007f */
[----:B---3--:R-:W-:Y:S05]  /*82e0*/  @!P0 BRA `(.L_x_1303) ;  /* 0xfffffffc00ec8947 */ /* 0x008fea000383ffff */
[----:B------:R-:W-:Y:S05]  /*82f0*/  BRA `(.L_x_1302) ;  /* 0xffffff9800047947 */ /* 0x000fea000383ffff */
.L_x_1307:
[----:B------:R-:W-:-:S04]  /*8300*/  IMAD.U32 R121, RZ, RZ, UR6 ;  /* 0x00000006ff797e24 */ /* 0x000fc8000f8e00ff */
[----:B------:R1:W1:Y:S03]  /*8310*/  SYNCS.PHASECHK.TRANS64.TRYWAIT P0, [R121+URZ+0x26830], R16 ;  /* 0x02683010790075a7 */ /* 0x000266000800017f */
[----:B-1----:R-:W-:Y:S05]  /*8320*/  @!P0 NANOSLEEP.SYNCS 0x989680 ;  /* 0x009896800000895d */ /* 0x002fea0003900000 */
[----:B------:R-:W1:Y:S02]  /*8330*/  @!P0 SYNCS.PHASECHK.TRANS64 P0, [R121+URZ+0x26830], R16 ;  /* 0x02683010790085a7 */ /* 0x000e64000800007f */
[----:B-1----:R-:W-:Y:S05]  /*8340*/  @!P0 BRA `(.L_x_1307) ;  /* 0xfffffffc00ec8947 */ /* 0x002fea000383ffff */
[----:B------:R-:W-:Y:S05]  /*8350*/  BRA `(.L_x_1306) ;  /* 0xffffff9c000c7947 */ /* 0x000fea000383ffff */
.L_x_1341:
[----:B-1----:R1:W2:Y:S02]  /*8360*/  SYNCS.PHASECHK.TRANS64.TRYWAIT P0, [R16+URZ+0x26820], R3 ;  /* 0x02682003100075a7 */ /* 0x0022a4000800017f */
[----:B--2---:R-:W-:Y:S05]  /*8370*/  @!P0 NANOSLEEP.SYNCS 0x989680 ;  /* 0x009896800000895d */ /* 0x004fea0003900000 */
[----:B------:R-:W2:Y:S02]  /*8380*/  @!P0 SYNCS.PHASECHK.TRANS64 P0, [R16+URZ+0x26820], R3 ;  /* 0x02682003100085a7 */ /* 0x000ea4000800007f */
[----:B--2---:R-:W-:Y:S05]  /*8390*/  @!P0 BRA `(.L_x_1341) ;  /* 0xfffffffc00f08947 */ /* 0x004fea000383ffff */
[----:B------:R-:W-:Y:S05]  /*83a0*/  BRA `(.L_x_1369) ;  /* 0xffffffdc00207947 */ /* 0x000fea000383ffff */
.L_x_1345:
[----:B-1----:R1:W3:Y:S02]  /*83b0*/  SYNCS.PHASECHK.TRANS64.TRYWAIT P1, [R16+URZ+0x26840], R21 ;  /* 0x02684015100075a7 */ /* 0x0022e4000802017f */
[----:B---3--:R-:W-:Y:S05]  /*83c0*/  @!P1 NANOSLEEP.SYNCS 0x989680 ;  /* 0x009896800000995d */ /* 0x008fea0003900000 */
[----:B------:R-:W3:Y:S02]  /*83d0*/  @!P1 SYNCS.PHASECHK.TRANS64 P1, [R16+URZ+0x26840], R21 ;  /* 0x02684015100095a7 */ /* 0x000ee4000802007f */
[----:B---3--:R-:W-:Y:S05]  /*83e0*/  @!P1 BRA `(.L_x_1345) ;  /* 0xfffffffc00f09947 */ /* 0x008fea000383ffff */
[----:B------:R-:W-:Y:S05]  /*83f0*/  BRA `(.L_x_1370) ;  /* 0xffffffe400507947 */ /* 0x000fea000383ffff */
.L_x_1347:
[----:B--2---:R2:W3:Y:S02]  /*8400*/  SYNCS.PHASECHK.TRANS64.TRYWAIT P1, [R16+URZ+0x26828], R21 ;  /* 0x02682815100075a7 */ /* 0x0044e4000802017f */
[----:B---3--:R-:W-:Y:S05]  /*8410*/  @!P1 NANOSLEEP.SYNCS 0x989680 ;  /* 0x009896800000995d */ /* 0x008fea0003900000 */
[----:B------:R-:W3:Y:S02]  /*8420*/  @!P1 SYNCS.PHASECHK.TRANS64 P1, [R16+URZ+0x26828], R21 ;  /* 0x02682815100095a7 */ /* 0x000ee4000802007f */
[----:B---3--:R-:W-:Y:S05]  /*8430*/  @!P1 BRA `(.L_x_1347) ;  /* 0xfffffffc00f09947 */ /* 0x008fea000383ffff */
[----:B------:R-:W-:Y:S05]  /*8440*/  BRA `(.L_x_1371) ;  /* 0xffffffe800007947 */ /* 0x000fea000383ffff */
.L_x_1349:
[----:B---3--:R3:W4:Y:S02]  /*8450*/  SYNCS.PHASECHK.TRANS64.TRYWAIT P1, [R16+URZ+0x26848], R21 ;  /* 0x02684815100075a7 */ /* 0x008724000802017f */
[----:B----4-:R-:W-:Y:S05]  /*8460*/  @!P1 NANOSLEEP.SYNCS 0x989680 ;  /* 0x009896800000995d */ /* 0x010fea0003900000 */
[----:B------:R-:W4:Y:S02]  /*8470*/  @!P1 SYNCS.PHASECHK.TRANS64 P1, [R16+URZ+0x26848], R21 ;  /* 0x02684815100095a7 */ /* 0x000f24000802007f */
[----:B----4-:R-:W-:Y:S05]  /*8480*/  @!P1 BRA `(.L_x_1349) ;  /* 0xfffffffc00f09947 */ /* 0x010fea000383ffff */
[----:B------:R-:W-:Y:S05]  /*8490*/  BRA `(.L_x_1372) ;  /* 0xffffffe800b07947 */ /* 0x000fea000383ffff */
.L_x_1351:
[----:B------:R-:W-:-:S07]  /*84a0*/  SHF.L.U32 R5, R11, 0x1f, RZ ;  /* 0x0000001f0b057819 */ /* 0x000fce00000006ff */
.L_x_1373:
[----:B------:R1:W1:Y:S02]  /*84b0*/  SYNCS.PHASECHK.TRANS64.TRYWAIT P1, [R16+URZ+0x26820], R5 ;  /* 0x02682005100075a7 */ /* 0x000264000802017f */
[----:B-1----:R-:W-:Y:S05]  /*84c0*/  @!P1 NANOSLEEP.SYNCS 0x989680 ;  /* 0x009896800000995d */ /* 0x002fea0003900000 */
[----:B------:R-:W1:Y:S02]  /*84d0*/  @!P1 SYNCS.PHASECHK.TRANS64 P1, [R16+URZ+0x26820], R5 ;  /* 0x02682005100095a7 */ /* 0x000e64000802007f */
[----:B-1----:R-:W-:Y:S05]  /*84e0*/  @!P1 BRA `(.L_x_1373) ;  /* 0xfffffffc00f09947 */ /* 0x002fea000383ffff */
[----:B------:R-:W-:Y:S05]  /*84f0*/  BRA `(.L_x_1374) ;  /* 0xffffffec00487947 */ /* 0x000fea000383ffff */
.L_x_1354:
[----:B-1----:R1:W3:Y:S02]  /*8500*/  SYNCS.PHASECHK.TRANS64.TRYWAIT P1, [R16+URZ+0x26840], R13 ;  /* 0x0268400d100075a7 */ /* 0x0022e4000802017f */
[----:B---3--:R-:W-:Y:S05]  /*8510*/  @!P1 NANOSLEEP.SYNCS 0x989680 ;  /* 0x009896800000995d */ /* 0x008fea0003900000 */
[----:B------:R-:W3:Y:S02]  /*8520*/  @!P1 SYNCS.PHASECHK.TRANS64 P1, [R16+URZ+0x26840], R13 ;  /* 0x0268400d100095a7 */ /* 0x000ee4000802007f */
[----:B---3--:R-:W-:Y:S05]  /*8530*/  @!P1 BRA `(.L_x_1354) ;  /* 0xfffffffc00f09947 */ /* 0x008fea000383ffff */
[----:B------:R-:W-:Y:S05]  /*8540*/  BRA `(.L_x_1375) ;  /* 0xfffffff000187947 */ /* 0x000fea000383ffff */
.L_x_1356:
[----:B--2---:R2:W3:Y:S02]  /*8550*/  SYNCS.PHASECHK.TRANS64.TRYWAIT P1, [R16+URZ+0x26828], R13 ;  /* 0x0268280d100075a7 */ /* 0x0044e4000802017f */
[----:B---3--:R-:W-:Y:S05]  /*8560*/  @!P1 NANOSLEEP.SYNCS 0x989680 ;  /* 0x009896800000995d */ /* 0x008fea0003900000 */
[----:B------:R-:W3:Y:S02]  /*8570*/  @!P1 SYNCS.PHASECHK.TRANS64 P1, [R16+URZ+0x26828], R13 ;  /* 0x0268280d100095a7 */ /* 0x000ee4000802007f */
[----:B---3--:R-:W-:Y:S05]  /*8580*/  @!P1 BRA `(.L_x_1356) ;  /* 0xfffffffc00f09947 */ /* 0x008fea000383ffff */
[----:B------:R-:W-:Y:S05]  /*8590*/  BRA `(.L_x_1376) ;  /* 0xfffffff000bc7947 */ /* 0x000fea000383ffff */
.L_x_1358:
[----:B---3--:R3:W1:Y:S02]  /*85a0*/  SYNCS.PHASECHK.TRANS64.TRYWAIT P0, [R3+URZ+0x26840], R0 ;  /* 0x02684000030075a7 */ /* 0x008664000800017f */
[----:B-1----:R-:W-:Y:S05]  /*85b0*/  @!P0 NANOSLEEP.SYNCS 0x989680 ;  /* 0x009896800000895d */ /* 0x002fea0003900000 */
[----:B------:R-:W1:Y:S02]  /*85c0*/  @!P0 SYNCS.PHASECHK.TRANS64 P0, [R3+URZ+0x26840], R0 ;  /* 0x02684000030085a7 */ /* 0x000e64000800007f */
[----:B-1----:R-:W-:Y:S05]  /*85d0*/  @!P0 BRA `(.L_x_1358) ;  /* 0xfffffffc00f08947 */ /* 0x002fea000383ffff */
[----:B------:R-:W-:Y:S05]  /*85e0*/  BRA `(.L_x_1377) ;  /* 0xfffffff400807947 */ /* 0x000fea000383ffff */
.L_x_1360:
[----:B------:R-:W-:Y:S01]  /*85f0*/  BSSY B0, `(.L_x_1378) ;  /* 0x0000006000007945 */ /* 0x000fe20003800000 */
[----:B------:R-:W-:-:S07]  /*8600*/  IMAD.MOV.U32 R15, RZ, RZ, -0x1 ;  /* 0xffffffffff0f7424 */ /* 0x000fce00078e00ff */
[----:B------:R-:W-:Y:S05]  /*8610*/  WARPSYNC.COLLECTIVE R15, `(.L_x_1379) ;  /* 0x000000000f0c7348 */ /* 0x000fea0003c00000 */
[----:B------:R-:W-:Y:S02]  /*8620*/  ELECT P6, UR62, PT ;  /* 0x00000000003e782f */ /* 0x000fe400038c0000 */
[----:B------:R-:W-:Y:S01]  /*8630*/  MOV R14, UR62 ;  /* 0x0000003e000e7c02 */ /* 0x000fe20008000f00 */
[----:B------:R-:W-:Y:S10]  /*8640*/  ENDCOLLECTIVE ;  /* 0x000000000000791b */ /* 0x000ff40003800000 */
.L_x_1379:
[----:B------:R-:W-:Y:S05]  /*8650*/  BSYNC B0 ;  /* 0x0000000000007941 */ /* 0x000fea0003800000 */
.L_x_1378:
[----:B------:R-:W-:Y:S05]  /*8660*/  BRA `(.L_x_1380) ;  /* 0xfffffff800487947 */ /* 0x000fea000383ffff */
.L_x_1362:
[----:B-1----:R1:W2:Y:S02]  /*8670*/  SYNCS.PHASECHK.TRANS64.TRYWAIT P0, [R6+URZ], R5 ;  /* 0x00000005060075a7 */ /* 0x0022a4000800017f */
[----:B--2---:R-:W-:Y:S05]  /*8680*/  @!P0 NANOSLEEP.SYNCS 0x989680 ;  /* 0x009896800000895d */ /* 0x004fea0003900000 */
[----:B------:R-:W2:Y:S02]  /*8690*/  @!P0 SYNCS.PHASECHK.TRANS64 P0, [R6+URZ], R5 ;  /* 0x00000005060085a7 */ /* 0x000ea4000800007f */
[----:B--2---:R-:W-:Y:S05]  /*86a0*/  @!P0 BRA `(.L_x_1362) ;  /* 0xfffffffc00f08947 */ /* 0x004fea000383ffff */
[----:B------:R-:W-:Y:S05]  /*86b0*/  BRA `(.L_x_1381) ;  /* 0xfffffff800887947 */ /* 0x000fea000383ffff */
.L_x_1363:
[----:B--2---:R2:W3:Y:S02]  /*86c0*/  SYNCS.PHASECHK.TRANS64.TRYWAIT P0, [R3+URZ], R2 ;  /* 0x00000002030075a7 */ /* 0x0044e4000800017f */
[----:B---3--:R-:W-:Y:S05]  /*86d0*/  @!P0 NANOSLEEP.SYNCS 0x989680 ;  /* 0x009896800000895d */ /* 0x008fea0003900000 */
[----:B------:R-:W3:Y:S02]  /*86e0*/  @!P0 SYNCS.PHASECHK.TRANS64 P0, [R3+URZ], R2 ;  /* 0x00000002030085a7 */ /* 0x000ee4000800007f */
[----:B---3--:R-:W-:Y:S05]  /*86f0*/  @!P0 BRA `(.L_x_1363) ;  /* 0xfffffffc00f08947 */ /* 0x008fea000383ffff */
[----:B------:R-:W-:Y:S05]  /*8700*/  BRA `(.L_x_1382) ;  /* 0xfffffff8007c7947 */ /* 0x000fea000383ffff */
.L_x_1365:
[----:B--2---:R2:W3:Y:S02]  /*8710*/  SYNCS.PHASECHK.TRANS64.TRYWAIT P0, [R0+URZ], R5 ;  /* 0x00000005000075a7 */ /* 0x0044e4000800017f */
[----:B---3--:R-:W-:Y:S05]  /*8720*/  @!P0 NANOSLEEP.SYNCS 0x989680 ;  /* 0x009896800000895d */ /* 0x008fea0003900000 */
[----:B------:R-:W3:Y:S02]  /*8730*/  @!P0 SYNCS.PHASECHK.TRANS64 P0, [R0+URZ], R5 ;  /* 0x00000005000085a7 */ /* 0x000ee4000800007f */
[----:B---3--:R-:W-:Y:S05]  /*8740*/  @!P0 BRA `(.L_x_1365) ;  /* 0xfffffffc00f08947 */ /* 0x008fea000383ffff */
[----:B------:R-:W-:Y:S05]  /*8750*/  BRA `(.L_x_1383) ;  /* 0xfffffff800807947 */ /* 0x000fea000383ffff */
.L_x_1384:
        /* <DEDUP_REMOVED lines=10> */
.L_x_3303:


//--------------------- .text._ZN7cutlass13device_kernelIN5flash11enable_sm90INS1_16FlashAttnBwdSm90INS1_25CollectiveMainloopBwdSm90ILi2ELi2ELi2EN4cute5tupleIJNS5_1CILi1EEES8_S8_EEENS6_IJNS7_ILi64EEENS7_ILi128EEENS7_ILi96EEEEEENS_10bfloat16_tEfNS_4arch4Sm90ELb0ELb1ELb0ELb0ELb1ELb1ELb0ELb0ELi2ELi1ELi2ELi1ELb1EEENS1_24CollectiveEpilogueBwdGQAISD_fSG_Li256ELb0ELb1EEENS1_19SingleTileSchedulerILb0ELb0ELb0ELi128EEEEEEEEEvNT_6ParamsE --------------------------
	.section	.text._ZN7cutlass13device_kernelIN5flash11enable_sm90INS1_16FlashAttnBwdSm90INS1_25CollectiveMainloopBwdSm90ILi2ELi2ELi2EN4cute5tupleIJNS5_1CILi1EEES8_S8_EEENS6_IJNS7_ILi64EEENS7_ILi128EEENS7_ILi96EEEEEENS_10bfloat16_tEfNS_4arch4Sm90ELb0ELb1ELb0ELb0ELb1ELb1ELb0ELb0ELi2ELi1ELi2ELi1ELb1EEENS1_24CollectiveEpilogueBwdGQAISD_fSG_Li256ELb0ELb1EEENS1_19SingleTileSchedulerILb0ELb0ELb0ELi128EEEEEEEEEvNT_6ParamsE,"ax",@progbits
	.align	128
.text._ZN7cutlass13device_kernelIN5flash11enable_sm90INS1_16FlashAttnBwdSm90INS1_25CollectiveMainloopBwdSm90ILi2ELi2ELi2EN4cute5tupleIJNS5_1CILi1EEES8_S8_EEENS6_IJNS7_ILi64EEENS7_ILi128EEENS7_ILi96EEEEEENS_10bfloat16_tEfNS_4arch4Sm90ELb0ELb1ELb0ELb0ELb1ELb1ELb0ELb0ELi2ELi1ELi2ELi1ELb1EEENS1_24CollectiveEpilogueBwdGQAISD_fSG_Li256ELb0ELb1EEENS1_19SingleTileSchedulerILb0ELb0ELb0ELi128EEEEEEEEEvNT_6ParamsE:
        .type           _ZN7cutlass13device_kernelIN5flash11enable_sm90INS1_16FlashAttnBwdSm90INS1_25CollectiveMainloopBwdSm90ILi2ELi2ELi2EN4cute5tupleIJNS5_1CILi1EEES8_S8_EEENS6_IJNS7_ILi64EEENS7_ILi128EEENS7_ILi96EEEEEENS_10bfloat16_tEfNS_4arch4Sm90ELb0ELb1ELb0ELb0ELb1ELb1ELb0ELb0ELi2ELi1ELi2ELi1ELb1EEENS1_24CollectiveEpilogueBwdGQAISD_fSG_Li256ELb0ELb1EEENS1_19SingleTileSchedulerILb0ELb0ELb0ELi128EEEEEEEEEvNT_6ParamsE,@function
        .size           _ZN7cutlass13device_kernelIN5flash11enable_sm90INS1_16FlashAttnBwdSm90INS1_25CollectiveMainloopBwdSm90ILi2ELi2ELi2EN4cute5tupleIJNS5_1CILi1EEES8_S8_EEENS6_IJNS7_ILi64EEENS7_ILi128EEENS7_ILi96EEEEEENS_10bfloat16_tEfNS_4arch4Sm90ELb0ELb1ELb0ELb0ELb1ELb1ELb0ELb0ELi2ELi1ELi2ELi1ELb1EEENS1_24CollectiveEpilogueBwdGQAISD_fSG_Li256ELb0ELb1EEENS1_19SingleTileSchedulerILb0ELb0ELb0ELi128EEEEEEEEEvNT_6ParamsE,(.L_x_3304 - _ZN7cutlass13device_kernelIN5flash11enable_sm90INS1_16FlashAttnBwdSm90INS1_25CollectiveMainloopBwdSm90ILi2ELi2ELi2EN4cute5tupleIJNS5_1CILi1EEES8_S8_EEENS6_IJNS7_ILi64EEENS7_ILi128EEENS7_ILi96EEEEEENS_10bfloat16_tEfNS_4arch4Sm90ELb0ELb1ELb0ELb0ELb1ELb1ELb0ELb0ELi2ELi1ELi2ELi1ELb1EEENS1_24CollectiveEpilogueBwdGQAISD_fSG_Li256ELb0ELb1EEENS1_19SingleTileSchedulerILb0ELb0ELb0ELi128EEEEEEEEEvNT_6ParamsE)
        .other          _ZN7cutlass13device_kernelIN5flash11enable_sm90INS1_16FlashAttnBwdSm90INS1_25CollectiveMainloopBwdSm90ILi2ELi2ELi2EN4cute5tupleIJNS5_1CILi1EEES8_S8_EEENS6_IJNS7_ILi64EEENS7_ILi128EEENS7_ILi96EEEEEENS_10bfloat16_tEfNS_4arch4Sm90ELb0ELb1ELb0ELb0ELb1ELb1ELb0ELb0ELi2ELi1ELi2ELi1ELb1EEENS1_24CollectiveEpilogueBwdGQAISD_fSG_Li256ELb0ELb1EEENS1_19SingleTileSchedulerILb0ELb0ELb0ELi128EEEEEEEEEvNT_6ParamsE,@"STO_CUDA_ENTRY STV_DEFAULT"
_ZN7cutlass13device_kernelIN5flash11enable_sm90INS1_16FlashAttnBwdSm90INS1_25CollectiveMainloopBwdSm90ILi2ELi2ELi2EN4cute5tupleIJNS5_1CILi1EEES8_S8_EEENS6_IJNS7_ILi64EEENS7_ILi128EEENS7_ILi96EEEEEENS_10bfloat16_tEfNS_4arch4Sm90ELb0ELb1ELb0ELb0ELb1ELb1ELb0ELb0ELi2ELi1ELi2ELi1ELb1EEENS1_24CollectiveEpilogueBwdGQAISD_fSG_Li256ELb0ELb1EEENS1_19SingleTileSchedulerILb0ELb0ELb0ELi128EEEEEEEEEvNT_6ParamsE:
        /* <DEDUP_REMOVED lines=24> */
.L_x_1386:
[----:B------:R-:W-:Y:S05]  /*0180*/  BSYNC B0 ;  /* 0x0000000000007941 */ /* 0x000fea0003800000 */
.L_x_1385:
        /* <DEDUP_REMOVED lines=37> */
.L_x_1387:
        /* <DEDUP_REMOVED lines=22> */
.L_x_1388:
[----:B------:R-:W-:Y:S01]  /*0540*/  PLOP3.LUT P0, PT, PT, PT, UP0, 0x80, 0x0 ;  /* 0x000000000000781c */ /* 0x000fe20003f0f008 */
[----:B------:R-:W-:Y:S01]  /*0550*/  NOP ;  /* 0x0000000000007918 */ /* 0x000fe20000000000 */
[----:B------:R-:W-:Y:S01]  /*0560*/  ULDC.64 UR46, c[0x0][0x208] ;  /* 0x00008200002e7ab9 */ /* 0x000fe20000000a00 */
[----:B------:R-:W-:Y:S01]  /*0570*/  BSSY B6, `(.L_x_1389) ;  /* 0x0000904000067945 */ /* 0x000fe20003800000 */
[----:B-12-4-:R-:W-:Y:S09]  /*0580*/  BAR.SYNC.DEFER_BLOCKING 0x0 ;  /* 0x0000000000007b1d */ /* 0x016ff20000010000 */
[----:B------:R-:W-:Y:S05]  /*0590*/  @!P0 BRA `(.L_x_1390) ;  /* 0x0000004c00788947 */ /* 0x000fea0003800000 */
.L_x_1391:
        /* <DEDUP_REMOVED lines=85> */
.L_x_1393:
        /* <DEDUP_REMOVED lines=28> */
.L_x_1396:
        /* <DEDUP_REMOVED lines=15> */
.L_x_1395:
        /* <DEDUP_REMOVED lines=22> */
.L_x_1398:
        /* <DEDUP_REMOVED lines=15> */
.L_x_1397:
[----:B------:R-:W-:Y:S01]  /*0ff0*/  SHF.R.S32.HI R25, RZ, 0x1f, R22 ;  /* 0x0000001fff197819 */ /* 0x000fe20000011416 */
[----:B------:R-:W-:-:S03]  /*1000*/  UMOV UR4, 0xffffffff ;  /* 0xffffffff00047882 */ /* 0x000fc60000000000 */
[----:B------:R-:W-:-:S04]  /*1010*/  LEA.HI R0, R25, R22, RZ, 0x7 ;  /* 0x0000001619007211 */ /* 0x000fc800078f38ff */
[----:B------:R-:W-:Y:S01]  /*1020*/  SHF.R.S32.HI R16, RZ, 0x7, R0 ;  /* 0x00000007ff107819 */ /* 0x000fe20000011400 */
[----:B------:R-:W-:Y:S06]  /*1030*/  BRA.DIV UR4, `(.L_x_1399) ;  /* 0x0000008604647947 */ /* 0x000fec000b800000 */
[----:B------:R1:W2:Y:S02]  /*1040*/  SHFL.IDX PT, R14, R16, RZ, 0x1f ;  /* 0x00001fff100e7589 */ /* 0x0002a400000e0000 */
.L_x_1512:
        /* <DEDUP_REMOVED lines=15> */
.L_x_1400:
        /* <DEDUP_REMOVED lines=19> */
.L_x_1402:
        /* <DEDUP_REMOVED lines=125> */
.L_x_1413:
[----:B------:R-:W-:-:S06]  /*1a40*/  UISETP.NE.AND UP0, UPT, UR16, 0x3, UPT ;  /* 0x000000031000788c */ /* 0x000fcc000bf05270 */
[----:B------:R-:W-:-:S13]  /*1a50*/  PLOP3.LUT P6, PT, PT, PT, UP0, 0x80, 0x0 ;  /* 0x000000000000781c */ /* 0x000fda0003fcf008 */
[----:B-1----:R-:W-:Y:S05]  /*1a60*/  @!P6 BRA `(.L_x_1403) ;  /* 0x000000000004e947 */ /* 0x002fea0003800000 */
[----:B------:R-:W-:Y:S01]  /*1a70*/  BPT.TRAP 0x1 ;  /* 0x000000040000795c */ /* 0x000fe20000300000 */
.L_x_1403:
[----:B------:R-:W-:Y:S01]  /*1a80*/  R2UR UR6, R18 ;  /* 0x00000000120672ca */ /* 0x000fe200000e0000 */
[----:B------:R-:W-:-:S05]  /*1a90*/  IMAD.U32 R16, RZ, RZ, UR4 ;  /* 0x00000004ff107e24 */ /* 0x000fca000f8e00ff */
[----:B------:R-:W-:-:S07]  /*1aa0*/  SHF.L.U32 R16, R16, 0x1f, RZ ;  /* 0x0000001f10107819 */ /* 0x000fce00000006ff */
[----:B------:R-:W-:-:S09]  /*1ab0*/  ULEA UR6, UR5, UR6, 0x3 ;  /* 0x0000000605067291 */ /* 0x000fd2000f8e183f */
[----:B------:R1:W2:Y:S01]  /*1ac0*/  SYNCS.PHASECHK.TRANS64.TRYWAIT P0, [UR6+0x26810], R16 ;  /* 0x02681010ff0075a7 */ /* 0x0002a20008000146 */
[----:B------:R-:W-:Y:S05]  /*1ad0*/  @!P6 BRA `(.L_x_1404) ;  /* 0x000000000004e947 */ /* 0x000fea0003800000 */
[----:B------:R-:W-:Y:S01]  /*1ae0*/  BPT.TRAP 0x1 ;  /* 0x000000040000795c */ /* 0x000fe20000300000 */
.L_x_1404:
[----:B--2---:R-:W-:Y:S05]  /*1af0*/  @P0 BRA `(.L_x_1405) ;  /* 0x0000000000080947 */ /* 0x004fea0003800000 */
[----:B------:R-:W2:Y:S02]  /*1b00*/  SYNCS.PHASECHK.TRANS64.TRYWAIT P0, [UR6+0x26810], R16 ;  /* 0x02681010ff0075a7 */ /* 0x000ea40008000146 */
[----:B--2---:R-:W-:Y:S05]  /*1b10*/  @!P0 BRA `(.L_x_1406) ;  /* 0x0000007800e08947 */ /* 0x004fea0003800000 */
.L_x_1405:
        /* <DEDUP_REMOVED lines=66> */
.L_x_1407:
[----:B------:R1:W1:Y:S01]  /*1f40*/  SYNCS.PHASECHK.TRANS64.TRYWAIT P0, [UR6+0x26830], R16 ;  /* 0x02683010ff0075a7 */ /* 0x0002620008000146 */
[----:B------:R-:W-:Y:S05]  /*1f50*/  @!P6 BRA `(.L_x_1408) ;  /* 0x000000000004e947 */ /* 0x000fea0003800000 */
[----:B------:R-:W-:Y:S01]  /*1f60*/  BPT.TRAP 0x1 ;  /* 0x000000040000795c */ /* 0x000fe20000300000 */
.L_x_1408:
[----:B-1----:R-:W-:Y:S05]  /*1f70*/  @P0 BRA `(.L_x_1409) ;  /* 0x0000000000080947 */ /* 0x002fea0003800000 */
[----:B------:R-:W1:Y:S02]  /*1f80*/  SYNCS.PHASECHK.TRANS64.TRYWAIT P0, [UR6+0x26830], R16 ;  /* 0x02683010ff0075a7 */ /* 0x000e640008000146 */
[----:B-1----:R-:W-:Y:S05]  /*1f90*/  @!P0 BRA `(.L_x_1410) ;  /* 0x0000007400d88947 */ /* 0x002fea0003800000 */
.L_x_1409:
        /* <DEDUP_REMOVED lines=140> */
[----:B------:R-:W-:Y:S01]  /*2860*/  FSEL R155, R170, -INF , !P1 ;  /* 0xff800000aa9b7808 */ /* 0x000fe20004800000 */
[----:B------:R-:W-:Y:S01]  /*2870*/  FFMA.FTZ R211, R14, UR18, -R15 ;  /* 0x000000120ed37c23 */ /* 0x000fe2000801080f */
[----:B------:R-:W-:Y:S01]  /*2880*/  ISETP.GE.AND P5, PT, R156, 0x28, PT ;  /* 0x000000289c00780c */ /* 0x000fe20003fa6270 */
[----:B------:R-:W-:Y:S01]  /*2890*/  FFMA.FTZ R158, R154, UR18, -R9 ;  /* 0x000000129a9e7c23 */ /* 0x000fe20008010809 */
[----:B------:R-:W-:Y:S01]  /*28a0*/  ISETP.GE.AND P3, PT, R156, 0x29, PT ;  /* 0x000000299c00780c */ /* 0x000fe20003f66270 */
[----:B------:R-:W-:Y:S01]  /*28b0*/  FFMA.FTZ R167, R155, UR18, -R8 ;  /* 0x000000129ba77c23 */ /* 0x000fe20008010808 */
[C---:B------:R-:W-:Y:S01]  /*28c0*/  ISETP.GT.OR P5, PT, R214.reuse, 0x28, !P5 ;  /* 0x00000028d600780c */ /* 0x040fe20006fa4670 */
[----:B------:R-:W-:Y:S01]  /*28d0*/  MUFU.EX2 R166, R166 ;  /* 0x000000a600a67308 */ /* 0x000fe20000000800 */
[----:B------:R-:W-:-:S02]  /*28e0*/  ISETP.GT.OR P3, PT, R214, 0x29, !P3 ;  /* 0x00000029d600780c */ /* 0x000fc40005f64670 */
[C---:B------:R-:W-:Y:S02]  /*28f0*/  ISETP.GE.AND P2, PT, R217.reuse, 0x30, PT ;  /* 0x00000030d900780c */ /* 0x040fe40003f46270 */
[----:B------:R-:W-:Y:S02]  /*2900*/  ISETP.GE.AND P4, PT, R217, 0x31, PT ;  /* 0x00000031d900780c */ /* 0x000fe40003f86270 */
[----:B----4-:R-:W-:Y:S01]  /*2910*/  FSEL R157, R174, -INF , !P5 ;  /* 0xff800000ae9d7808 */ /* 0x010fe20006800000 */
[----:B------:R-:W-:Y:S01]  /*2920*/  MUFU.EX2 R211, R211 ;  /* 0x000000d300d37308 */ /* 0x000fe20000000800 */
[----:B------:R-:W-:Y:S02]  /*2930*/  FSEL R170, R175, -INF , !P3 ;  /* 0xff800000afaa7808 */ /* 0x000fe40005800000 */
[----:B------:R-:W-:Y:S01]  /*2940*/  ISETP.GT.OR P2, PT, R216, 0x30, !P2 ;  /* 0x00000030d800780c */ /* 0x000fe20005744670 */
[----:B------:R-:W-:Y:S01]  /*2950*/  FFMA.FTZ R175, R157, UR18, -R6 ;  /* 0x000000129daf7c23 */ /* 0x000fe20008010806 */
[----:B------:R-:W-:-:S02]  /*2960*/  WARPGROUP.DEPBAR.LE gsb0, 0x0 ;  /* 0x00008000000079c5 */ /* 0x000fc40000010000 */
[----:B------:R-:W-:Y:S01]  /*2970*/  WARPGROUP.ARRIVE ;  /* 0x00000000000079c5 */ /* 0x000fe20000000000 */
[----:B------:R-:W-:Y:S01]  /*2980*/  ISETP.GT.OR P4, PT, R216, 0x31, !P4 ;  /* 0x00000031d800780c */ /* 0x000fe20006784670 */
        /* <DEDUP_REMOVED lines=12> */
[C---:B------:R-:W-:Y:S01]  /*2a50*/  ISETP.GE.AND P5, PT, R156.reuse, 0x38, PT ;  /* 0x000000389c00780c */ /* 0x040fe20003fa6270 */
[----:B------:R-:W5:Y:S01]  /*2a60*/  MUFU.EX2 R175, R175 ;  /* 0x000000af00af7308 */ /* 0x000f620000000800 */
[----:B------:R-:W-:-:S02]  /*2a70*/  ISETP.GE.AND P3, PT, R156, 0x39, PT ;  /* 0x000000399c00780c */ /* 0x000fc40003f66270 */
[C---:B------:R-:W-:Y:S02]  /*2a80*/  ISETP.GE.AND P1, PT, R217.reuse, 0x38, PT ;  /* 0x00000038d900780c */ /* 0x040fe40003f26270 */
[----:B------:R-:W-:Y:S02]  /*2a90*/  ISETP.GE.AND P0, PT, R217, 0x39, PT ;  /* 0x00000039d900780c */ /* 0x000fe40003f06270 */
[----:B------:R-:W-:Y:S01]  /*2aa0*/  ISETP.GT.OR P4, PT, R214, 0x31, !P4 ;  /* 0x00000031d600780c */ /* 0x000fe20006784670 */
[----:B------:R-:W-:Y:S01]  /*2ab0*/  MUFU.EX2 R169, R169 ;  /* 0x000000a900a97308 */ /* 0x000fe20000000800 */
[C---:B------:R-:W-:Y:S02]  /*2ac0*/  ISETP.GT.OR P1, PT, R216.reuse, 0x38, !P1 ;  /* 0x00000038d800780c */ /* 0x040fe40004f24670 */
[----:B------:R-:W-:Y:S02]  /*2ad0*/  ISETP.GT.OR P0, PT, R216, 0x39, !P0 ;  /* 0x00000039d800780c */ /* 0x000fe40004704670 */
[----:B------:R-:W-:-:S02]  /*2ae0*/  ISETP.GT.OR P2, PT, R214, 0x30, !P2 ;  /* 0x00000030d600780c */ /* 0x000fc40005744670 */
[C---:B------:R-:W-:Y:S01]  /*2af0*/  ISETP.GT.OR P5, PT, R214.reuse, 0x38, !P5 ;  /* 0x00000038d600780c */ /* 0x040fe20006fa4670 */
[----:B------:R-:W-:Y:S01]  /*2b00*/  MUFU.EX2 R168, R168 ;  /* 0x000000a800a87308 */ /* 0x000fe20000000800 */
[----:B------:R-:W-:Y:S02]  /*2b10*/  ISETP.GT.OR P3, PT, R214, 0x39, !P3 ;  /* 0x00000039d600780c */ /* 0x000fe40005f64670 */
        /* <DEDUP_REMOVED lines=56> */
[----:B-----5:R-:W-:Y:S01]  /*2ea0*/  FADD.FTZ R126, R131, -R155 ;  /* 0x8000009b837e7221 */ /* 0x020fe20000010000 */
[----:B------:R-:W-:Y:S01]  /*2eb0*/  FMUL.FTZ R121, R22, R121 ;  /* 0x0000007916797220 */ /* 0x000fe20000410000 */
[----:B------:R-:W-:Y:S01]  /*2ec0*/  FMUL.FTZ R8, R213, R8 ;  /* 0x00000008d5087220 */ /* 0x000fe20000410000 */
[----:B--2---:R-:W-:Y:S01]  /*2ed0*/  FADD.FTZ R131, R140, -R6 ;  /* 0x800000068c837221 */ /* 0x004fe20000010000 */
[----:B------:R-:W-:Y:S01]  /*2ee0*/  FADD.FTZ R123, R128, -R154 ;  /* 0x8000009a807b7221 */ /* 0x000fe20000010000 */
[----:B------:R-:W-:Y:S01]  /*2ef0*/  FADD.FTZ R6, R142, -R6 ;  /* 0x800000068e067221 */ /* 0x000fe20000010000 */
[----:B------:R-:W-:Y:S01]  /*2f00*/  FADD.FTZ R143, R143, -R7 ;  /* 0x800000078f8f7221 */ /* 0x000fe20000010000 */
[----:B------:R-:W1:Y:S01]  /*2f10*/  MUFU.EX2 R9, R208 ;  /* 0x000000d000097308 */ /* 0x000e620000000800 */
[----:B------:R-:W-:Y:S01]  /*2f20*/  FADD.FTZ R128, R133, -R157 ;  /* 0x8000009d85807221 */ /* 0x000fe20000010000 */
        /* <DEDUP_REMOVED lines=272> */
.L_x_1411:
        /* <DEDUP_REMOVED lines=44> */
.L_x_1412:
        /* <DEDUP_REMOVED lines=62> */
.L_x_1394:
[----:B------:R-:W-:Y:S05]  /*46d0*/  @P0 BRA `(.L_x_1392) ;  /* 0x0000004c00b40947 */ /* 0x000fea0003800000 */
[----:B-1----:R-:W1:Y:S01]  /*46e0*/  S2R R4, SR_TID.X ;  /* 0x0000000000047919 */ /* 0x002e620000002100 */
[----:B------:R-:W2:Y:S01]  /*46f0*/  S2UR UR8, SR_CTAID.Y ;  /* 0x00000000000879c3 */ /* 0x000ea20000002600 */
[----:B------:R-:W-:Y:S01]  /*4700*/  ULDC UR9, c[0x0][0x850] ;  /* 0x0002140000097ab9 */ /* 0x000fe20000000800 */
[----:B------:R-:W-:Y:S01]  /*4710*/  ULDC.64 UR12, c[0x0][0x818] ;  /* 0x00020600000c7ab9 */ /* 0x000fe20000000a00 */
[----:B------:R-:W-:Y:S01]  /*4720*/  UISETP.NE.AND UP0, UPT, UR9, 0x1, UPT ;  /* 0x000000010900788c */ /* 0x000fe2000bf05270 */
[----:B------:R-:W-:Y:S01]  /*4730*/  BSSY B0, `(.L_x_1414) ;  /* 0x0000058000007945 */ /* 0x000fe20003800000 */
[----:B------:R-:W-:Y:S01]  /*4740*/  ULDC UR18, c[0x0][0x80c] ;  /* 0x0002030000127ab9 */ /* 0x000fe20000000800 */
[----:B------:R-:W-:Y:S01]  /*4750*/  UMOV UR20, 0x400 ;  /* 0x0000040000147882 */ /* 0x000fe20000000000 */
[----:B------:R-:W-:Y:S01]  /*4760*/  ULDC.64 UR16, c[0x0][0x840] ;  /* 0x0002100000107ab9 */ /* 0x000fe20000000a00 */
[----:B------:R-:W3:Y:S01]  /*4770*/  S2UR UR15, SR_CTAID.X ;  /* 0x00000000000f79c3 */ /* 0x000ee20000002500 */
[----:B------:R-:W-:-:S05]  /*4780*/  ULDC.64 UR24, c[0x0][0x848] ;  /* 0x0002120000187ab9 */ /* 0x000fca0000000a00 */
[----:B------:R-:W-:Y:S01]  /*4790*/  @UP0 ULDC UR4, c[0x0][0x854] ;  /* 0x0002150000040ab9 */ /* 0x000fe20000000800 */
[----:B------:R-:W-:Y:S01]  /*47a0*/  @UP0 ULDC UR7, c[0x0][0x858] ;  /* 0x0002160000070ab9 */ /* 0x000fe20000000800 */
[----:B------:R-:W4:Y:S01]  /*47b0*/  S2UR UR14, SR_CTAID.Z ;  /* 0x00000000000e79c3 */ /* 0x000f220000002700 */
[----:B--2---:R-:W-:-:S07]  /*47c0*/  UIMAD.WIDE.U32 UR4, UR8, UR4, URZ ;  /* 0x00000004080472a5 */ /* 0x004fce000f8e003f */
[----:B------:R-:W2:Y:S01]  /*47d0*/  S2UR UR21, SR_CgaCtaId ;  /* 0x00000000001579c3 */ /* 0x000ea20000008800 */
[----:B------:R-:W-:Y:S01]  /*47e0*/  UMOV UR11, UR8 ;  /* 0x00000008000b7c82 */ /* 0x000fe20008000000 */
[----:B------:R-:W-:Y:S01]  /*47f0*/  @UP0 USHF.R.U32.HI UR11, URZ, UR7, UR5 ;  /* 0x000000073f0b0299 */ /* 0x000fe20008011605 */
[----:B-1----:R-:W-:-:S03]  /*4800*/  VIADD R3, R4, 0xffffff80 ;  /* 0xffffff8004037836 */ /* 0x002fc60000000000 */
[----:B------:R-:W-:Y:S02]  /*4810*/  USHF.R.S32.HI UR19, URZ, 0x1f, UR11 ;  /* 0x0000001f3f137899 */ /* 0x000fe4000801140b */
[----:B------:R-:W-:Y:S01]  /*4820*/  BAR.SYNC.DEFER_BLOCKING 0x1, 0x100 ;  /* 0x0044000000007b1d */ /* 0x000fe20000010000 */
[----:B---3--:R-:W-:Y:S01]  /*4830*/  UIMAD UR6, UR15, 0x3000, URZ ;  /* 0x000030000f0678a4 */ /* 0x008fe2000f8e023f */
[----:B------:R-:W-:Y:S01]  /*4840*/  ISETP.NE.AND P1, PT, R4, 0x80, PT ;  /* 0x000000800400780c */ /* 0x000fe20003f25270 */
[----:B------:R-:W-:Y:S01]  /*4850*/  UIMAD UR10, UR19, UR12, URZ ;  /* 0x0000000c130a72a4 */ /* 0x000fe2000f8e023f */
[----:B------:R-:W-:Y:S01]  /*4860*/  SHF.R.S32.HI R0, RZ, 0x1f, R3 ;  /* 0x0000001fff007819 */ /* 0x000fe20000011403 */
[----:B------:R-:W-:Y:S01]  /*4870*/  USHF.R.S32.HI UR7, URZ, 0x1f, UR6 ;  /* 0x0000001f3f077899 */ /* 0x000fe20008011406 */
[----:B------:R-:W-:Y:S01]  /*4880*/  ISETP.NE.AND P0, PT, R3, RZ, PT ;  /* 0x000000ff0300720c */ /* 0x000fe20003f05270 */
[----:B------:R-:W-:Y:S01]  /*4890*/  UIMAD UR22, UR11, UR13, UR10 ;  /* 0x0000000d0b1672a4 */ /* 0x000fe2000f8e020a */
[----:B------:R-:W-:Y:S01]  /*48a0*/  LEA.HI R2, R0, R3, RZ, 0x7 ;  /* 0x0000000300027211 */ /* 0x000fe200078f38ff */
[----:B------:R-:W-:Y:S01]  /*48b0*/  UIMAD.WIDE.U32 UR4, UR11, UR12, UR6 ;  /* 0x0000000c0b0472a5 */ /* 0x000fe2000f8e0006 */
[----:B------:R-:W-:-:S02]  /*48c0*/  ULDC UR10, c[0x0][0x870] ;  /* 0x00021c00000a7ab9 */ /* 0x000fc40000000800 */
[----:B------:R-:W-:Y:S01]  /*48d0*/  LOP3.LUT R0, R2, 0x3fffff80, RZ, 0xc0, !PT ;  /* 0x3fffff8002007812 */ /* 0x000fe200078ec0ff */
[----:B------:R-:W-:Y:S01]  /*48e0*/  UIMAD UR10, UR15, UR10, URZ ;  /* 0x0000000a0f0a72a4 */ /* 0x000fe2000f8e023f */
[----:B------:R-:W-:Y:S01]  /*48f0*/  SHF.R.S32.HI R5, RZ, 0x7, R2 ;  /* 0x00000007ff057819 */ /* 0x000fe20000011402 */
[----:B----4-:R-:W-:Y:S02]  /*4900*/  UIMAD UR15, UR14, UR18, URZ ;  /* 0x000000120e0f72a4 */ /* 0x010fe4000f8e023f */
[----:B------:R-:W-:Y:S01]  /*4910*/  IMAD.IADD R0, R3, 0x1, -R0 ;  /* 0x0000000103007824 */ /* 0x000fe200078e0a00 */
[----:B------:R-:W-:Y:S02]  /*4920*/  UIMAD UR18, UR10, UR18, URZ ;  /* 0x000000120a1272a4 */ /* 0x000fe4000f8e023f */
[----:B--2---:R-:W-:Y:S01]  /*4930*/  ULEA UR10, UR21, UR20, 0x18 ;  /* 0x00000014150a7291 */ /* 0x004fe2000f8ec03f */
[----:B------:R-:W-:Y:S01]  /*4940*/  IMAD R0, R5, 0x600, R0 ;  /* 0x0000060005007824 */ /* 0x000fe200078e0200 */
[----:B------:R-:W-:-:S02]  /*4950*/  USHF.R.S32.HI UR21, URZ, 0x1f, UR18 ;  /* 0x0000001f3f157899 */ /* 0x000fc40008011412 */
[----:B------:R-:W-:Y:S01]  /*4960*/  USHF.R.S32.HI UR20, URZ, 0x1f, UR15 ;  /* 0x0000001f3f147899 */ /* 0x000fe2000801140f */
[----:B------:R-:W-:Y:S01]  /*4970*/  IMAD.SHL.U32 R0, R0, 0x4, RZ ;  /* 0x0000000400007824 */ /* 0x000fe200078e00ff */
[----:B------:R-:W-:Y:S02]  /*4980*/  UIADD3 UR18, UP0, UP1, UR18, UR15, UR11 ;  /* 0x0000000f12127290 */ /* 0x000fe4000f91e00b */
[----:B------:R-:W-:Y:S02]  /*4990*/  UIMAD.WIDE.U32 UR6, UR11, UR16, UR6 ;  /* 0x000000100b0672a5 */ /* 0x000fe4000f8e0006 */
[----:B------:R-:W-:Y:S01]  /*49a0*/  UIMAD UR23, UR19, UR16, URZ ;  /* 0x00000010131772a4 */ /* 0x000fe2000f8e023f */
[----:B------:R-:W-:Y:S01]  /*49b0*/  LEA R0, R0, UR10, 0x2 ;  /* 0x0000000a00007c11 */ /* 0x000fe2000f8e10ff */
[----:B------:R-:W-:Y:S02]  /*49c0*/  UIADD3.X UR16, UR21, UR20, UR19, UP0, UP1 ;  /* 0x0000001415107290 */ /* 0x000fe400087e2413 */
[----:B------:R-:W-:Y:S01]  /*49d0*/  USHF.L.U32 UR15, UR18, 0x2, URZ ;  /* 0x00000002120f7899 */ /* 0x000fe2000800063f */
[----:B------:R-:W-:Y:S01]  /*49e0*/  ULDC.64 UR12, c[0x0][0x868] ;  /* 0x00021a00000c7ab9 */ /* 0x000fe20000000a00 */
[----:B------:R-:W-:Y:S01]  /*49f0*/  USHF.L.U64.HI UR16, UR18, 0x2, UR16 ;  /* 0x0000000212107899 */ /* 0x000fe20008010210 */
[----:B------:R1:W-:Y:S01]  /*4a00*/  STS.128 [R0], R24 ;  /* 0x0000001800007388 */ /* 0x0003e20000000c00 */
[----:B------:R-:W-:-:S02]  /*4a10*/  UIADD3 UR18, UP0, UR15, UR12, URZ ;  /* 0x0000000c0f127290 */ /* 0x000fc4000ff1e03f */
[----:B------:R-:W-:Y:S01]  /*4a20*/  USHF.R.S32.HI UR12, URZ, 0x1f, UR14 ;  /* 0x0000001f3f0c7899 */ /* 0x000fe2000801140e */
[----:B------:R1:W-:Y:S01]  /*4a30*/  STS.128 [R0+0x800], R28 ;  /* 0x0008001c00007388 */ /* 0x0003e20000000c00 */
[----:B------:R-:W-:Y:S01]  /*4a40*/  UIMAD UR17, UR11, UR17, UR23 ;  /* 0x000000110b1172a4 */ /* 0x000fe2000f8e0217 */
[----:B------:R-:W-:Y:S02]  /*4a50*/  ULDC.64 UR20, c[0x0][0x820] ;  /* 0x0002080000147ab9 */ /* 0x000fe40000000a00 */
[----:B------:R1:W-:Y:S01]  /*4a60*/  STS.128 [R0+0x1000], R32 ;  /* 0x0010002000007388 */ /* 0x0003e20000000c00 */
[----:B------:R-:W-:Y:S01]  /*4a70*/  UIADD3.X UR19, UR16, UR13, URZ, UP0, !UPT ;  /* 0x0000000d10137290 */ /* 0x000fe200087fe43f */
[----:B------:R-:W-:Y:S01]  /*4a80*/  IMAD.U32 R2, RZ, RZ, UR18 ;  /* 0x00000012ff027e24 */ /* 0x000fe2000f8e00ff */
[----:B------:R-:W-:Y:S01]  /*4a90*/  UIMAD UR13, UR12, UR20, URZ ;  /* 0x000000140c0d72a4 */ /* 0x000fe2000f8e023f */
[----:B------:R1:W-:Y:S01]  /*4aa0*/  STS.128 [R0+0x1800], R36 ;  /* 0x0018002400007388 */ /* 0x0003e20000000c00 */
[----:B------:R-:W-:-:S02]  /*4ab0*/  UIADD3 UR5, UR5, UR22, URZ ;  /* 0x0000001605057290 */ /* 0x000fc4000fffe03f */
[----:B------:R-:W-:Y:S01]  /*4ac0*/  UIMAD UR12, UR12, UR24, URZ ;  /* 0x000000180c0c72a4 */ /* 0x000fe2000f8e023f */
[----:B------:R1:W-:Y:S01]  /*4ad0*/  STS.128 [R0+0x2000], R40 ;  /* 0x0020002800007388 */ /* 0x0003e20000000c00 */
[----:B------:R-:W-:Y:S01]  /*4ae0*/  UIADD3 UR7, UR7, UR17, URZ ;  /* 0x0000001107077290 */ /* 0x000fe2000fffe03f */
[----:B------:R-:W-:Y:S01]  /*4af0*/  IMAD.U32 R3, RZ, RZ, UR19 ;  /* 0x00000013ff037e24 */ /* 0x000fe2000f8e00ff */
        /* <DEDUP_REMOVED lines=12> */
[----:B------:R-:W-:Y:S01]  /*4bc0*/  ULEA UR20, UP0, UR4, UR20, 0x2 ;  /* 0x0000001404147291 */ /* 0x000fe2000f80103f */
[----:B------:R1:W-:Y:S01]  /*4bd0*/  STS.128 [R0+0x4800], R60 ;  /* 0x0048003c00007388 */ /* 0x0003e20000000c00 */
[----:B------:R-:W-:Y:S02]  /*4be0*/  UIADD3 UR5, UR7, UR12, URZ ;  /* 0x0000000c07057290 */ /* 0x000fe4000fffe03f */
[----:B------:R-:W-:Y:S01]  /*4bf0*/  ULEA UR22, UP1, UR6, UR22, 0x2 ;  /* 0x0000001606167291 */ /* 0x000fe2000f82103f */
[----:B------:R1:W-:Y:S01]  /*4c00*/  STS.128 [R0+0x5000], R64 ;  /* 0x0050004000007388 */ /* 0x0003e20000000c00 */
[----:B------:R-:W-:-:S02]  /*4c10*/  ULEA.HI.X UR21, UR4, UR21, UR11, 0x2, UP0 ;  /* 0x0000001504157291 */ /* 0x000fc400080f140b */
[----:B------:R-:W-:Y:S01]  /*4c20*/  ULEA.HI.X UR5, UR6, UR23, UR5, 0x2, UP1 ;  /* 0x0000001706057291 */ /* 0x000fe200088f1405 */
[----:B------:R1:W-:Y:S01]  /*4c30*/  STS.128 [R0+0x5800], R68 ;  /* 0x0058004400007388 */ /* 0x0003e20000000c00 */
[----:B------:R-:W-:Y:S01]  /*4c40*/  UIMAD UR14, UR9, UR14, UR8 ;  /* 0x0000000e090e72a4 */ /* 0x000fe2000f8e0208 */
[----:B------:R-:W-:Y:S11]  /*4c50*/  @P0 BRA `(.L_x_1415) ;  /* 0x0000000000140947 */ /* 0x000ff60003800000 */
.L_x_1416:
[----:B------:R-:W2:Y:S04]  /*4c60*/  LDG.E.STRONG.GPU R4, desc[UR46][R2.64] ;  /* 0x0000002e02047981 */ /* 0x000ea8000c1ef900 */
[----:B--2---:R-:W-:Y:S01]  /*4c70*/  CCTL.IVALL ;  /* 0x00000000ff00798f */ /* 0x004fe20002000000 */
[----:B------:R-:W-:Y:S05]  /*4c80*/  YIELD ;  /* 0x0000000000007946 */ /* 0x000fea0003800000 */
[----:B------:R-:W-:-:S13]  /*4c90*/  ISETP.NE.AND P0, PT, R4, UR14, PT ;  /* 0x0000000e04007c0c */ /* 0x000fda000bf05270 */
[----:B------:R-:W-:Y:S05]  /*4ca0*/  @P0 BRA `(.L_x_1416) ;  /* 0xfffffffc00ec0947 */ /* 0x000fea000383ffff */
.L_x_1415:
[----:B------:R-:W-:Y:S05]  /*4cb0*/  BSYNC B0 ;  /* 0x0000000000007941 */ /* 0x000fea0003800000 */
.L_x_1414:
[----:B------:R-:W-:-:S03]  /*4cc0*/  UMOV UR4, 0xffffffff ;  /* 0xffffffff00047882 */ /* 0x000fc60000000000 */
[----:B------:R-:W-:Y:S05]  /*4cd0*/  BRA.DIV UR4, `(.L_x_1417) ;  /* 0x0000004a04a07947 */ /* 0x000fea000b800000 */
[----:B------:R-:W-:Y:S01]  /*4ce0*/  NOP ;  /* 0x0000000000007918 */ /* 0x000fe20000000000 */
.L_x_1515:
        /* <DEDUP_REMOVED lines=14> */
[----:B------:R-:W-:-:S09]  /*4dd0*/  UMOV UR4, UR22 ;  /* 0x0000001600047c82 */ /* 0x000fd20008000000 */
.L_x_1420:
[----:B------:R-:W-:Y:S01]  /*4de0*/  @P0 ELECT P2, URZ, PT ;  /* 0x00000000003f082f */ /* 0x000fe20003840000 */
[----:B------:R2:W-:-:S12]  /*4df0*/  UBLKRED.G.S.ADD.F32.RN [UR4], [UR10], UR6, desc[UR8] ;  /* 0x000008040a0073bb */ /* 0x0005d800080a1406 */
[----:B------:R-:W-:Y:S02]  /*4e00*/  @P2 PLOP3.LUT P0, PT, P2, PT, PT, 0x8, 0x0 ;  /* 0x000000000000281c */ /* 0x000fe4000170e170 */
[----:B------:R-:W-:-:S11]  /*4e10*/  PLOP3.LUT P2, PT, PT, PT, PT, 0x8, 0x0 ;  /* 0x000000000000781c */ /* 0x000fd60003f4e170 */
[----:B--2---:R-:W-:Y:S05]  /*4e20*/  @P0 BRA.U.ANY `(.L_x_1420) ;  /* 0xfffffffd00ec0947 */ /* 0x004fea000393ffff */
[----:B------:R0:W-:Y:S01]  /*4e30*/  UTMACMDFLUSH ;  /* 0x00000000000079b7 */ /* 0x0001e20000000000 */
[----:B------:R-:W-:-:S04]  /*4e40*/  DEPBAR.LE SB0, 0x0 ;  /* 0x000080000000791a */ /* 0x000fc80000000000 */
.L_x_1419:
[----:B------:R-:W-:Y:S05]  /*4e50*/  BSYNC B0 ;  /* 0x0000000000007941 */ /* 0x000fea0003800000 */
.L_x_1418:
        /* <DEDUP_REMOVED lines=14> */
.L_x_1422:
[----:B------:R-:W-:Y:S05]  /*4f40*/  BSYNC B0 ;  /* 0x0000000000007941 */ /* 0x000fea0003800000 */
.L_x_1421:
        /* <DEDUP_REMOVED lines=20> */
.L_x_1425:
[----:B-12---:R-:W2:Y:S04]  /*5090*/  LDG.E.STRONG.GPU R0, desc[UR46][R2.64] ;  /* 0x0000002e02007981 */ /* 0x006ea8000c1ef900 */
[----:B--2---:R-:W-:Y:S01]  /*50a0*/  CCTL.IVALL ;  /* 0x00000000ff00798f */ /* 0x004fe20002000000 */
[----:B------:R-:W-:Y:S05]  /*50b0*/  YIELD ;  /* 0x0000000000007946 */ /* 0x000fea0003800000 */
[----:B------:R-:W-:-:S13]  /*50c0*/  ISETP.NE.AND P0, PT, R0, UR14, PT ;  /* 0x0000000e00007c0c */ /* 0x000fda000bf05270 */
[----:B------:R-:W-:Y:S05]  /*50d0*/  @P0 BRA `(.L_x_1425) ;  /* 0xfffffffc00ec0947 */ /* 0x000fea000383ffff */
.L_x_1424:
[----:B------:R-:W-:Y:S05]  /*50e0*/  BSYNC B0 ;  /* 0x0000000000007941 */ /* 0x000fea0003800000 */
.L_x_1423:
[----:B------:R-:W-:-:S03]  /*50f0*/  UMOV UR4, 0xffffffff ;  /* 0xffffffff00047882 */ /* 0x000fc60000000000 */
[----:B------:R-:W-:Y:S05]  /*5100*/  BRA.DIV UR4, `(.L_x_1426) ;  /* 0x0000004604b07947 */ /* 0x000fea000b800000 */
[----:B------:R-:W-:Y:S01]  /*5110*/  NOP ;  /* 0x0000000000007918 */ /* 0x000fe20000000000 */
.L_x_1518:
        /* <DEDUP_REMOVED lines=16> */
.L_x_1429:
[----:B------:R-:W-:Y:S01]  /*5220*/  @P0 ELECT P2, URZ, PT ;  /* 0x00000000003f082f */ /* 0x000fe20003840000 */
[----:B------:R3:W-:-:S12]  /*5230*/  UBLKRED.G.S.ADD.F32.RN [UR4], [UR10], UR6, desc[UR8] ;  /* 0x000008040a0073bb */ /* 0x0007d800080a1406 */
[----:B------:R-:W-:Y:S02]  /*5240*/  @P2 PLOP3.LUT P0, PT, P2, PT, PT, 0x8, 0x0 ;  /* 0x000000000000281c */ /* 0x000fe4000170e170 */
[----:B------:R-:W-:-:S11]  /*5250*/  PLOP3.LUT P2, PT, PT, PT, PT, 0x8, 0x0 ;  /* 0x000000000000781c */ /* 0x000fd60003f4e170 */
[----:B---3--:R-:W-:Y:S05]  /*5260*/  @P0 BRA.U.ANY `(.L_x_1429) ;  /* 0xfffffffd00ec0947 */ /* 0x008fea000393ffff */
[----:B------:R0:W-:Y:S01]  /*5270*/  UTMACMDFLUSH ;  /* 0x00000000000079b7 */ /* 0x0001e20000000000 */
[----:B------:R-:W-:-:S04]  /*5280*/  DEPBAR.LE SB0, 0x0 ;  /* 0x000080000000791a */ /* 0x000fc80000000000 */
.L_x_1428:
[----:B------:R-:W-:Y:S05]  /*5290*/  BSYNC B0 ;  /* 0x0000000000007941 */ /* 0x000fea0003800000 */
.L_x_1427:
        /* <DEDUP_REMOVED lines=14> */
.L_x_1390:
        /* <DEDUP_REMOVED lines=33> */
.L_x_1431:
[----:B------:R-:W-:-:S05]  /*5590*/  UMOV UR11, UR5 ;  /* 0x00000005000b7c82 */ /* 0x000fca0008000000 */
.L_x_1432:
[----:B------:R-:W-:Y:S01]  /*55a0*/  ULEA UR6, UR23, UR6, 0x7 ;  /* 0x0000000617067291 */ /* 0x000fe2000f8e383f */
[----:B------:R-:W-:Y:S01]  /*55b0*/  ULDC UR7, c[0x0][0x290] ;  /* 0x0000a40000077ab9 */ /* 0x000fe20000000800 */
[----:B------:R-:W-:Y:S01]  /*55c0*/  ULDC UR8, c[0x0][0x74c] ;  /* 0x0001d30000087ab9 */ /* 0x000fe20000000800 */
[----:B------:R-:W-:Y:S01]  /*55d0*/  ULDC.64 UR12, c[0x0][0x2d8] ;  /* 0x0000b600000c7ab9 */ /* 0x000fe20000000a00 */
[----:B------:R-:W-:Y:S02]  /*55e0*/  UIADD3 UR7, -UR8, UR6, -UR7 ;  /* 0x0000000608077290 */ /* 0x000fe4000fffe907 */
[----:B------:R-:W-:Y:S02]  /*55f0*/  UIMAD UR6, UR4, UR12, URZ ;  /* 0x0000000c040672a4 */ /* 0x000fe4000f8e023f */
[----:B------:R-:W-:Y:S02]  /*5600*/  USHF.R.S32.HI UR8, URZ, 0x1f, UR7 ;  /* 0x0000001f3f087899 */ /* 0x000fe40008011407 */
[----:B------:R-:W-:-:S02]  /*5610*/  UIMAD UR6, UR17, UR13, UR6 ;  /* 0x0000000d110672a4 */ /* 0x000fc4000f8e0206 */
[----:B------:R-:W-:Y:S02]  /*5620*/  ULEA.HI UR7, UR8, UR7, URZ, 0x6 ;  /* 0x0000000708077291 */ /* 0x000fe4000f8f303f */
[----:B------:R-:W-:Y:S02]  /*5630*/  UIMAD.WIDE.U32 UR8, UR17, UR12, URZ ;  /* 0x0000000c110872a5 */ /* 0x000fe4000f8e003f */
[----:B------:R-:W-:Y:S02]  /*5640*/  USHF.R.S32.HI UR10, URZ, 0x6, UR7 ;  /* 0x000000063f0a7899 */ /* 0x000fe40008011407 */
[----:B------:R-:W-:Y:S02]  /*5650*/  UIADD3 UR9, UR9, UR6, URZ ;  /* 0x0000000609097290 */ /* 0x000fe4000fffe03f */
[----:B------:R-:W-:Y:S02]  /*5660*/  UISETP.LT.AND UP0, UPT, URZ, UR10, UPT ;  /* 0x0000000a3f00728c */ /* 0x000fe4000bf01270 */
[----:B------:R-:W-:-:S02]  /*5670*/  USHF.R.S32.HI UR7, URZ, 0x1f, UR16 ;  /* 0x0000001f3f077899 */ /* 0x000fc40008011410 */
[----:B------:R-:W-:Y:S01]  /*5680*/  USEL UR6, URZ, UR10, !UP0 ;  /* 0x0000000a3f067287 */ /* 0x000fe2000c000000 */
[----:B------:R-:W-:Y:S01]  /*5690*/  ULDC.64 UR12, c[0x0][0x2e0] ;  /* 0x0000b800000c7ab9 */ /* 0x000fe20000000a00 */
[----:B------:R-:W-:Y:S02]  /*56a0*/  ULDC UR15, c[0x0][0x288] ;  /* 0x0000a200000f7ab9 */ /* 0x000fe40000000800 */
[----:B------:R-:W-:Y:S02]  /*56b0*/  UISETP.GT.AND UP0, UPT, UR11, UR6, UPT ;  /* 0x000000060b00728c */ /* 0x000fe4000bf04270 */
[----:B------:R-:W-:Y:S02]  /*56c0*/  UIMAD UR7, UR7, UR12, URZ ;  /* 0x0000000c070772a4 */ /* 0x000fe4000f8e023f */
[----:B------:R-:W-:Y:S02]  /*56d0*/  UIMAD UR10, UR16, UR15, URZ ;  /* 0x0000000f100a72a4 */ /* 0x000fe4000f8e023f */
[----:B------:R-:W-:Y:S01]  /*56e0*/  PLOP3.LUT P1, PT, PT, PT, UP0, 0x80, 0x0 ;  /* 0x000000000000781c */ /* 0x000fe20003f2f008 */
[----:B------:R-:W-:-:S02]  /*56f0*/  UIMAD UR14, UR16, UR13, UR7 ;  /* 0x0000000d100e72a4 */ /* 0x000fc4000f8e0207 */
        /* <DEDUP_REMOVED lines=26> */
.L_x_1437:
[----:B------:R-:W2:Y:S04]  /*58a0*/  LDG.E.STRONG.GPU R0, desc[UR46][R2.64] ;  /* 0x0000002e02007981 */ /* 0x000ea8000c1ef900 */
[----:B--2---:R-:W-:Y:S01]  /*58b0*/  CCTL.IVALL ;  /* 0x00000000ff00798f */ /* 0x004fe20002000000 */
[----:B------:R-:W-:Y:S05]  /*58c0*/  YIELD ;  /* 0x0000000000007946 */ /* 0x000fea0003800000 */
[----:B------:R-:W-:-:S13]  /*58d0*/  ISETP.NE.AND P1, PT, R0, UR23, PT ;  /* 0x0000001700007c0c */ /* 0x000fda000bf25270 */
[----:B------:R-:W-:Y:S05]  /*58e0*/  @P1 BRA `(.L_x_1437) ;  /* 0xfffffffc00ec1947 */ /* 0x000fea000383ffff */
.L_x_1436:
[----:B------:R-:W-:Y:S05]  /*58f0*/  BSYNC B0 ;  /* 0x0000000000007941 */ /* 0x000fea0003800000 */
.L_x_1435:
[----:B------:R-:W-:-:S03]  /*5900*/  UMOV UR4, 0xffffffff ;  /* 0xffffffff00047882 */ /* 0x000fc60000000000 */
[----:B------:R-:W-:Y:S05]  /*5910*/  BRA.DIV UR4, `(.L_x_1438) ;  /* 0x0000003e04c87947 */ /* 0x000fea000b800000 */
[----:B------:R-:W-:Y:S01]  /*5920*/  NOP ;  /* 0x0000000000007918 */ /* 0x000fe20000000000 */
.L_x_1521:
        /* <DEDUP_REMOVED lines=22> */
.L_x_1440:
[----:B------:R-:W-:Y:S05]  /*5a90*/  BSYNC B0 ;  /* 0x0000000000007941 */ /* 0x000fea0003800000 */
.L_x_1439:
        /* <DEDUP_REMOVED lines=20> */
.L_x_1442:
[----:B------:R-:W-:Y:S05]  /*5be0*/  BSYNC B0 ;  /* 0x0000000000007941 */ /* 0x000fea0003800000 */
.L_x_1441:
[----:B------:R-:W-:Y:S06]  /*5bf0*/  BAR.ARV 0xa, 0xa0 ;  /* 0x0282800000007b1d */ /* 0x000fec0000002000 */
[----:B------:R-:W-:Y:S04]  /*5c00*/  BSSY B0, `(.L_x_1443) ;  /* 0x0000003000007945 */ /* 0x000fe80003800000 */
[----:B------:R-:W-:Y:S05]  /*5c10*/  @!P0 BRA `(.L_x_1444) ;  /* 0x0000000000048947 */ /* 0x000fea0003800000 */
[----:B------:R-:W-:-:S04]  /*5c20*/  DEPBAR.LE SB0, 0x0 ;  /* 0x000080000000791a */ /* 0x000fc80000000000 */
.L_x_1444:
[----:B------:R-:W-:Y:S05]  /*5c30*/  BSYNC B0 ;  /* 0x0000000000007941 */ /* 0x000fea0003800000 */
.L_x_1443:
        /* <DEDUP_REMOVED lines=19> */
.L_x_1446:
[----:B------:R-:W-:Y:S05]  /*5d70*/  BSYNC B0 ;  /* 0x0000000000007941 */ /* 0x000fea0003800000 */
.L_x_1445:
[----:B------:R-:W-:Y:S01]  /*5d80*/  UIADD3 UR18, UR6, 0x1, URZ ;  /* 0x0000000106127890 */ /* 0x000fe2000fffe03f */
[----:B------:R-:W-:Y:S11]  /*5d90*/  BRA `(.L_x_1447) ;  /* 0x0000000000047947 */ /* 0x000ff60003800000 */
.L_x_1434:
[----:B------:R-:W-:-:S05]  /*5da0*/  UMOV UR18, UR6 ;  /* 0x0000000600127c82 */ /* 0x000fca0008000000 */
.L_x_1447:
        /* <DEDUP_REMOVED lines=12> */
.L_x_1472:
        /* <DEDUP_REMOVED lines=11> */
.L_x_1450:
[----:B------:R-:W2:Y:S04]  /*5f20*/  LDG.E.STRONG.GPU R0, desc[UR46][R2.64] ;  /* 0x0000002e02007981 */ /* 0x000ea8000c1ef900 */
[----:B--2---:R-:W-:Y:S01]  /*5f30*/  CCTL.IVALL ;  /* 0x00000000ff00798f */ /* 0x004fe20002000000 */
[----:B------:R-:W-:Y:S05]  /*5f40*/  YIELD ;  /* 0x0000000000007946 */ /* 0x000fea0003800000 */
[----:B------:R-:W-:-:S13]  /*5f50*/  ISETP.NE.AND P1, PT, R0, UR23, PT ;  /* 0x0000001700007c0c */ /* 0x000fda000bf25270 */
[----:B------:R-:W-:Y:S05]  /*5f60*/  @P1 BRA `(.L_x_1450) ;  /* 0xfffffffc00ec1947 */ /* 0x000fea000383ffff */
.L_x_1449:
[----:B------:R-:W-:Y:S05]  /*5f70*/  BSYNC B0 ;  /* 0x0000000000007941 */ /* 0x000fea0003800000 */
.L_x_1448:
[----:B------:R-:W-:-:S03]  /*5f80*/  UMOV UR16, 0xffffffff ;  /* 0xffffffff00107882 */ /* 0x000fc60000000000 */
[----:B------:R-:W-:Y:S05]  /*5f90*/  BRA.DIV UR16, `(.L_x_1451) ;  /* 0x0000003a10447947 */ /* 0x000fea000b800000 */
[----:B------:R-:W-:Y:S01]  /*5fa0*/  NOP ;  /* 0x0000000000007918 */ /* 0x000fe20000000000 */
.L_x_1524:
        /* <DEDUP_REMOVED lines=19> */
.L_x_1453:
[----:B------:R-:W-:Y:S05]  /*60e0*/  BSYNC B0 ;  /* 0x0000000000007941 */ /* 0x000fea0003800000 */
.L_x_1452:
        /* <DEDUP_REMOVED lines=15> */
.L_x_1455:
[----:B------:R-:W-:Y:S05]  /*61e0*/  BSYNC B0 ;  /* 0x0000000000007941 */ /* 0x000fea0003800000 */
.L_x_1454:
[----:B------:R-:W-:Y:S06]  /*61f0*/  BAR.ARV 0xa, 0xa0 ;  /* 0x0282800000007b1d */ /* 0x000fec0000002000 */
[----:B------:R-:W-:Y:S04]  /*6200*/  BSSY B0, `(.L_x_1456) ;  /* 0x0000003000007945 */ /* 0x000fe80003800000 */
[----:B------:R-:W-:Y:S05]  /*6210*/  @!P0 BRA `(.L_x_1457) ;  /* 0x0000000000048947 */ /* 0x000fea0003800000 */
[----:B------:R-:W-:-:S04]  /*6220*/  DEPBAR.LE SB0, 0x0 ;  /* 0x000080000000791a */ /* 0x000fc80000000000 */
.L_x_1457:
[----:B------:R-:W-:Y:S05]  /*6230*/  BSYNC B0 ;  /* 0x0000000000007941 */ /* 0x000fea0003800000 */
.L_x_1456:
        /* <DEDUP_REMOVED lines=19> */
.L_x_1459:
[----:B------:R-:W-:Y:S05]  /*6370*/  BSYNC B0 ;  /* 0x0000000000007941 */ /* 0x000fea0003800000 */
.L_x_1458:
        /* <DEDUP_REMOVED lines=9> */
.L_x_1462:
[----:B------:R-:W2:Y:S04]  /*6410*/  LDG.E.STRONG.GPU R0, desc[UR46][R2.64] ;  /* 0x0000002e02007981 */ /* 0x000ea8000c1ef900 */
[----:B--2---:R-:W-:Y:S01]  /*6420*/  CCTL.IVALL ;  /* 0x00000000ff00798f */ /* 0x004fe20002000000 */
[----:B------:R-:W-:Y:S05]  /*6430*/  YIELD ;  /* 0x0000000000007946 */ /* 0x000fea0003800000 */
[----:B------:R-:W-:-:S13]  /*6440*/  ISETP.NE.AND P1, PT, R0, UR23, PT ;  /* 0x0000001700007c0c */ /* 0x000fda000bf25270 */
[----:B------:R-:W-:Y:S05]  /*6450*/  @P1 BRA `(.L_x_1462) ;  /* 0xfffffffc00ec1947 */ /* 0x000fea000383ffff */
.L_x_1461:
[----:B------:R-:W-:Y:S05]  /*6460*/  BSYNC B0 ;  /* 0x0000000000007941 */ /* 0x000fea0003800000 */
.L_x_1460:
[----:B------:R-:W-:-:S03]  /*6470*/  UMOV UR12, 0xffffffff ;  /* 0xffffffff000c7882 */ /* 0x000fc60000000000 */
[----:B------:R-:W-:Y:S05]  /*6480*/  BRA.DIV UR12, `(.L_x_1463) ;  /* 0x000000360c247947 */ /* 0x000fea000b800000 */
[----:B------:R-:W-:Y:S01]  /*6490*/  NOP ;  /* 0x0000000000007918 */ /* 0x000fe20000000000 */
.L_x_1527:
        /* <DEDUP_REMOVED lines=15> */
.L_x_1465:
[----:B------:R-:W-:Y:S05]  /*6590*/  BSYNC B0 ;  /* 0x0000000000007941 */ /* 0x000fea0003800000 */
.L_x_1464:
        /* <DEDUP_REMOVED lines=15> */
.L_x_1467:
[----:B------:R-:W-:Y:S05]  /*6690*/  BSYNC B0 ;  /* 0x0000000000007941 */ /* 0x000fea0003800000 */
.L_x_1466:
[----:B------:R-:W-:Y:S06]  /*66a0*/  BAR.ARV 0xa, 0xa0 ;  /* 0x0282800000007b1d */ /* 0x000fec0000002000 */
[----:B------:R-:W-:Y:S04]  /*66b0*/  BSSY B0, `(.L_x_1468) ;  /* 0x0000003000007945 */ /* 0x000fe80003800000 */
[----:B------:R-:W-:Y:S05]  /*66c0*/  @!P0 BRA `(.L_x_1469) ;  /* 0x0000000000048947 */ /* 0x000fea0003800000 */
[----:B------:R-:W-:-:S04]  /*66d0*/  DEPBAR.LE SB0, 0x0 ;  /* 0x000080000000791a */ /* 0x000fc80000000000 */
.L_x_1469:
[----:B------:R-:W-:Y:S05]  /*66e0*/  BSYNC B0 ;  /* 0x0000000000007941 */ /* 0x000fea0003800000 */
.L_x_1468:
        /* <DEDUP_REMOVED lines=19> */
.L_x_1471:
[----:B------:R-:W-:Y:S05]  /*6820*/  BSYNC B0 ;  /* 0x0000000000007941 */ /* 0x000fea0003800000 */
.L_x_1470:
[----:B------:R-:W-:Y:S02]  /*6830*/  UIADD3 UR6, UR6, 0x2, URZ ;  /* 0x0000000206067890 */ /* 0x000fe4000fffe03f */
[----:B------:R-:W-:Y:S02]  /*6840*/  UIADD3 UR4, UR4, 0x3000, URZ ;  /* 0x0000300004047890 */ /* 0x000fe4000fffe03f */
[----:B------:R-:W-:-:S06]  /*6850*/  UISETP.GE.AND UP0, UPT, UR6, UR11, UPT ;  /* 0x0000000b0600728c */ /* 0x000fcc000bf06270 */
[----:B------:R-:W-:-:S13]  /*6860*/  PLOP3.LUT P1, PT, PT, PT, UP0, 0x80, 0x0 ;  /* 0x000000000000781c */ /* 0x000fda0003f2f008 */
[----:B------:R-:W-:Y:S05]  /*6870*/  @!P1 BRA `(.L_x_1472) ;  /* 0xfffffff4007c9947 */ /* 0x000fea000383ffff */
.L_x_1433:
        /* <DEDUP_REMOVED lines=41> */
.L_x_1475:
[----:B------:R-:W-:Y:S05]  /*6b10*/  BSYNC B0 ;  /* 0x0000000000007941 */ /* 0x000fea0003800000 */
.L_x_1474:
[----:B------:R-:W-:Y:S05]  /*6b20*/  BRA `(.L_x_1476) ;  /* 0x0000000000047947 */ /* 0x000fea0003800000 */
.L_x_1473:
[----:B------:R-:W-:-:S05]  /*6b30*/  UMOV UR4, UR6 ;  /* 0x0000000600047c82 */ /* 0x000fca0008000000 */
.L_x_1476:
        /* <DEDUP_REMOVED lines=11> */
.L_x_1481:
        /* <DEDUP_REMOVED lines=24> */
.L_x_1478:
[----:B------:R-:W-:Y:S05]  /*6d70*/  BSYNC B0 ;  /* 0x0000000000007941 */ /* 0x000fea0003800000 */
.L_x_1477:
        /* <DEDUP_REMOVED lines=24> */
.L_x_1480:
[----:B------:R-:W-:Y:S05]  /*6f00*/  BSYNC B0 ;  /* 0x0000000000007941 */ /* 0x000fea0003800000 */
.L_x_1479:
[----:B------:R-:W-:Y:S02]  /*6f10*/  UIADD3 UR11, UR11, 0x2, URZ ;  /* 0x000000020b0b7890 */ /* 0x000fe4000fffe03f */
[----:B------:R-:W-:Y:S02]  /*6f20*/  ULEA UR8, UR18, UR8, 0x1 ;  /* 0x0000000812087291 */ /* 0x000fe4000f8e083f */
[----:B------:R-:W-:Y:S02]  /*6f30*/  ULEA UR9, UR18, UR9, 0x1 ;  /* 0x0000000912097291 */ /* 0x000fe4000f8e083f */
[----:B------:R-:W-:-:S13]  /*6f40*/  ISETP.NE.AND P0, PT, RZ, UR11, PT ;  /* 0x0000000bff007c0c */ /* 0x000fda000bf05270 */
[----:B------:R-:W-:Y:S05]  /*6f50*/  @!P0 BRA `(.L_x_1392) ;  /* 0x0000002400948947 */ /* 0x000fea0003800000 */
[----:B------:R-:W-:Y:S05]  /*6f60*/  BRA `(.L_x_1481) ;  /* 0xfffffffc00207947 */ /* 0x000fea000383ffff */
.L_x_1430:
        /* <DEDUP_REMOVED lines=33> */
.L_x_1483:
        /* <DEDUP_REMOVED lines=43> */
.L_x_1528:
        /* <DEDUP_REMOVED lines=15> */
.L_x_1486:
        /* <DEDUP_REMOVED lines=60> */
[----:B------:R-:W-:-:S02]  /*78e0*/  UIADD3 UR56, UR8, 0x3000, URZ ;  /* 0x0000300008387890 */ /* 0x000fc4000fffe03f */
[----:B------:R-:W-:Y:S01]  /*78f0*/  VIADD R6, R0, 0xffffffff ;  /* 0xffffffff00067836 */ /* 0x000fe20000000000 */
[----:B------:R-:W-:Y:S01]  /*7900*/  UMOV UR58, 0x30 ;  /* 0x00000030003a7882 */ /* 0x000fe20000000000 */
[----:B------:R-:W-:Y:S01]  /*7910*/  UMOV UR59, UR11 ;  /* 0x0000000b003b7c82 */ /* 0x000fe20008000000 */
[----:B------:R-:W-:Y:S01]  /*7920*/  UMOV UR60, UR12 ;  /* 0x0000000c003c7c82 */ /* 0x000fe20008000000 */
[----:B------:R-:W-:Y:S01]  /*7930*/  UMOV UR61, UR21 ;  /* 0x00000015003d7c82 */ /* 0x000fe20008000000 */
[----:B------:R1:W-:Y:S01]  /*7940*/  STL [R1], R6 ;  /* 0x0000000601007387 */ /* 0x0003e20000100800 */
[----:B------:R-:W-:Y:S01]  /*7950*/  ISETP.GE.AND P1, PT, R4, R6, PT ;  /* 0x000000060400720c */ /* 0x000fe20003f26270 */
[----:B------:R-:W-:Y:S01]  /*7960*/  UMOV UR57, UR9 ;  /* 0x0000000900397c82 */ /* 0x000fe20008000000 */
        /* <DEDUP_REMOVED lines=28> */
[----:B--2---:R-:W-:Y:S01]  /*7b30*/  UMOV UR10, 0x40 ;  /* 0x00000040000a7882 */ /* 0x004fe20000000000 */
[----:B------:R1:W-:Y:S01]  /*7b40*/  UTMALDG.4D [UR56], [UR54], desc[UR16] ;  /* 0x00001038360075b4 */ /* 0x0003e20008019000 */
[----:B------:R1:W-:Y:S01]  /*7b50*/  UTMALDG.4D [UR48], [UR54], desc[UR16] ;  /* 0x00001030360075b4 */ /* 0x0003e20008019000 */
[----:B---3--:R-:W-:Y:S01]  /*7b60*/  UIADD3 UR24, UR8, 0x6000, URZ ;  /* 0x0000600008187890 */ /* 0x008fe2000fffe03f */
[----:B------:R-:W-:Y:S01]  /*7b70*/  UMOV UR26, UR18 ;  /* 0x00000012001a7c82 */ /* 0x000fe20008000000 */
[----:B------:R1:W-:Y:S01]  /*7b80*/  UTMALDG.4D [UR40], [UR54], desc[UR16] ;  /* 0x00001028360075b4 */ /* 0x0003e20008019000 */
[----:B----4-:R-:W-:-:S02]  /*7b90*/  UIADD3 UR32, UR8, 0x8000, URZ ;  /* 0x0000800008207890 */ /* 0x010fc4000fffe03f */
        /* <DEDUP_REMOVED lines=23> */
.L_x_1497:
[----:B--234-:R-:W-:-:S04]  /*7d10*/  SHF.L.U32 R21, R11, 0x1f, RZ ;  /* 0x0000001f0b157819 */ /* 0x01cfc800000006ff */
[----:B------:R-:W1:Y:S02]  /*7d20*/  SYNCS.PHASECHK.TRANS64.TRYWAIT P1, [R16+URZ+0x26840], R21 ;  /* 0x02684015100075a7 */ /* 0x000e64000802017f */
[----:B-1----:R-:W-:Y:S05]  /*7d30*/  @!P1 BRA `(.L_x_1489) ;  /* 0x0000001c00289947 */ /* 0x002fea0003800000 */
.L_x_1529:
[----:B------:R-:W-:Y:S05]  /*7d40*/  @P0 BRA `(.L_x_1490) ;  /* 0x0000000000140947 */ /* 0x000fea0003800000 */
[----:B------:R-:W-:Y:S01]  /*7d50*/  ISETP.NE.AND P1, PT, R6, RZ, PT ;  /* 0x000000ff0600720c */ /* 0x000fe20003f25270 */
[----:B------:R-:W-:-:S04]  /*7d60*/  IMAD.MOV.U32 R3, RZ, RZ, 0x3100 ;  /* 0x00003100ff037424 */ /* 0x000fc800078e00ff */
[----:B------:R3:W-:Y:S08]  /*7d70*/  SYNCS.ARRIVE.TRANS64 RZ, [R16+URZ+0x26830], R3 ;  /* 0x0268300310ff79a7 */ /* 0x0007f0000800003f */
[----:B------:R-:W-:Y:S05]  /*7d80*/  @!P1 BRA `(.L_x_1490) ;  /* 0x0000000000049947 */ /* 0x000fea0003800000 */
[----:B------:R-:W-:Y:S01]  /*7d90*/  BPT.TRAP 0x1 ;  /* 0x000000040000795c */ /* 0x000fe20000300000 */
.L_x_1490:
        /* <DEDUP_REMOVED lines=43> */
.L_x_1530:
[----:B------:R-:W-:Y:S05]  /*8050*/  @P0 BRA `(.L_x_1492) ;  /* 0x0000000000140947 */ /* 0x000fea0003800000 */
[----:B------:R-:W-:Y:S01]  /*8060*/  ISETP.NE.AND P1, PT, R6, RZ, PT ;  /* 0x000000ff0600720c */ /* 0x000fe20003f25270 */
[----:B------:R-:W-:-:S04]  /*8070*/  IMAD.MOV.U32 R2, RZ, RZ, 0x3100 ;  /* 0x00003100ff027424 */ /* 0x000fc800078e00ff */
[----:B------:R3:W-:Y:S08]  /*8080*/  SYNCS.ARRIVE.TRANS64 RZ, [R16+URZ+0x26818], R2 ;  /* 0x0268180210ff79a7 */ /* 0x0007f0000800003f */
[----:B------:R-:W-:Y:S05]  /*8090*/  @!P1 BRA `(.L_x_1492) ;  /* 0x0000000000049947 */ /* 0x000fea0003800000 */
[----:B------:R-:W-:Y:S01]  /*80a0*/  BPT.TRAP 0x1 ;  /* 0x000000040000795c */ /* 0x000fe20000300000 */
.L_x_1492:
        /* <DEDUP_REMOVED lines=43> */
.L_x_1531:
[----:B------:R-:W-:Y:S05]  /*8360*/  @P0 BRA `(.L_x_1494) ;  /* 0x0000000000140947 */ /* 0x000fea0003800000 */
[----:B------:R-:W-:Y:S01]  /*8370*/  ISETP.NE.AND P1, PT, R6, RZ, PT ;  /* 0x000000ff0600720c */ /* 0x000fe20003f25270 */
[----:B-123--:R-:W-:-:S04]  /*8380*/  IMAD.MOV.U32 R21, RZ, RZ, 0x3100 ;  /* 0x00003100ff157424 */ /* 0x00efc800078e00ff */
[----:B------:R4:W-:Y:S08]  /*8390*/  SYNCS.ARRIVE.TRANS64 RZ, [R16+URZ+0x26838], R21 ;  /* 0x0268381510ff79a7 */ /* 0x0009f0000800003f */
[----:B------:R-:W-:Y:S05]  /*83a0*/  @!P1 BRA `(.L_x_1494) ;  /* 0x0000000000049947 */ /* 0x000fea0003800000 */
[----:B------:R-:W-:Y:S01]  /*83b0*/  BPT.TRAP 0x1 ;  /* 0x000000040000795c */ /* 0x000fe20000300000 */
.L_x_1494:
        /* <DEDUP_REMOVED lines=38> */
.L_x_1533:
[----:B------:R-:W-:Y:S05]  /*8620*/  @P0 BRA `(.L_x_1496) ;  /* 0x0000000000140947 */ /* 0x000fea0003800000 */
[----:B------:R-:W-:Y:S01]  /*8630*/  ISETP.NE.AND P1, PT, R6, RZ, PT ;  /* 0x000000ff0600720c */ /* 0x000fe20003f25270 */
[----:B------:R-:W-:-:S04]  /*8640*/  IMAD.MOV.U32 R5, RZ, RZ, 0x3100 ;  /* 0x00003100ff057424 */ /* 0x000fc800078e00ff */
[----:B------:R1:W-:Y:S08]  /*8650*/  SYNCS.ARRIVE.TRANS64 RZ, [R16+URZ+0x26810], R5 ;  /* 0x0268100510ff79a7 */ /* 0x0003f0000800003f */
[----:B------:R-:W-:Y:S05]  /*8660*/  @!P1 BRA `(.L_x_1496) ;  /* 0x0000000000049947 */ /* 0x000fea0003800000 */
[----:B------:R-:W-:Y:S01]  /*8670*/  BPT.TRAP 0x1 ;  /* 0x000000040000795c */ /* 0x000fe20000300000 */
.L_x_1496:
        /* <DEDUP_REMOVED lines=44> */
.L_x_1488:
[----:B------:R-:W3:Y:S02]  /*8940*/  LDL.LU R4, [R1+0x4] ;  /* 0x0000040001047983 */ /* 0x000ee40000300800 */
[----:B---3--:R-:W-:Y:S02]  /*8950*/  ISETP.NE.AND P1, PT, R4, RZ, PT ;  /* 0x000000ff0400720c */ /* 0x008fe40003f25270 */
[----:B------:R1:W5:Y:S11]  /*8960*/  LDL R4, [R1] ;  /* 0x0000000001047983 */ /* 0x0003760000100800 */
[----:B-1----:R-:W-:Y:S05]  /*8970*/  @!P1 BRA `(.L_x_1487) ;  /* 0x0000000400809947 */ /* 0x002fea0003800000 */
[----:B------:R-:W-:-:S04]  /*8980*/  SHF.L.U32 R13, R11, 0x1f, RZ ;  /* 0x0000001f0b0d7819 */ /* 0x000fc800000006ff */
[----:B------:R-:W1:Y:S02]  /*8990*/  SYNCS.PHASECHK.TRANS64.TRYWAIT P1, [R16+URZ+0x26840], R13 ;  /* 0x0268400d100075a7 */ /* 0x000e64000802017f */
[----:B-1----:R-:W-:Y:S05]  /*89a0*/  @!P1 BRA `(.L_x_1498) ;  /* 0x0000001000609947 */ /* 0x002fea0003800000 */
.L_x_1534:
[----:B------:R-:W-:Y:S05]  /*89b0*/  @P0 BRA `(.L_x_1499) ;  /* 0x0000000000140947 */ /* 0x000fea0003800000 */
[----:B------:R-:W-:Y:S01]  /*89c0*/  ISETP.NE.AND P1, PT, R6, RZ, PT ;  /* 0x000000ff0600720c */ /* 0x000fe20003f25270 */
[----:B--2---:R-:W-:-:S04]  /*89d0*/  IMAD.MOV.U32 R5, RZ, RZ, 0x3100 ;  /* 0x00003100ff057424 */ /* 0x004fc800078e00ff */
[----:B------:R3:W-:Y:S08]  /*89e0*/  SYNCS.ARRIVE.TRANS64 RZ, [R16+URZ+0x26830], R5 ;  /* 0x0268300510ff79a7 */ /* 0x0007f0000800003f */
[----:B------:R-:W-:Y:S05]  /*89f0*/  @!P1 BRA `(.L_x_1499) ;  /* 0x0000000000049947 */ /* 0x000fea0003800000 */
[----:B------:R-:W-:Y:S01]  /*8a00*/  BPT.TRAP 0x1 ;  /* 0x000000040000795c */ /* 0x000fe20000300000 */
.L_x_1499:
        /* <DEDUP_REMOVED lines=40> */
.L_x_1535:
[----:B------:R-:W-:Y:S05]  /*8c90*/  @P0 BRA `(.L_x_1501) ;  /* 0x0000000000140947 */ /* 0x000fea0003800000 */
[----:B------:R-:W-:Y:S01]  /*8ca0*/  ISETP.NE.AND P0, PT, R6, RZ, PT ;  /* 0x000000ff0600720c */ /* 0x000fe20003f05270 */
[----:B------:R-:W-:-:S04]  /*8cb0*/  IMAD.MOV.U32 R5, RZ, RZ, 0x3100 ;  /* 0x00003100ff057424 */ /* 0x000fc800078e00ff */
[----:B------:R3:W-:Y:S08]  /*8cc0*/  SYNCS.ARRIVE.TRANS64 RZ, [R16+URZ+0x26818], R5 ;  /* 0x0268180510ff79a7 */ /* 0x0007f0000800003f */
[----:B------:R-:W-:Y:S05]  /*8cd0*/  @!P0 BRA `(.L_x_1501) ;  /* 0x0000000000048947 */ /* 0x000fea0003800000 */
[----:B------:R-:W-:Y:S01]  /*8ce0*/  BPT.TRAP 0x1 ;  /* 0x000000040000795c */ /* 0x000fe20000300000 */
.L_x_1501:
        /* <DEDUP_REMOVED lines=41> */
.L_x_1487:
[----:B------:R-:W3:Y:S01]  /*8f80*/  S2R R0, SR_TID.X ;  /* 0x0000000000007919 */ /* 0x000ee20000002100 */
[----:B------:R-:W-:Y:S01]  /*8f90*/  IMAD R3, R19, 0x8, R16 ;  /* 0x0000000813037824 */ /* 0x000fe200078e0210 */
[----:B---3--:R-:W-:Y:S02]  /*8fa0*/  LOP3.LUT R2, R0, 0x7f, RZ, 0xc0, !PT ;  /* 0x0000007f00027812 */ /* 0x008fe400078ec0ff */
[----:B------:R-:W-:Y:S02]  /*8fb0*/  SHF.L.U32 R0, R11, 0x1f, RZ ;  /* 0x0000001f0b007819 */ /* 0x000fe400000006ff */
[----:B------:R-:W-:Y:S02]  /*8fc0*/  ISETP.NE.AND P1, PT, R2, RZ, PT ;  /* 0x000000ff0200720c */ /* 0x000fe40003f25270 */
[----:B------:R-:W3:Y:S02]  /*8fd0*/  SYNCS.PHASECHK.TRANS64.TRYWAIT P0, [R3+URZ+0x26840], R0 ;  /* 0x02684000030075a7 */ /* 0x000ee4000800017f */
[----:B---3--:R-:W-:Y:S09]  /*8fe0*/  @!P0 BRA `(.L_x_1502) ;  /* 0x0000000800f88947 */ /* 0x008ff20003800000 */
.L_x_1536:
[----:B------:R-:W-:Y:S05]  /*8ff0*/  @P1 BRA `(.L_x_1503) ;  /* 0x0000000000181947 */ /* 0x000fea0003800000 */
[----:B------:R-:W1:Y:S01]  /*9000*/  S2R R2, SR_TID.X ;  /* 0x0000000000027919 */ /* 0x000e620000002100 */
[----:B---3--:R-:W-:-:S04]  /*9010*/  IMAD.MOV.U32 R0, RZ, RZ, 0x3100 ;  /* 0x00003100ff007424 */ /* 0x008fc800078e00ff */
[----:B------:R3:W-:Y:S01]  /*9020*/  SYNCS.ARRIVE.TRANS64 RZ, [R3+URZ+0x26830], R0 ;  /* 0x0268300003ff79a7 */ /* 0x0007e2000800003f */
[----:B-1----:R-:W-:-:S13]  /*9030*/  LOP3.LUT P0, RZ, R2, 0x1f, RZ, 0xc0, !PT ;  /* 0x0000001f02ff7812 */ /* 0x002fda000780c0ff */
[----:B---3--:R-:W-:Y:S05]  /*9040*/  @!P0 BRA `(.L_x_1503) ;  /* 0x0000000000048947 */ /* 0x008fea0003800000 */
[----:B------:R-:W-:Y:S01]  /*9050*/  BPT.TRAP 0x1 ;  /* 0x000000040000795c */ /* 0x000fe20000300000 */
.L_x_1503:
        /* <DEDUP_REMOVED lines=47> */
.L_x_1484:
[----:B------:R-:W-:Y:S05]  /*9350*/  BSYNC B0 ;  /* 0x0000000000007941 */ /* 0x000fea0003800000 */
.L_x_1482:
[----:B------:R-:W-:-:S03]  /*9360*/  UMOV UR7, 0xffffffff ;  /* 0xffffffff00077882 */ /* 0x000fc60000000000 */
[----:B------:R-:W-:Y:S05]  /*9370*/  BRA.DIV UR7, `(.L_x_1504) ;  /* 0x0000000a07287947 */ /* 0x000fea000b800000 */
[----:B------:R-:W-:-:S13]  /*9380*/  ELECT P6, URZ, PT ;  /* 0x00000000003f782f */ /* 0x000fda00038c0000 */
.L_x_1539:
[----:B------:R-:W-:Y:S05]  /*9390*/  @!P6 BRA `(.L_x_1392) ;  /* 0x000000000084e947 */ /* 0x000fea0003800000 */
[----:B------:R-:W-:-:S06]  /*93a0*/  ULOP3.LUT UR7, UR38, 0x2, URZ, 0xfc, !UPT ;  /* 0x0000000226077892 */ /* 0x000fcc000f8efc3f */
[----:B------:R-:W-:-:S05]  /*93b0*/  IMAD.U32 R2, RZ, RZ, UR7 ;  /* 0x00000007ff027e24 */ /* 0x000fca000f8e00ff */
[----:B------:R-:W-:-:S13]  /*93c0*/  ISETP.NE.AND P2, PT, R2, 0x3, PT ;  /* 0x000000030200780c */ /* 0x000fda0003f45270 */
[----:B------:R-:W-:Y:S05]  /*93d0*/  @!P2 BRA `(.L_x_1505) ;  /* 0x000000000004a947 */ /* 0x000fea0003800000 */
[----:B------:R-:W-:Y:S01]  /*93e0*/  BPT.TRAP 0x1 ;  /* 0x000000040000795c */ /* 0x000fe20000300000 */
.L_x_1505:
        /* <DEDUP_REMOVED lines=15> */
.L_x_1540:
[----:B------:R-:W2:Y:S02]  /*94e0*/  SYNCS.PHASECHK.TRANS64.TRYWAIT P0, [R3+URZ], R2 ;  /* 0x00000002030075a7 */ /* 0x000ea4000800017f */
[----:B--2---:R-:W-:Y:S05]  /*94f0*/  @!P0 BRA `(.L_x_1507) ;  /* 0x0000000400fc8947 */ /* 0x004fea0003800000 */
.L_x_1541:
[----:B------:R-:W-:Y:S05]  /*9500*/  @!P2 BRA `(.L_x_1508) ;  /* 0x000000000004a947 */ /* 0x000fea0003800000 */
[----:B------:R-:W-:Y:S01]  /*9510*/  BPT.TRAP 0x1 ;  /* 0x000000040000795c */ /* 0x000fe20000300000 */
.L_x_1508:
[----:B--2---:R-:W-:-:S04]  /*9520*/  VIADD R3, R7, 0x26840 ;  /* 0x0002684007037836 */ /* 0x004fc80000000000 */
[----:B------:R-:W-:-:S04]  /*9530*/  IMAD R0, R0, 0x8, R3 ;  /* 0x0000000800007824 */ /* 0x000fc800078e0203 */
[----:B------:R-:W2:Y:S02]  /*9540*/  SYNCS.PHASECHK.TRANS64.TRYWAIT P0, [R0+URZ], R5 ;  /* 0x00000005000075a7 */ /* 0x000ea4000800017f */
[----:B--2---:R-:W-:Y:S05]  /*9550*/  @!P0 BRA `(.L_x_1509) ;  /* 0x0000000400f88947 */ /* 0x004fea0003800000 */
.L_x_1542:
[----:B------:R-:W-:-:S07]  /*9560*/  IMAD R3, R4, 0x8, R3 ;  /* 0x0000000804037824 */ /* 0x000fce00078e0203 */
.L_x_1510:
[----:B---3--:R3:W4:Y:S02]  /*9570*/  SYNCS.PHASECHK.TRANS64.TRYWAIT P0, [R3+URZ], R2 ;  /* 0x00000002030075a7 */ /* 0x008724000800017f */
[----:B----4-:R-:W-:Y:S05]  /*9580*/  @!P0 NANOSLEEP.SYNCS 0x989680 ;  /* 0x009896800000895d */ /* 0x010fea0003900000 */
[----:B------:R-:W4:Y:S02]  /*9590*/  @!P0 SYNCS.PHASECHK.TRANS64 P0, [R3+URZ], R2 ;  /* 0x00000002030085a7 */ /* 0x000f24000800007f */
[----:B----4-:R-:W-:Y:S05]  /*95a0*/  @!P0 BRA `(.L_x_1510) ;  /* 0xfffffffc00f08947 */ /* 0x010fea000383ffff */
.L_x_1392:
[----:B------:R-:W-:Y:S05]  /*95b0*/  BSYNC B6 ;  /* 0x0000000000067941 */ /* 0x000fea0003800000 */
.L_x_1389:
[----:B------:R-:W-:Y:S05]  /*95c0*/  EXIT ;  /* 0x000000000000794d */ /* 0x000fea0003800000 */
.L_x_1399:
[----:B------:R-:W-:Y:S02]  /*95d0*/  IMAD.MOV.U32 R13, RZ, RZ, R16 ;  /* 0x000000ffff0d7224 */ /* 0x000fe400078e0010 */
[----:B------:R-:W-:Y:S02]  /*95e0*/  IMAD.MOV.U32 R12, RZ, RZ, RZ ;  /* 0x000000ffff0c7224 */ /* 0x000fe400078e00ff */
[----:B------:R-:W-:Y:S02]  /*95f0*/  IMAD.MOV.U32 R11, RZ, RZ, 0x1f ;  /* 0x0000001fff0b7424 */ /* 0x000fe400078e00ff */
[----:B------:R-:W-:-:S07]  /*9600*/  IMAD.MOV.U32 R15, RZ, RZ, -0x1 ;  /* 0xffffffffff0f7424 */ /* 0x000fce00078e00ff */
[----:B------:R-:W-:Y:S05]  /*9610*/  WARPSYNC.COLLECTIVE R15, `(.L_x_1511) ;  /* 0x000000000f087348 */ /* 0x000fea0003c00000 */
[----:B------:R1:W2:Y:S02]  /*9620*/  SHFL.IDX P6, R14, R13, R12, R11 ;  /* 0x0000000c0d0e7389 */ /* 0x0002a400000c000b */
[----:B-12---:R-:W-:Y:S01]  /*9630*/  ENDCOLLECTIVE ;  /* 0x000000000000791b */ /* 0x006fe20003800000 */
.L_x_1511:
[----:B------:R-:W-:Y:S05]  /*9640*/  BRA `(.L_x_1512) ;  /* 0xffffff7800807947 */ /* 0x000fea000383ffff */
.L_x_1401:
[----:B--2---:R2:W3:Y:S02]  /*9650*/  SYNCS.PHASECHK.TRANS64.TRYWAIT P0, [R18+URZ+0x26800], R5 ;  /* 0x02680005120075a7 */ /* 0x0044e4000800017f */
[----:B---3--:R-:W-:Y:S05]  /*9660*/  @!P0 NANOSLEEP.SYNCS 0x989680 ;  /* 0x009896800000895d */ /* 0x008fea0003900000 */
[----:B------:R-:W3:Y:S02]  /*9670*/  @!P0 SYNCS.PHASECHK.TRANS64 P0, [R18+URZ+0x26800], R5 ;  /* 0x02680005120085a7 */ /* 0x000ee4000800007f */
[----:B---3--:R-:W-:Y:S05]  /*9680*/  @!P0 BRA `(.L_x_1401) ;  /* 0xfffffffc00f08947 */ /* 0x008fea000383ffff */
[----:B------:R-:W-:Y:S05]  /*9690*/  BRA `(.L_x_1400) ;  /* 0xffffff7800a87947 */ /* 0x000fea000383ffff */
.L_x_1406:
[----:B--2---:R-:W-:-:S04]  /*96a0*/  IMAD.U32 R7, RZ, RZ, UR6 ;  /* 0x00000006ff077e24 */ /* 0x004fc8000f8e00ff */
[----:B------:R2:W3:Y:S03]  /*96b0*/  SYNCS.PHASECHK.TRANS64.TRYWAIT P0, [R7+URZ+0x26810], R16 ;  /* 0x02681010070075a7 */ /* 0x0004e6000800017f */
[----:B---3--:R-:W-:Y:S05]  /*96c0*/  @!P0 NANOSLEEP.SYNCS 0x989680 ;  /* 0x009896800000895d */ /* 0x008fea0003900000 */
[----:B------:R-:W3:Y:S02]  /*96d0*/  @!P0 SYNCS.PHASECHK.TRANS64 P0, [R7+URZ+0x26810], R16 ;  /* 0x02681010070085a7 */ /* 0x000ee4000800007f */
[----:B---3--:R-:W-:Y:S05]  /*96e0*/  @!P0 BRA `(.L_x_1406) ;  /* 0xfffffffc00ec8947 */ /* 0x008fea000383ffff */
[----:B------:R-:W-:Y:S05]  /*96f0*/  BRA `(.L_x_1405) ;  /* 0xffffff8400087947 */ /* 0x000fea000383ffff */
.L_x_1410:
[----:B------:R-:W-:-:S04]  /*9700*/  IMAD.U32 R121, RZ, RZ, UR6 ;  /* 0x00000006ff797e24 */ /* 0x000fc8000f8e00ff */
[----:B------:R1:W1:Y:S03]  /*9710*/  SYNCS.PHASECHK.TRANS64.TRYWAIT P0, [R121+URZ+0x26830], R16 ;  /* 0x02683010790075a7 */ /* 0x000266000800017f */
[----:B-1----:R-:W-:Y:S05]  /*9720*/  @!P0 NANOSLEEP.SYNCS 0x989680 ;  /* 0x009896800000895d */ /* 0x002fea0003900000 */
[----:B------:R-:W1:Y:S02]  /*9730*/  @!P0 SYNCS.PHASECHK.TRANS64 P0, [R121+URZ+0x26830], R16 ;  /* 0x02683010790085a7 */ /* 0x000e64000800007f */
[----:B-1----:R-:W-:Y:S05]  /*9740*/  @!P0 BRA `(.L_x_1410) ;  /* 0xfffffffc00ec8947 */ /* 0x002fea000383ffff */
[----:B------:R-:W-:Y:S05]  /*9750*/  BRA `(.L_x_1409) ;  /* 0xffffff8800107947 */ /* 0x000fea000383ffff */
.L_x_1417:
[----:B------:R-:W-:Y:S01]  /*9760*/  BSSY B0, `(.L_x_1513) ;  /* 0x0000005000007945 */ /* 0x000fe20003800000 */
[----:B------:R-:W-:-:S07]  /*9770*/  IMAD.MOV.U32 R15, RZ, RZ, -0x1 ;  /* 0xffffffffff0f7424 */ /* 0x000fce00078e00ff */
[----:B-1----:R-:W-:Y:S05]  /*9780*/  WARPSYNC.COLLECTIVE R15, `(.L_x_1514) ;  /* 0x000000000f087348 */ /* 0x002fea0003c00000 */
[----:B------:R-:W-:Y:S01]  /*9790*/  NOP ;  /* 0x0000000000007918 */ /* 0x000fe20000000000 */
[----:B-1----:R-:W-:Y:S01]  /*97a0*/  ENDCOLLECTIVE ;  /* 0x000000000000791b */ /* 0x002fe20003800000 */
.L_x_1514:
[----:B------:R-:W-:Y:S05]  /*97b0*/  BSYNC B0 ;  /* 0x0000000000007941 */ /* 0x000fea0003800000 */
.L_x_1513:
[----:B------:R-:W-:Y:S05]  /*97c0*/  BRA `(.L_x_1515) ;  /* 0xffffffb400487947 */ /* 0x000fea000383ffff */
.L_x_1426:
[----:B------:R-:W-:Y:S01]  /*97d0*/  BSSY B0, `(.L_x_1516) ;  /* 0x0000005000007945 */ /* 0x000fe20003800000 */
[----:B------:R-:W-:-:S07]  /*97e0*/  IMAD.MOV.U32 R15, RZ, RZ, -0x1 ;  /* 0xffffffffff0f7424 */ /* 0x000fce00078e00ff */
[----:B-12---:R-:W-:Y:S05]  /*97f0*/  WARPSYNC.COLLECTIVE R15, `(.L_x_1517) ;  /* 0x000000000f087348 */ /* 0x006fea0003c00000 */
[----:B------:R-:W-:Y:S01]  /*9800*/  NOP ;  /* 0x0000000000007918 */ /* 0x000fe20000000000 */
[----:B-12---:R-:W-:Y:S01]  /*9810*/  ENDCOLLECTIVE ;  /* 0x000000000000791b */ /* 0x006fe20003800000 */
.L_x_1517:
[----:B------:R-:W-:Y:S05]  /*9820*/  BSYNC B0 ;  /* 0x0000000000007941 */ /* 0x000fea0003800000 */
.L_x_1516:
[----:B------:R-:W-:Y:S05]  /*9830*/  BRA `(.L_x_1518) ;  /* 0xffffffb800387947 */ /* 0x000fea000383ffff */
.L_x_1438:
[----:B------:R-:W-:Y:S01]  /*9840*/  BSSY B0, `(.L_x_1519) ;  /* 0x0000005000007945 */ /* 0x000fe20003800000 */
[----:B------:R-:W-:-:S07]  /*9850*/  IMAD.MOV.U32 R15, RZ, RZ, -0x1 ;  /* 0xffffffffff0f7424 */ /* 0x000fce00078e00ff */
[----:B------:R-:W-:Y:S05]  /*9860*/  WARPSYNC.COLLECTIVE R15, `(.L_x_1520) ;  /* 0x000000000f087348 */ /* 0x000fea0003c00000 */
[----:B------:R-:W-:Y:S01]  /*9870*/  NOP ;  /* 0x0000000000007918 */ /* 0x000fe20000000000 */
[----:B------:R-:W-:Y:S01]  /*9880*/  ENDCOLLECTIVE ;  /* 0x000000000000791b */ /* 0x000fe20003800000 */
.L_x_1520:
[----:B------:R-:W-:Y:S05]  /*9890*/  BSYNC B0 ;  /* 0x0000000000007941 */ /* 0x000fea0003800000 */
.L_x_1519:
[----:B------:R-:W-:Y:S05]  /*98a0*/  BRA `(.L_x_1521) ;  /* 0xffffffc000207947 */ /* 0x000fea000383ffff */
.L_x_1451:
[----:B------:R-:W-:Y:S01]  /*98b0*/  BSSY B0, `(.L_x_1522) ;  /* 0x0000005000007945 */ /* 0x000fe20003800000 */
[----:B------:R-:W-:-:S07]  /*98c0*/  IMAD.MOV.U32 R15, RZ, RZ, -0x1 ;  /* 0xffffffffff0f7424 */ /* 0x000fce00078e00ff */
[----:B------:R-:W-:Y:S05]  /*98d0*/  WARPSYNC.COLLECTIVE R15, `(.L_x_1523) ;  /* 0x000000000f087348 */ /* 0x000fea0003c00000 */
[----:B------:R-:W-:Y:S01]  /*98e0*/  NOP ;  /* 0x0000000000007918 */ /* 0x000fe20000000000 */
[----:B------:R-:W-:Y:S01]  /*98f0*/  ENDCOLLECTIVE ;  /* 0x000000000000791b */ /* 0x000fe20003800000 */
.L_x_1523:
[----:B------:R-:W-:Y:S05]  /*9900*/  BSYNC B0 ;  /* 0x0000000000007941 */ /* 0x000fea0003800000 */
.L_x_1522:
[----:B------:R-:W-:Y:S05]  /*9910*/  BRA `(.L_x_1524) ;  /* 0xffffffc400a47947 */ /* 0x000fea000383ffff */
.L_x_1463:
[----:B------:R-:W-:Y:S01]  /*9920*/  BSSY B0, `(.L_x_1525) ;  /* 0x0000005000007945 */ /* 0x000fe20003800000 */
[----:B------:R-:W-:-:S07]  /*9930*/  IMAD.MOV.U32 R15, RZ, RZ, -0x1 ;  /* 0xffffffffff0f7424 */ /* 0x000fce00078e00ff */
[----:B------:R-:W-:Y:S05]  /*9940*/  WARPSYNC.COLLECTIVE R15, `(.L_x_1526) ;  /* 0x000000000f087348 */ /* 0x000fea0003c00000 */
[----:B------:R-:W-:Y:S01]  /*9950*/  NOP ;  /* 0x0000000000007918 */ /* 0x000fe20000000000 */
[----:B------:R-:W-:Y:S01]  /*9960*/  ENDCOLLECTIVE ;  /* 0x000000000000791b */ /* 0x000fe20003800000 */
.L_x_1526:
[----:B------:R-:W-:Y:S05]  /*9970*/  BSYNC B0 ;  /* 0x0000000000007941 */ /* 0x000fea0003800000 */
.L_x_1525:
[----:B------:R-:W-:Y:S05]  /*9980*/  BRA `(.L_x_1527) ;  /* 0xffffffc800c47947 */ /* 0x000fea000383ffff */
.L_x_1485:
[----:B-1----:R1:W2:Y:S02]  /*9990*/  SYNCS.PHASECHK.TRANS64.TRYWAIT P0, [R16+URZ+0x26820], R3 ;  /* 0x02682003100075a7 */ /* 0x0022a4000800017f */
[----:B--2---:R-:W-:Y:S05]  /*99a0*/  @!P0 NANOSLEEP.SYNCS 0x989680 ;  /* 0x009896800000895d */ /* 0x004fea0003900000 */
[----:B------:R-:W2:Y:S02]  /*99b0*/  @!P0 SYNCS.PHASECHK.TRANS64 P0, [R16+URZ+0x26820], R3 ;  /* 0x02682003100085a7 */ /* 0x000ea4000800007f */
[----:B--2---:R-:W-:Y:S05]  /*99c0*/  @!P0 BRA `(.L_x_1485) ;  /* 0xfffffffc00f08947 */ /* 0x004fea000383ffff */
[----:B------:R-:W-:Y:S05]  /*99d0*/  BRA `(.L_x_1528) ;  /* 0xffffffd800947947 */ /* 0x000fea000383ffff */
.L_x_1489:
[----:B-1----:R1:W3:Y:S02]  /*99e0*/  SYNCS.PHASECHK.TRANS64.TRYWAIT P1, [R16+URZ+0x26840], R21 ;  /* 0x02684015100075a7 */ /* 0x0022e4000802017f */
[----:B---3--:R-:W-:Y:S05]  /*99f0*/  @!P1 NANOSLEEP.SYNCS 0x989680 ;  /* 0x009896800000995d */ /* 0x008fea0003900000 */
[----:B------:R-:W3:Y:S02]  /*9a00*/  @!P1 SYNCS.PHASECHK.TRANS64 P1, [R16+URZ+0x26840], R21 ;  /* 0x02684015100095a7 */ /* 0x000ee4000802007f */
[----:B---3--:R-:W-:Y:S05]  /*9a10*/  @!P1 BRA `(.L_x_1489) ;  /* 0xfffffffc00f09947 */ /* 0x008fea000383ffff */
[----:B------:R-:W-:Y:S05]  /*9a20*/  BRA `(.L_x_1529) ;  /* 0xffffffe000c47947 */ /* 0x000fea000383ffff */
.L_x_1491:
[----:B--2---:R2:W3:Y:S02]  /*9a30*/  SYNCS.PHASECHK.TRANS64.TRYWAIT P1, [R16+URZ+0x26828], R21 ;  /* 0x02682815100075a7 */ /* 0x0044e4000802017f */
[----:B---3--:R-:W-:Y:S05]  /*9a40*/  @!P1 NANOSLEEP.SYNCS 0x989680 ;  /* 0x009896800000995d */ /* 0x008fea0003900000 */
[----:B------:R-:W3:Y:S02]  /*9a50*/  @!P1 SYNCS.PHASECHK.TRANS64 P1, [R16+URZ+0x26828], R21 ;  /* 0x02682815100095a7 */ /* 0x000ee4000802007f */
[----:B---3--:R-:W-:Y:S05]  /*9a60*/  @!P1 BRA `(.L_x_1491) ;  /* 0xfffffffc00f09947 */ /* 0x008fea000383ffff */
[----:B------:R-:W-:Y:S05]  /*9a70*/  BRA `(.L_x_1530) ;  /* 0xffffffe400747947 */ /* 0x000fea000383ffff */
.L_x_1493:
[----:B---3--:R3:W4:Y:S02]  /*9a80*/  SYNCS.PHASECHK.TRANS64.TRYWAIT P1, [R16+URZ+0x26848], R21 ;  /* 0x02684815100075a7 */ /* 0x008724000802017f */
[----:B----4-:R-:W-:Y:S05]  /*9a90*/  @!P1 NANOSLEEP.SYNCS 0x989680 ;  /* 0x009896800000995d */ /* 0x010fea0003900000 */
[----:B------:R-:W4:Y:S02]  /*9aa0*/  @!P1 SYNCS.PHASECHK.TRANS64 P1, [R16+URZ+0x26848], R21 ;  /* 0x02684815100095a7 */ /* 0x000f24000802007f */
[----:B----4-:R-:W-:Y:S05]  /*9ab0*/  @!P1 BRA `(.L_x_1493) ;  /* 0xfffffffc00f09947 */ /* 0x010fea000383ffff */
[----:B------:R-:W-:Y:S05]  /*9ac0*/  BRA `(.L_x_1531) ;  /* 0xffffffe800247947 */ /* 0x000fea000383ffff */
.L_x_1495:
[----:B------:R-:W-:-:S07]  /*9ad0*/  SHF.L.U32 R5, R11, 0x1f, RZ ;  /* 0x0000001f0b057819 */ /* 0x000fce00000006ff */
.L_x_1532:
[----:B------:R1:W1:Y:S02]  /*9ae0*/  SYNCS.PHASECHK.TRANS64.TRYWAIT P1, [R16+URZ+0x26820], R5 ;  /* 0x02682005100075a7 */ /* 0x000264000802017f */
[----:B-1----:R-:W-:Y:S05]  /*9af0*/  @!P1 NANOSLEEP.SYNCS 0x989680 ;  /* 0x009896800000995d */ /* 0x002fea0003900000 */
[----:B------:R-:W1:Y:S02]  /*9b00*/  @!P1 SYNCS.PHASECHK.TRANS64 P1, [R16+URZ+0x26820], R5 ;  /* 0x02682005100095a7 */ /* 0x000e64000802007f */
[----:B-1----:R-:W-:Y:S05]  /*9b10*/  @!P1 BRA `(.L_x_1532) ;  /* 0xfffffffc00f09947 */ /* 0x002fea000383ffff */
[----:B------:R-:W-:Y:S05]  /*9b20*/  BRA `(.L_x_1533) ;  /* 0xffffffe800bc7947 */ /* 0x000fea000383ffff */
.L_x_1498:
[----:B-1----:R1:W3:Y:S02]  /*9b30*/  SYNCS.PHASECHK.TRANS64.TRYWAIT P1, [R16+URZ+0x26840], R13 ;  /* 0x0268400d100075a7 */ /* 0x0022e4000802017f */
[----:B---3--:R-:W-:Y:S05]  /*9b40*/  @!P1 NANOSLEEP.SYNCS 0x989680 ;  /* 0x009896800000995d */ /* 0x008fea0003900000 */
[----:B------:R-:W3:Y:S02]  /*9b50*/  @!P1 SYNCS.PHASECHK.TRANS64 P1, [R16+URZ+0x26840], R13 ;  /* 0x0268400d100095a7 */ /* 0x000ee4000802007f */
[----:B---3--:R-:W-:Y:S05]  /*9b60*/  @!P1 BRA `(.L_x_1498) ;  /* 0xfffffffc00f09947 */ /* 0x008fea000383ffff */
[----:B------:R-:W-:Y:S05]  /*9b70*/  BRA `(.L_x_1534) ;  /* 0xffffffec008c7947 */ /* 0x000fea000383ffff */
.L_x_1500:
[----:B--2---:R2:W3:Y:S02]  /*9b80*/  SYNCS.PHASECHK.TRANS64.TRYWAIT P1, [R16+URZ+0x26828], R13 ;  /* 0x0268280d100075a7 */ /* 0x0044e4000802017f */
[----:B---3--:R-:W-:Y:S05]  /*9b90*/  @!P1 NANOSLEEP.SYNCS 0x989680 ;  /* 0x009896800000995d */ /* 0x008fea0003900000 */
[----:B------:R-:W3:Y:S02]  /*9ba0*/  @!P1 SYNCS.PHASECHK.TRANS64 P1, [R16+URZ+0x26828], R13 ;  /* 0x0268280d100095a7 */ /* 0x000ee4000802007f */
[----:B---3--:R-:W-:Y:S05]  /*9bb0*/  @!P1 BRA `(.L_x_1500) ;  /* 0xfffffffc00f09947 */ /* 0x008fea000383ffff */
[----:B------:R-:W-:Y:S05]  /*9bc0*/  BRA `(.L_x_1535) ;  /* 0xfffffff000307947 */ /* 0x000fea000383ffff */
.L_x_1502:
[----:B---3--:R3:W1:Y:S02]  /*9bd0*/  SYNCS.PHASECHK.TRANS64.TRYWAIT P0, [R3+URZ+0x26840], R0 ;  /* 0x02684000030075a7 */ /* 0x008664000800017f */
[----:B-1----:R-:W-:Y:S05]  /*9be0*/  @!P0 NANOSLEEP.SYNCS 0x989680 ;  /* 0x009896800000895d */ /* 0x002fea0003900000 */
[----:B------:R-:W1:Y:S02]  /*9bf0*/  @!P0 SYNCS.PHASECHK.TRANS64 P0, [R3+URZ+0x26840], R0 ;  /* 0x02684000030085a7 */ /* 0x000e64000800007f */
[----:B-1----:R-:W-:Y:S05]  /*9c00*/  @!P0 BRA `(.L_x_1502) ;  /* 0xfffffffc00f08947 */ /* 0x002fea000383ffff */
[----:B------:R-:W-:Y:S05]  /*9c10*/  BRA `(.L_x_1536) ;  /* 0xfffffff000f47947 */ /* 0x000fea000383ffff */
.L_x_1504:
[----:B------:R-:W-:Y:S01]  /*9c20*/  BSSY B0, `(.L_x_1537) ;  /* 0x0000006000007945 */ /* 0x000fe20003800000 */
[----:B------:R-:W-:-:S07]  /*9c30*/  IMAD.MOV.U32 R15, RZ, RZ, -0x1 ;  /* 0xffffffffff0f7424 */ /* 0x000fce00078e00ff */
[----:B------:R-:W-:Y:S05]  /*9c40*/  WARPSYNC.COLLECTIVE R15, `(.L_x_1538) ;  /* 0x000000000f0c7348 */ /* 0x000fea0003c00000 */
[----:B------:R-:W-:Y:S02]  /*9c50*/  ELECT P6, UR62, PT ;  /* 0x00000000003e782f */ /* 0x000fe400038c0000 */
[----:B------:R-:W-:Y:S01]  /*9c60*/  MOV R14, UR62 ;  /* 0x0000003e000e7c02 */ /* 0x000fe20008000f00 */
[----:B------:R-:W-:Y:S10]  /*9c70*/  ENDCOLLECTIVE ;  /* 0x000000000000791b */ /* 0x000ff40003800000 */
.L_x_1538:
[----:B------:R-:W-:Y:S05]  /*9c80*/  BSYNC B0 ;  /* 0x0000000000007941 */ /* 0x000fea0003800000 */
.L_x_1537:
[----:B------:R-:W-:Y:S05]  /*9c90*/  BRA `(.L_x_1539) ;  /* 0xfffffff400bc7947 */ /* 0x000fea000383ffff */
.L_x_1506:
[----:B-1----:R1:W2:Y:S02]  /*9ca0*/  SYNCS.PHASECHK.TRANS64.TRYWAIT P0, [R6+URZ], R5 ;  /* 0x00000005060075a7 */ /* 0x0022a4000800017f */
[----:B--2---:R-:W-:Y:S05]  /*9cb0*/  @!P0 NANOSLEEP.SYNCS 0x989680 ;  /* 0x009896800000895d */ /* 0x004fea0003900000 */
[----:B------:R-:W2:Y:S02]  /*9cc0*/  @!P0 SYNCS.PHASECHK.TRANS64 P0, [R6+URZ], R5 ;  /* 0x00000005060085a7 */ /* 0x000ea4000800007f */
[----:B--2---:R-:W-:Y:S05]  /*9cd0*/  @!P0 BRA `(.L_x_1506) ;  /* 0xfffffffc00f08947 */ /* 0x004fea000383ffff */
[----:B------:R-:W-:Y:S05]  /*9ce0*/  BRA `(.L_x_1540) ;  /* 0xfffffff400fc7947 */ /* 0x000fea000383ffff */
.L_x_1507:
[----:B--2---:R2:W3:Y:S02]  /*9cf0*/  SYNCS.PHASECHK.TRANS64.TRYWAIT P0, [R3+URZ], R2 ;  /* 0x00000002030075a7 */ /* 0x0044e4000800017f */
[----:B---3--:R-:W-:Y:S05]  /*9d00*/  @!P0 NANOSLEEP.SYNCS 0x989680 ;  /* 0x009896800000895d */ /* 0x008fea0003900000 */
[----:B------:R-:W3:Y:S02]  /*9d10*/  @!P0 SYNCS.PHASECHK.TRANS64 P0, [R3+URZ], R2 ;  /* 0x00000002030085a7 */ /* 0x000ee4000800007f */
[----:B---3--:R-:W-:Y:S05]  /*9d20*/  @!P0 BRA `(.L_x_1507) ;  /* 0xfffffffc00f08947 */ /* 0x008fea000383ffff */
[----:B------:R-:W-:Y:S05]  /*9d30*/  BRA `(.L_x_1541) ;  /* 0xfffffff400f07947 */ /* 0x000fea000383ffff */
.L_x_1509:
[----:B--2---:R2:W3:Y:S02]  /*9d40*/  SYNCS.PHASECHK.TRANS64.TRYWAIT P0, [R0+URZ], R5 ;  /* 0x00000005000075a7 */ /* 0x0044e4000800017f */
[----:B---3--:R-:W-:Y:S05]  /*9d50*/  @!P0 NANOSLEEP.SYNCS 0x989680 ;  /* 0x009896800000895d */ /* 0x008fea0003900000 */
[----:B------:R-:W3:Y:S02]  /*9d60*/  @!P0 SYNCS.PHASECHK.TRANS64 P0, [R0+URZ], R5 ;  /* 0x00000005000085a7 */ /* 0x000ee4000800007f */
[----:B---3--:R-:W-:Y:S05]  /*9d70*/  @!P0 BRA `(.L_x_1509) ;  /* 0xfffffffc00f08947 */ /* 0x008fea000383ffff */
[----:B------:R-:W-:Y:S05]  /*9d80*/  BRA `(.L_x_1542) ;  /* 0xfffffff400f47947 */ /* 0x000fea000383ffff */
.L_x_1543:
        /* <DEDUP_REMOVED lines=15> */
.L_x_3304:


//--------------------- .text._ZN7cutlass13device_kernelIN5flash11enable_sm90INS1_16FlashAttnBwdSm90INS1_25CollectiveMainloopBwdSm90ILi2ELi2ELi2EN4cute5tupleIJNS5_1CILi1EEES8_S8_EEENS6_IJNS7_ILi64EEENS7_ILi128EEENS7_ILi96EEEEEENS_10bfloat16_tEfNS_4arch4Sm90ELb0ELb1ELb0ELb1ELb0ELb1ELb0ELb0ELi2ELi1ELi2ELi1ELb1EEENS1_21CollectiveEpilogueBwdISD_SE_SG_Li256ELb1ELb0ELi1EEENS1_19SingleTileSchedulerILb1ELb0ELb0ELi128EEEEEEEEEvNT_6ParamsE --------------------------
	.section	.text._ZN7cutlass13device_kernelIN5flash11enable_sm90INS1_16FlashAttnBwdSm90INS1_25CollectiveMainloopBwdSm90ILi2ELi2ELi2EN4cute5tupleIJNS5_1CILi1EEES8_S8_EEENS6_IJNS7_ILi64EEENS7_ILi128EEENS7_ILi96EEEEEENS_10bfloat16_tEfNS_4arch4Sm90ELb0ELb1ELb0ELb1ELb0ELb1ELb0ELb0ELi2ELi1ELi2ELi1ELb1EEENS1_21CollectiveEpilogueBwdISD_SE_SG_Li256ELb1ELb0ELi1EEENS1_19SingleTileSchedulerILb1ELb0ELb0ELi128EEEEEEEEEvNT_6ParamsE,"ax",@progbits
	.align	128
.text._ZN7cutlass13device_kernelIN5flash11enable_sm90INS1_16FlashAttnBwdSm90INS1_25CollectiveMainloopBwdSm90ILi2ELi2ELi2EN4cute5tupleIJNS5_1CILi1EEES8_S8_EEENS6_IJNS7_ILi64EEENS7_ILi128EEENS7_ILi96EEEEEENS_10bfloat16_tEfNS_4arch4Sm90ELb0ELb1ELb0ELb1ELb0ELb1ELb0ELb0ELi2ELi1ELi2ELi1ELb1EEENS1_21CollectiveEpilogueBwdISD_SE_SG_Li256ELb1ELb0ELi1EEENS1_19SingleTileSchedulerILb1ELb0ELb0ELi128EEEEEEEEEvNT_6ParamsE:
        .type           _ZN7cutlass13device_kernelIN5flash11enable_sm90INS1_16FlashAttnBwdSm90INS1_25CollectiveMainloopBwdSm90ILi2ELi2ELi2EN4cute5tupleIJNS5_1CILi1EEES8_S8_EEENS6_IJNS7_ILi64EEENS7_ILi128EEENS7_ILi96EEEEEENS_10bfloat16_tEfNS_4arch4Sm90ELb0ELb1ELb0ELb1ELb0ELb1ELb0ELb0ELi2ELi1ELi2ELi1ELb1EEENS1_21CollectiveEpilogueBwdISD_SE_SG_Li256ELb1ELb0ELi1EEENS1_19SingleTileSchedulerILb1ELb0ELb0ELi128EEEEEEEEEvNT_6ParamsE,@function
        .size           _ZN7cutlass13device_kernelIN5flash11enable_sm90INS1_16FlashAttnBwdSm90INS1_25CollectiveMainloopBwdSm90ILi2ELi2ELi2EN4cute5tupleIJNS5_1CILi1EEES8_S8_EEENS6_IJNS7_ILi64EEENS7_ILi128EEENS7_ILi96EEEEEENS_10bfloat16_tEfNS_4arch4Sm90ELb0ELb1ELb0ELb1ELb0ELb1ELb0ELb0ELi2ELi1ELi2ELi1ELb1EEENS1_21CollectiveEpilogueBwdISD_SE_SG_Li256ELb1ELb0ELi1EEENS1_19SingleTileSchedulerILb1ELb0ELb0ELi128EEEEEEEEEvNT_6ParamsE,(.L_x_3305 - _ZN7cutlass13device_kernelIN5flash11enable_sm90INS1_16FlashAttnBwdSm90INS1_25CollectiveMainloopBwdSm90ILi2ELi2ELi2EN4cute5tupleIJNS5_1CILi1EEES8_S8_EEENS6_IJNS7_ILi64EEENS7_ILi128EEENS7_ILi96EEEEEENS_10bfloat16_tEfNS_4arch4Sm90ELb0ELb1ELb0ELb1ELb0ELb1ELb0ELb0ELi2ELi1ELi2ELi1ELb1EEENS1_21CollectiveEpilogueBwdISD_SE_SG_Li256ELb1ELb0ELi1EEENS1_19SingleTileSchedulerILb1ELb0ELb0ELi128EEEEEEEEEvNT_6ParamsE)
        .other          _ZN7cutlass13device_kernelIN5flash11enable_sm90INS1_16FlashAttnBwdSm90INS1_25CollectiveMainloopBwdSm90ILi2ELi2ELi2EN4cute5tupleIJNS5_1CILi1EEES8_S8_EEENS6_IJNS7_ILi64EEENS7_ILi128EEENS7_ILi96EEEEEENS_10bfloat16_tEfNS_4arch4Sm90ELb0ELb1ELb0ELb1ELb0ELb1ELb0ELb0ELi2ELi1ELi2ELi1ELb1EEENS1_21CollectiveEpilogueBwdISD_SE_SG_Li256ELb1ELb0ELi1EEENS1_19SingleTileSchedulerILb1ELb0ELb0ELi128EEEEEEEEEvNT_6ParamsE,@"STO_CUDA_ENTRY STV_DEFAULT"
_ZN7cutlass13device_kernelIN5flash11enable_sm90INS1_16FlashAttnBwdSm90INS1_25CollectiveMainloopBwdSm90ILi2ELi2ELi2EN4cute5tupleIJNS5_1CILi1EEES8_S8_EEENS6_IJNS7_ILi64EEENS7_ILi128EEENS7_ILi96EEEEEENS_10bfloat16_tEfNS_4arch4Sm90ELb0ELb1ELb0ELb1ELb0ELb1ELb0ELb0ELi2ELi1ELi2ELi1ELb1EEENS1_21CollectiveEpilogueBwdISD_SE_SG_Li256ELb1ELb0ELi1EEENS1_19SingleTileSchedulerILb1ELb0ELb0ELi128EEEEEEEEEvNT_6ParamsE:
        /* <DEDUP_REMOVED lines=24> */
.L_x_1545:
[----:B------:R-:W-:Y:S05]  /*0180*/  BSYNC B0 ;  /* 0x0000000000007941 */ /* 0x000fea0003800000 */
.L_x_1544:
        /* <DEDUP_REMOVED lines=37> */
.L_x_1546:
        /* <DEDUP_REMOVED lines=22> */
.L_x_1547:
[----:B------:R-:W-:Y:S01]  /*0540*/  PLOP3.LUT P0, PT, PT, PT, UP0, 0x80, 0x0 ;  /* 0x000000000000781c */ /* 0x000fe20003f0f008 */
[----:B------:R-:W-:Y:S01]  /*0550*/  NOP ;  /* 0x0000000000007918 */ /* 0x000fe20000000000 */
[----:B------:R-:W-:Y:S01]  /*0560*/  ULDC.64 UR46, c[0x0][0x208] ;  /* 0x00008200002e7ab9 */ /* 0x000fe20000000a00 */
[----:B------:R-:W-:Y:S01]  /*0570*/  BSSY B6, `(.L_x_1548) ;  /* 0x0000a1a000067945 */ /* 0x000fe20003800000 */
[----:B-12-4-:R-:W-:Y:S09]  /*0580*/  BAR.SYNC.DEFER_BLOCKING 0x0 ;  /* 0x0000000000007b1d */ /* 0x016ff20000010000 */
[----:B------:R-:W-:Y:S05]  /*0590*/  @!P0 BRA `(.L_x_1549) ;  /* 0x0000006000488947 */ /* 0x000fea0003800000 */
.L_x_1550:
[----:B------:R-:W-:-:S08]  /*05a0*/  NOP ;  /* 0x0000000000007918 */ /* 0x000fd00000000000 */
[----:B------:R-:W1:Y:S02]  /*05b0*/  USETMAXREG.TRY_ALLOC.CTAPOOL UP0, 0xf0 ;  /* 0x000000f0000079c8 */ /* 0x000e640008000600 */
[----:B-1----:R-:W-:-:S13]  /*05c0*/  PLOP3.LUT P0, PT, PT, PT, UP0, 0x80, 0x0 ;  /* 0x000000000000781c */ /* 0x002fda0003f0f008 */
[----:B------:R-:W-:Y:S05]  /*05d0*/  @!P0 BRA `(.L_x_1550) ;  /* 0xfffffffc00f08947 */ /* 0x000fea000383ffff */
[----:B------:R-:W-:Y:S01]  /*05e0*/  LOP3.LUT R0, R0, 0x3, RZ, 0xc0, !PT ;  /* 0x0000000300007812 */ /* 0x000fe200078ec0ff */
[----:B------:R-:W-:Y:S01]  /*05f0*/  ULDC.64 UR4, c[0x0][0x8d8] ;  /* 0x0002360000047ab9 */ /* 0x000fe20000000a00 */
[----:B------:R-:W1:Y:S04]  /*0600*/  S2UR UR6, SR_CTAID.X ;  /* 0x00000000000679c3 */ /* 0x000e680000002500 */
[----:B------:R-:W2:Y:S04]  /*0610*/  SHFL.IDX PT, R0, R0, RZ, 0x1f ;  /* 0x00001fff00007589 */ /* 0x000ea800000e0000 */
[----:B------:R-:W3:Y:S01]  /*0620*/  S2UR UR36, SR_CTAID.Z ;  /* 0x00000000002479c3 */ /* 0x000ee20000002700 */
[----:B--2---:R-:W-:-:S13]  /*0630*/  ISETP.NE.AND P0, PT, R0, RZ, PT ;  /* 0x000000ff0000720c */ /* 0x004fda0003f05270 */
[----:B------:R-:W-:-:S05]  /*0640*/  @!P0 VIADD R3, R2, 0x9 ;  /* 0x0000000902038836 */ /* 0x000fca0000000000 */
[----:B------:R2:W-:Y:S06]  /*0650*/  @!P0 BAR.ARV R3, 0xa0 ;  /* 0x000280030000851d */ /* 0x0005ec0000002000 */
[----:B------:R-:W-:-:S04]  /*0660*/  ISETP.NE.U32.AND P0, PT, RZ, UR4, PT ;  /* 0x00000004ff007c0c */ /* 0x000fc8000bf05070 */
[----:B------:R-:W-:-:S13]  /*0670*/  ISETP.NE.AND.EX P0, PT, RZ, UR5, PT, P0 ;  /* 0x00000005ff007c0c */ /* 0x000fda000bf05300 */
[----:B-123--:R-:W-:Y:S05]  /*0680*/  @!P0 BRA `(.L_x_1551) ;  /* 0x00000000001c8947 */ /* 0x00efea0003800000 */
[----:B------:R-:W-:Y:S02]  /*0690*/  ULDC.64 UR4, c[0x0][0x8d8] ;  /* 0x0002360000047ab9 */ /* 0x000fe40000000a00 */
[----:B------:R-:W-:-:S06]  /*06a0*/  UIMAD.WIDE UR4, UR36, 0x4, UR4 ;  /* 0x00000004240478a5 */ /* 0x000fcc000f8e0204 */
[----:B------:R-:W-:Y:S02]  /*06b0*/  IMAD.U32 R4, RZ, RZ, UR4 ;  /* 0x00000004ff047e24 */ /* 0x000fe4000f8e00ff */
[----:B------:R-:W-:-:S05]  /*06c0*/  IMAD.U32 R5, RZ, RZ, UR5 ;  /* 0x00000005ff057e24 */ /* 0x000fca000f8e00ff */
[----:B------:R-:W2:Y:S02]  /*06d0*/  LDG.E R4, desc[UR46][R4.64] ;  /* 0x0000002e04047981 */ /* 0x000ea4000c1e1900 */
[----:B--2---:R-:W-:Y:S01]  /*06e0*/  R2UR UR4, R4 ;  /* 0x00000000040472ca */ /* 0x004fe200000e0000 */
[----:B------:R-:W-:-:S14]  /*06f0*/  BRA `(.L_x_1552) ;  /* 0x00000000003c7947 */ /* 0x000fdc0003800000 */
.L_x_1551:
        /* <DEDUP_REMOVED lines=14> */
.L_x_1553:
[----:B------:R-:W-:-:S05]  /*07e0*/  ULDC UR4, c[0x0][0x8bc] ;  /* 0x00022f0000047ab9 */ /* 0x000fca0000000800 */
.L_x_1552:
[----:B------:R-:W-:-:S04]  /*07f0*/  USHF.L.U32 UR42, UR6, 0x7, URZ ;  /* 0x00000007062a7899 */ /* 0x000fc8000800063f */
[----:B------:R-:W-:-:S04]  /*0800*/  UISETP.GE.AND UP0, UPT, UR42, UR4, UPT ;  /* 0x000000042a00728c */ /* 0x000fc8000bf06270 */
[----:B------:R-:W-:-:S06]  /*0810*/  USEL UR36, UR36, 0xffffffff, !UP0 ;  /* 0xffffffff24247887 */ /* 0x000fcc000c000000 */
[----:B------:R-:W-:-:S13]  /*0820*/  ISETP.LE.AND P0, PT, RZ, UR36, PT ;  /* 0x00000024ff007c0c */ /* 0x000fda000bf03270 */
[----:B------:R-:W-:Y:S05]  /*0830*/  @!P0 BRA `(.L_x_1554) ;  /* 0x0000009c00b48947 */ /* 0x000fea0003800000 */
[----:B------:R-:W1:Y:S01]  /*0840*/  S2R R0, SR_TID.X ;  /* 0x0000000000007919 */ /* 0x000e620000002100 */
[----:B------:R-:W-:Y:S01]  /*0850*/  ULDC.64 UR4, c[0x0][0x780] ;  /* 0x0001e00000047ab9 */ /* 0x000fe20000000a00 */
[----:B------:R-:W-:Y:S01]  /*0860*/  ULDC UR41, c[0x0][0x290] ;  /* 0x0000a40000297ab9 */ /* 0x000fe20000000800 */
[----:B------:R-:W-:-:S04]  /*0870*/  ISETP.NE.U32.AND P0, PT, RZ, UR4, PT ;  /* 0x00000004ff007c0c */ /* 0x000fc8000bf05070 */
        /* <DEDUP_REMOVED lines=10> */
.L_x_1555:
        /* <DEDUP_REMOVED lines=14> */
.L_x_1556:
        /* <DEDUP_REMOVED lines=11> */
.L_x_1557:
        /* <DEDUP_REMOVED lines=13> */
.L_x_1558:
[----:B------:R-:W-:Y:S01]  /*0b80*/  UIADD3 UR5, UR42, UR37, -UR41 ;  /* 0x000000252a057290 */ /* 0x000fe2000fffe829 */
[----:B------:R-:W-:Y:S01]  /*0b90*/  ISETP.LE.AND P1, PT, RZ, UR6, PT ;  /* 0x00000006ff007c0c */ /* 0x000fe2000bf23270 */
[----:B------:R-:W-:Y:S01]  /*0ba0*/  ULDC UR6, c[0x0][0x74c] ;  /* 0x0001d30000067ab9 */ /* 0x000fe20000000800 */
[----:B------:R-:W-:Y:S01]  /*0bb0*/  UIADD3 UR4, UR37, 0x3f, URZ ;  /* 0x0000003f25047890 */ /* 0x000fe2000fffe03f */
[----:B------:R-:W-:Y:S01]  /*0bc0*/  PLOP3.LUT P0, PT, PT, PT, PT, 0x80, 0x0 ;  /* 0x000000000000781c */ /* 0x000fe20003f0f070 */
[----:B------:R-:W-:Y:S01]  /*0bd0*/  UIADD3 UR5, UR5, -UR6, URZ ;  /* 0x8000000605057290 */ /* 0x000fe2000fffe03f */
[----:B------:R-:W-:Y:S02]  /*0be0*/  CS2R R70, SRZ ;  /* 0x0000000000467805 */ /* 0x000fe4000001ff00 */
[----:B------:R-:W-:Y:S02]  /*0bf0*/  CS2R R68, SRZ ;  /* 0x0000000000447805 */ /* 0x000fe4000001ff00 */
[----:B------:R-:W-:Y:S01]  /*0c00*/  CS2R R66, SRZ ;  /* 0x0000000000427805 */ /* 0x000fe2000001ff00 */
[----:B------:R-:W-:Y:S01]  /*0c10*/  USHF.R.S32.HI UR6, URZ, 0x1f, UR5 ;  /* 0x0000001f3f067899 */ /* 0x000fe20008011405 */
[----:B------:R-:W-:-:S02]  /*0c20*/  CS2R R64, SRZ ;  /* 0x0000000000407805 */ /* 0x000fc4000001ff00 */
[----:B------:R-:W-:Y:S02]  /*0c30*/  CS2R R62, SRZ ;  /* 0x00000000003e7805 */ /* 0x000fe4000001ff00 */
[----:B------:R-:W-:Y:S01]  /*0c40*/  CS2R R60, SRZ ;  /* 0x00000000003c7805 */ /* 0x000fe2000001ff00 */
[----:B------:R-:W-:Y:S01]  /*0c50*/  ULEA.HI UR6, UR6, UR5, URZ, 0x6 ;  /* 0x0000000506067291 */ /* 0x000fe2000f8f303f */
[----:B------:R-:W-:Y:S01]  /*0c60*/  CS2R R58, SRZ ;  /* 0x00000000003a7805 */ /* 0x000fe2000001ff00 */
[----:B------:R-:W-:Y:S01]  /*0c70*/  USHF.R.S32.HI UR5, URZ, 0x1f, UR4 ;  /* 0x0000001f3f057899 */ /* 0x000fe20008011404 */
[----:B------:R-:W-:Y:S01]  /*0c80*/  CS2R R56, SRZ ;  /* 0x0000000000387805 */ /* 0x000fe2000001ff00 */
[----:B------:R-:W-:Y:S01]  /*0c90*/  USHF.R.S32.HI UR6, URZ, 0x6, UR6 ;  /* 0x000000063f067899 */ /* 0x000fe20008011406 */
[----:B------:R-:W-:Y:S01]  /*0ca0*/  CS2R R54, SRZ ;  /* 0x0000000000367805 */ /* 0x000fe2000001ff00 */
[----:B------:R-:W-:Y:S01]  /*0cb0*/  ULEA.HI UR5, UR5, UR4, URZ, 0x6 ;  /* 0x0000000405057291 */ /* 0x000fe2000f8f303f */
[----:B------:R-:W-:Y:S01]  /*0cc0*/  CS2R R52, SRZ ;  /* 0x0000000000347805 */ /* 0x000fe2000001ff00 */
[----:B------:R-:W-:Y:S01]  /*0cd0*/  UISETP.LT.AND UP0, UPT, URZ, UR6, UPT ;  /* 0x000000063f00728c */ /* 0x000fe2000bf01270 */
[----:B------:R-:W-:Y:S01]  /*0ce0*/  CS2R R50, SRZ ;  /* 0x0000000000327805 */ /* 0x000fe2000001ff00 */
[----:B------:R-:W-:Y:S01]  /*0cf0*/  USHF.R.S32.HI UR39, URZ, 0x6, UR5 ;  /* 0x000000063f277899 */ /* 0x000fe20008011405 */
[----:B------:R-:W-:Y:S01]  /*0d00*/  CS2R R48, SRZ ;  /* 0x0000000000307805 */ /* 0x000fe2000001ff00 */
[----:B------:R-:W-:Y:S01]  /*0d10*/  USEL UR40, URZ, UR6, !UP0 ;  /* 0x000000063f287287 */ /* 0x000fe2000c000000 */
        /* <DEDUP_REMOVED lines=29> */
[----:B------:R-:W-:Y:S01]  /*0ef0*/  CS2R R84, SRZ ;  /* 0x0000000000547805 */ /* 0x000fe2000001ff00 */
[----:B------:R-:W-:Y:S01]  /*0f00*/  IMAD.MOV.U32 R83, RZ, RZ, RZ ;  /* 0x000000ffff537224 */ /* 0x000fe200078e00ff */
[----:B------:R-:W-:Y:S06]  /*0f10*/  @!P1 BRA `(.L_x_1559) ;  /* 0x0000000000209947 */ /* 0x000fec0003800000 */
[----:B------:R-:W-:Y:S01]  /*0f20*/  UIADD3 UR4, -UR41, 0xbf, UR37 ;  /* 0x000000bf29047890 */ /* 0x000fe2000fffe125 */
[----:B------:R-:W-:-:S03]  /*0f30*/  ULDC UR5, c[0x0][0x748] ;  /* 0x0001d20000057ab9 */ /* 0x000fc60000000800 */
[----:B------:R-:W-:-:S04]  /*0f40*/  UIADD3 UR4, UR4, UR5, UR42 ;  /* 0x0000000504047290 */ /* 0x000fc8000fffe02a */
[----:B------:R-:W-:-:S04]  /*0f50*/  USHF.R.S32.HI UR5, URZ, 0x1f, UR4 ;  /* 0x0000001f3f057899 */ /* 0x000fc80008011404 */
[----:B------:R-:W-:-:S04]  /*0f60*/  ULEA.HI UR5, UR5, UR4, URZ, 0x6 ;  /* 0x0000000405057291 */ /* 0x000fc8000f8f303f */
[----:B------:R-:W-:-:S04]  /*0f70*/  USHF.R.S32.HI UR5, URZ, 0x6, UR5 ;  /* 0x000000063f057899 */ /* 0x000fc80008011405 */
[----:B------:R-:W-:-:S04]  /*0f80*/  UISETP.LT.AND UP0, UPT, UR39, UR5, UPT ;  /* 0x000000052700728c */ /* 0x000fc8000bf01270 */
[----:B------:R-:W-:-:S12]  /*0f90*/  USEL UR39, UR39, UR5, UP0 ;  /* 0x0000000527277287 */ /* 0x000fd80008000000 */
.L_x_1559:
        /* <DEDUP_REMOVED lines=28> */
.L_x_1562:
        /* <DEDUP_REMOVED lines=15> */
.L_x_1561:
        /* <DEDUP_REMOVED lines=22> */
.L_x_1564:
        /* <DEDUP_REMOVED lines=15> */
.L_x_1563:
[----:B------:R-:W-:Y:S01]  /*14a0*/  SHF.R.S32.HI R25, RZ, 0x1f, R22 ;  /* 0x0000001fff197819 */ /* 0x000fe20000011416 */
[----:B------:R-:W-:-:S03]  /*14b0*/  UMOV UR4, 0xffffffff ;  /* 0xffffffff00047882 */ /* 0x000fc60000000000 */
[----:B------:R-:W-:-:S04]  /*14c0*/  LEA.HI R0, R25, R22, RZ, 0x7 ;  /* 0x0000001619007211 */ /* 0x000fc800078f38ff */
[----:B------:R-:W-:Y:S01]  /*14d0*/  SHF.R.S32.HI R16, RZ, 0x7, R0 ;  /* 0x00000007ff107819 */ /* 0x000fe20000011400 */
[----:B------:R-:W-:Y:S06]  /*14e0*/  BRA.DIV UR4, `(.L_x_1565) ;  /* 0x0000009204907947 */ /* 0x000fec000b800000 */
[----:B------:R1:W2:Y:S02]  /*14f0*/  SHFL.IDX PT, R14, R16, RZ, 0x1f ;  /* 0x00001fff100e7589 */ /* 0x0002a400000e0000 */
.L_x_1660:
        /* <DEDUP_REMOVED lines=15> */
.L_x_1566:
        /* <DEDUP_REMOVED lines=19> */
.L_x_1568:
        /* <DEDUP_REMOVED lines=40> */
[----:B------:R-:W-:Y:S02]  /*19a0*/  LEA.HI R22, R25, R22, RZ, 0x3 ;  /* 0x0000001619167211 */ /* 0x000fe400078f18ff */
[----:B------:R-:W-:Y:S02]  /*19b0*/  CS2R R70, SRZ ;  /* 0x0000000000467805 */ /* 0x000fe4000001ff00 */
[----:B------:R-:W-:Y:S01]  /*19c0*/  LEA.HI R5, R5, R4, RZ, 0x3 ;  /* 0x0000000405057211 */ /* 0x000fe200078f18ff */
[----:B------:R-:W4:Y:S01]  /*19d0*/  LDSM.16.M88.4 R192, [R7+0xa000] ;  /* 0x00a0000007c0783b */ /* 0x000f220000000200 */
[----:B------:R-:W-:-:S02]  /*19e0*/  LOP3.LUT R9, R0, 0x30, R9, 0xf8, !PT ;  /* 0x0000003000097812 */ /* 0x000fc400078ef809 */
[----:B------:R-:W-:Y:S02]  /*19f0*/  CS2R R68, SRZ ;  /* 0x0000000000447805 */ /* 0x000fe4000001ff00 */
[----:B------:R-:W-:Y:S02]  /*1a00*/  LOP3.LUT R5, R5, 0xfffffff8, RZ, 0xc0, !PT ;  /* 0xfffffff805057812 */ /* 0x000fe400078ec0ff */
[----:B------:R-:W-:Y:S02]  /*1a10*/  CS2R R66, SRZ ;  /* 0x0000000000427805 */ /* 0x000fe4000001ff00 */
[----:B------:R-:W-:Y:S02]  /*1a20*/  LEA.HI R24, R24, R27, RZ, 0x5 ;  /* 0x0000001b18187211 */ /* 0x000fe400078f28ff */
[----:B------:R-:W-:Y:S02]  /*1a30*/  CS2R R64, SRZ ;  /* 0x0000000000407805 */ /* 0x000fe4000001ff00 */
[----:B------:R-:W-:Y:S01]  /*1a40*/  LOP3.LUT R22, R9, 0x8, R22, 0xf8, !PT ;  /* 0x0000000809167812 */ /* 0x000fe200078ef816 */
[----:B------:R-:W-:Y:S01]  /*1a50*/  IMAD.IADD R5, R4, 0x1, -R5 ;  /* 0x0000000104057824 */ /* 0x000fe200078e0a05 */
[----:B------:R-:W-:Y:S01]  /*1a60*/  SHF.R.U32.HI R11, RZ, 0x3, R0 ;  /* 0x00000003ff0b7819 */ /* 0x000fe20000011600 */
[C---:B------:R-:W-:Y:S01]  /*1a70*/  IMAD R0, R16.reuse, 0x8, R3 ;  /* 0x0000000810007824 */ /* 0x040fe200078e0203 */
[----:B------:R-:W-:Y:S01]  /*1a80*/  SHF.R.S32.HI R24, RZ, 0x5, R24 ;  /* 0x00000005ff187819 */ /* 0x000fe20000011418 */
[----:B------:R-:W-:Y:S01]  /*1a90*/  IMAD R3, R16, 0x300, R27 ;  /* 0x0000030010037824 */ /* 0x000fe200078e021b */
[----:B------:R-:W-:-:S02]  /*1aa0*/  LOP3.LUT R11, R22, R11, RZ, 0x3c, !PT ;  /* 0x0000000b160b7212 */ /* 0x000fc400078e3cff */
[----:B------:R-:W-:Y:S02]  /*1ab0*/  CS2R R62, SRZ ;  /* 0x00000000003e7805 */ /* 0x000fe4000001ff00 */
[----:B------:R-:W-:Y:S01]  /*1ac0*/  LEA.HI R4, R16, R16, RZ, 0x1 ;  /* 0x0000001010047211 */ /* 0x000fe200078f08ff */
[----:B------:R-:W-:Y:S01]  /*1ad0*/  IMAD R24, R24, 0x10, R5 ;  /* 0x0000001018187824 */ /* 0x000fe200078e0205 */
[----:B------:R-:W-:Y:S01]  /*1ae0*/  CS2R R60, SRZ ;  /* 0x00000000003c7805 */ /* 0x000fe2000001ff00 */
[----:B------:R-:W-:Y:S01]  /*1af0*/  IMAD.U32 R5, R0, 0x200, R11 ;  /* 0x0000020000057824 */ /* 0x000fe200078e000b */
[----:B------:R-:W-:Y:S01]  /*1b00*/  LOP3.LUT R9, R4, 0x3fffffe, RZ, 0xc0, !PT ;  /* 0x03fffffe04097812 */ /* 0x000fe200078ec0ff */
[----:B------:R-:W-:Y:S01]  /*1b10*/  IMAD.MOV.U32 R0, RZ, RZ, 0x20 ;  /* 0x00000020ff007424 */ /* 0x000fe200078e00ff */
[----:B------:R-:W-:Y:S01]  /*1b20*/  CS2R R58, SRZ ;  /* 0x00000000003a7805 */ /* 0x000fe2000001ff00 */
[----:B------:R-:W-:Y:S01]  /*1b30*/  IMAD.U32 R4, RZ, RZ, UR42 ;  /* 0x0000002aff047e24 */ /* 0x000fe2000f8e00ff */
[----:B------:R-:W-:Y:S01]  /*1b40*/  CS2R R56, SRZ ;  /* 0x0000000000387805 */ /* 0x000fe2000001ff00 */
[----:B------:R-:W-:Y:S01]  /*1b50*/  IMAD.IADD R9, R16, 0x1, -R9 ;  /* 0x0000000110097824 */ /* 0x000fe200078e0a09 */
[----:B------:R-:W-:Y:S01]  /*1b60*/  SEL R0, R0, 0xffffffe0, !P0 ;  /* 0xffffffe000007807 */ /* 0x000fe20004000000 */
[----:B------:R-:W-:Y:S01]  /*1b70*/  IMAD.SHL.U32 R3, R3, 0x4, RZ ;  /* 0x0000000403037824 */ /* 0x000fe200078e00ff */
        /* <DEDUP_REMOVED lines=44> */
[----:B------:R-:W-:Y:S01]  /*1e40*/  CS2R R72, SRZ ;  /* 0x0000000000487805 */ /* 0x000fe2000001ff00 */
[----:B------:R-:W-:Y:S01]  /*1e50*/  IMAD R3, R3, 0x4, R18 ;  /* 0x0000000403037824 */ /* 0x000fe200078e0212 */
[----:B------:R-:W-:Y:S01]  /*1e60*/  IADD3 R4, -R9, UR41, -R4 ;  /* 0x0000002909047c10 */ /* 0x000fe2000fffe904 */
[----:B------:R-:W-:Y:S01]  /*1e70*/  ULOP3.LUT UR9, UR38, 0x1, URZ, 0xfc, !UPT ;  /* 0x0000000126097892 */ /* 0x000fe2000f8efc3f */
[----:B-----5:R-:W-:Y:S01]  /*1e80*/  IADD3 R0, RZ, -UR42, -R9 ;  /* 0x8000002aff007c10 */ /* 0x020fe2000fffe809 */
[----:B------:R-:W-:Y:S01]  /*1e90*/  UMOV UR4, URZ ;  /* 0x0000003f00047c82 */ /* 0x000fe20008000000 */
[----:B------:R-:W-:Y:S01]  /*1ea0*/  UMOV UR5, URZ ;  /* 0x0000003f00057c82 */ /* 0x000fe20008000000 */
[----:B-1234-:R-:W-:-:S08]  /*1eb0*/  ULDC UR6, c[0x0][0x744] ;  /* 0x0001d10000067ab9 */ /* 0x01efd00000000800 */
.L_x_1579:
[----:B------:R-:W-:-:S06]  /*1ec0*/  UISETP.NE.AND UP0, UPT, UR9, 0x3, UPT ;  /* 0x000000030900788c */ /* 0x000fcc000bf05270 */
[----:B------:R-:W-:-:S13]  /*1ed0*/  PLOP3.LUT P6, PT, PT, PT, UP0, 0x80, 0x0 ;  /* 0x000000000000781c */ /* 0x000fda0003fcf008 */
[----:B-1----:R-:W-:Y:S05]  /*1ee0*/  @!P6 BRA `(.L_x_1569) ;  /* 0x000000000004e947 */ /* 0x002fea0003800000 */
[----:B------:R-:W-:Y:S01]  /*1ef0*/  BPT.TRAP 0x1 ;  /* 0x000000040000795c */ /* 0x000fe20000300000 */
.L_x_1569:
[----:B------:R-:W-:Y:S01]  /*1f00*/  R2UR UR7, R18 ;  /* 0x00000000120772ca */ /* 0x000fe200000e0000 */
[----:B------:R-:W-:-:S05]  /*1f10*/  IMAD.U32 R16, RZ, RZ, UR4 ;  /* 0x00000004ff107e24 */ /* 0x000fca000f8e00ff */
[----:B------:R-:W-:-:S07]  /*1f20*/  SHF.L.U32 R16, R16, 0x1f, RZ ;  /* 0x0000001f10107819 */ /* 0x000fce00000006ff */
[----:B------:R-:W-:-:S09]  /*1f30*/  ULEA UR7, UR5, UR7, 0x3 ;  /* 0x0000000705077291 */ /* 0x000fd2000f8e183f */
[----:B------:R1:W2:Y:S01]  /*1f40*/  SYNCS.PHASECHK.TRANS64.TRYWAIT P0, [UR7+0x26810], R16 ;  /* 0x02681010ff0075a7 */ /* 0x0002a20008000147 */
[----:B------:R-:W-:Y:S05]  /*1f50*/  @!P6 BRA `(.L_x_1570) ;  /* 0x000000000004e947 */ /* 0x000fea0003800000 */
[----:B------:R-:W-:Y:S01]  /*1f60*/  BPT.TRAP 0x1 ;  /* 0x000000040000795c */ /* 0x000fe20000300000 */
.L_x_1570:
[----:B--2---:R-:W-:Y:S05]  /*1f70*/  @P0 BRA `(.L_x_1571) ;  /* 0x0000000000080947 */ /* 0x004fea0003800000 */
[----:B------:R-:W2:Y:S02]  /*1f80*/  SYNCS.PHASECHK.TRANS64.TRYWAIT P0, [UR7+0x26810], R16 ;  /* 0x02681010ff0075a7 */ /* 0x000ea40008000147 */
[----:B--2---:R-:W-:Y:S05]  /*1f90*/  @!P0 BRA `(.L_x_1572) ;  /* 0x0000008800188947 */ /* 0x004fea0003800000 */
.L_x_1571:
        /* <DEDUP_REMOVED lines=66> */
.L_x_1573:
[----:B------:R1:W1:Y:S01]  /*23c0*/  SYNCS.PHASECHK.TRANS64.TRYWAIT P0, [UR7+0x26830], R16 ;  /* 0x02683010ff0075a7 */ /* 0x0002620008000147 */
[----:B------:R-:W-:Y:S05]  /*23d0*/  @!P6 BRA `(.L_x_1574) ;  /* 0x000000000004e947 */ /* 0x000fea0003800000 */
[----:B------:R-:W-:Y:S01]  /*23e0*/  BPT.TRAP 0x1 ;  /* 0x000000040000795c */ /* 0x000fe20000300000 */
.L_x_1574:
[----:B-1----:R-:W-:Y:S05]  /*23f0*/  @P0 BRA `(.L_x_1575) ;  /* 0x0000000000080947 */ /* 0x002fea0003800000 */
[----:B------:R-:W1:Y:S02]  /*2400*/  SYNCS.PHASECHK.TRANS64.TRYWAIT P0, [UR7+0x26830], R16 ;  /* 0x02683010ff0075a7 */ /* 0x000e640008000147 */
[----:B-1----:R-:W-:Y:S05]  /*2410*/  @!P0 BRA `(.L_x_1576) ;  /* 0x0000008400108947 */ /* 0x002fea0003800000 */
.L_x_1575:
[----:B------:R-:W-:Y:S01]  /*2420*/  R2UR UR10, R18 ;  /* 0x00000000120a72ca */ /* 0x000fe200000e0000 */
[----:B------:R-:W-:Y:S01]  /*2430*/  WARPGROUP.ARRIVE ;  /* 0x00000000000079c5 */ /* 0x000fe20000000000 */
[----:B------:R-:W-:Y:S01]  /*2440*/  UMOV UR15, 0x80000020 ;  /* 0x80000020000f7882 */ /* 0x000fe20000000000 */
[----:B------:R-:W1:Y:S01]  /*2450*/  LDC.64 R212, c[0x0][0x748] ;  /* 0x0001d200ffd47b82 */ /* 0x000e620000000a00 */
[----:B------:R-:W-:Y:S01]  /*2460*/  ULEA UR12, UR40, -UR37, 0x6 ;  /* 0x80000025280c7291 */ /* 0x000fe2000f8e303f */
[----:B------:R-:W-:Y:S01]  /*2470*/  ISETP.GT.AND P1, PT, R0, RZ, PT ;  /* 0x000000ff0000720c */ /* 0x000fe20003f24270 */
[----:B------:R-:W-:Y:S01]  /*2480*/  UMOV UR19, 0xc0000010 ;  /* 0xc000001000137882 */ /* 0x000fe20000000000 */
[----:B------:R-:W-:Y:S01]  /*2490*/  ISETP.GT.AND P0, PT, R4, RZ, PT ;  /* 0x000000ff0400720c */ /* 0x000fe20003f04270 */
[----:B------:R-:W-:Y:S01]  /*24a0*/  UMOV UR17, 0x40000040 ;  /* 0x4000004000117882 */ /* 0x000fe20000000000 */
[----:B------:R-:W-:Y:S02]  /*24b0*/  ISETP.GT.AND P2, PT, R0, 0x8, PT ;  /* 0x000000080000780c */ /* 0x000fe40003f44270 */
[----:B------:R-:W-:-:S02]  /*24c0*/  IADD3 R218, R4, UR12, R17 ;  /* 0x0000000c04da7c10 */ /* 0x000fc4000fffe011 */
[----:B------:R-:W-:Y:S01]  /*24d0*/  UIADD3 UR10, UR10, 0x18000, URZ ;  /* 0x000180000a0a7890 */ /* 0x000fe2000fffe03f */
[----:B------:R-:W-:-:S03]  /*24e0*/  ISETP.GT.AND P3, PT, R4, 0x8, PT ;  /* 0x000000080400780c */ /* 0x000fc60003f64270 */
[----:B------:R-:W-:-:S04]  /*24f0*/  USHF.R.U32.HI UR10, URZ, 0x4, UR10 ;  /* 0x000000043f0a7899 */ /* 0x000fc8000801160a */
[----:B------:R-:W-:-:S04]  /*2500*/  ULOP3.LUT UR10, UR10, 0x3fff, URZ, 0xc0, !UPT ;  /* 0x00003fff0a0a7892 */ /* 0x000fc8000f8ec03f */
[----:B------:R-:W-:Y:S01]  /*2510*/  ULOP3.LUT UR11, UR10, 0x10000, URZ, 0xfc, !UPT ;  /* 0x000100000a0b7892 */ /* 0x000fe2000f8efc3f */
[C-C-:B-1----:R-:W-:Y:S01]  /*2520*/  IMAD.IADD R217, R212.reuse, 0x1, -R218.reuse ;  /* 0x00000001d4d97824 */ /* 0x142fe200078e0ada */
[----:B------:R-:W-:Y:S02]  /*2530*/  IADD3 R216, RZ, -R218, -R213 ;  /* 0x800000daffd87210 */ /* 0x000fe40007ffe8d5 */
[----:B------:R-:W-:Y:S01]  /*2540*/  UIMAD UR11, UR5, 0x300, UR11 ;  /* 0x00000300050b78a4 */ /* 0x000fe2000f8e020b */
[----:B------:R-:W-:Y:S01]  /*2550*/  IADD3 R212, R212, 0x8, -R218 ;  /* 0x00000008d4d47810 */ /* 0x000fe20007ffe8da */
[----:B------:R-:W-:Y:S01]  /*2560*/  ULOP3.LUT UR10, UR10, 0x1000000, URZ, 0xfc, !UPT ;  /* 0x010000000a0a7892 */ /* 0x000fe2000f8efc3f */
[----:B------:R-:W-:Y:S01]  /*2570*/  SEL R217, R217, 0x40, !P1 ;  /* 0x00000040d9d97807 */ /* 0x000fe20004800000 */
[----:B------:R-:W-:Y:S01]  /*2580*/  UIADD3 UR12, UR11, 0x202, URZ ;  /* 0x000002020b0c7890 */ /* 0x000fe2000fffe03f */
[----:B------:R-:W-:Y:S01]  /*2590*/  SEL R216, R216, 0x40, P0 ;  /* 0x00000040d8d87807 */ /* 0x000fe20000000000 */
[----:B------:R-:W-:Y:S01]  /*25a0*/  UIMAD UR10, UR5, 0x300, UR10 ;  /* 0x00000300050a78a4 */ /* 0x000fe2000f8e020a */
[C---:B------:R-:W-:Y:S01]  /*25b0*/  ISETP.GE.AND P0, PT, R217.reuse, RZ, PT ;  /* 0x000000ffd900720c */ /* 0x040fe20003f06270 */
[----:B------:R-:W-:Y:S01]  /*25c0*/  UMOV UR14, UR11 ;  /* 0x0000000b000e7c82 */ /* 0x000fe20008000000 */
[----:B------:R-:W-:-:S04]  /*25d0*/  ISETP.GE.AND P1, PT, R217, 0x1, PT ;  /* 0x00000001d900780c */ /* 0x000fc80003f26270 */
[----:B------:R-:W-:Y:S01]  /*25e0*/  HGMMA.64x64x16.F32.BF16 R120, R184, gdesc[UR12], RZ, !UPT, gsb0 ;  /* 0x00e0000cb8787df0 */ /* 0x000fe2000c0018ff */
[----:B------:R-:W-:Y:S01]  /*25f0*/  UIADD3 UR14, UR11, 0x2, URZ ;  /* 0x000000020b0e7890 */ /* 0x000fe2000fffe03f */
[----:B------:R-:W-:Y:S01]  /*2600*/  ISETP.GT.OR P0, PT, R216, RZ, !P0 ;  /* 0x000000ffd800720c */ /* 0x000fe20004704670 */
[----:B------:R-:W-:Y:S01]  /*2610*/  UMOV UR15, 0x80000020 ;  /* 0x80000020000f7882 */ /* 0x000fe20000000000 */
[C---:B------:R-:W-:Y:S02]  /*2620*/  ISETP.GE.AND P4, PT, R217.reuse, 0x38, PT ;  /* 0x00000038d900780c */ /* 0x040fe40003f86270 */
[----:B------:R-:W-:Y:S02]  /*2630*/  FSEL R215, R152, -INF , !P0 ;  /* 0xff80000098d77808 */ /* 0x000fe40004000000 */
[----:B------:R-:W-:Y:S02]  /*2640*/  ISETP.GT.OR P0, PT, R216, 0x1, !P1 ;  /* 0x00000001d800780c */ /* 0x000fe40004f04670 */
[----:B------:R-:W-:Y:S01]  /*2650*/  ISETP.GE.AND P1, PT, R217, 0x8, PT ;  /* 0x00000008d900780c */ /* 0x000fe20003f26270 */
[----:B---3--:R-:W-:Y:S01]  /*2660*/  FFMA.FTZ R152, R215, UR6, -R20 ;  /* 0x00000006d7987c23 */ /* 0x008fe20008010814 */
        /* <DEDUP_REMOVED lines=8> */
[----:B----4-:R-:W-:Y:S01]  /*26f0*/  FFMA.FTZ R22, R215, UR6, -R210 ;  /* 0x00000006d7167c23 */ /* 0x010fe200080108d2 */
[----:B------:R-:W-:-:S02]  /*2700*/  FSEL R16, R157, -INF , !P0 ;  /* 0xff8000009d107808 */ /* 0x000fc40004000000 */
[----:B------:R-:W-:Y:S01]  /*2710*/  ISETP.GT.OR P0, PT, R216, 0x10, !P1 ;  /* 0x00000010d800780c */ /* 0x000fe20004f04670 */
[----:B------:R-:W-:Y:S01]  /*2720*/  MUFU.EX2 R153, R153 ;  /* 0x0000009900997308 */ /* 0x000fe20000000800 */
[C---:B------:R-:W-:Y:S01]  /*2730*/  ISETP.GE.AND P1, PT, R217.reuse, 0x11, PT ;  /* 0x00000011d900780c */ /* 0x040fe20003f26270 */
[----:B------:R-:W-:Y:S01]  /*2740*/  FFMA.FTZ R215, R16, UR6, -R211 ;  /* 0x0000000610d77c23 */ /* 0x000fe200080108d3 */
[----:B------:R-:W-:Y:S02]  /*2750*/  FSEL R157, R160, -INF , !P0 ;  /* 0xff800000a09d7808 */ /* 0x000fe40004000000 */
[C---:B------:R-:W-:Y:S02]  /*2760*/  ISETP.GT.OR P0, PT, R216.reuse, 0x11, !P1 ;  /* 0x00000011d800780c */ /* 0x040fe40004f04670 */
[----:B------:R-:W-:Y:S01]  /*2770*/  ISETP.GE.AND P1, PT, R217, 0x18, PT ;  /* 0x00000018d900780c */ /* 0x000fe20003f26270 */
[----:B------:R-:W-:Y:S01]  /*2780*/  FFMA.FTZ R16, R157, UR6, -R208 ;  /* 0x000000069d107c23 */ /* 0x000fe200080108d0 */
[----:B------:R-:W-:Y:S01]  /*2790*/  FSEL R156, R161, -INF , !P0 ;  /* 0xff800000a19c7808 */ /* 0x000fe20004000000 */
[----:B------:R-:W-:Y:S01]  /*27a0*/  MUFU.EX2 R22, R22 ;  /* 0x0000001600167308 */ /* 0x000fe20000000800 */
[----:B------:R-:W-:-:S02]  /*27b0*/  ISETP.GT.OR P0, PT, R216, 0x18, !P1 ;  /* 0x00000018d800780c */ /* 0x000fc40004f04670 */
[C---:B------:R-:W-:Y:S01]  /*27c0*/  ISETP.GE.AND P1, PT, R217.reuse, 0x19, PT ;  /* 0x00000019d900780c */ /* 0x040fe20003f26270 */
[----:B------:R-:W-:Y:S01]  /*27d0*/  FFMA.FTZ R161, R156, UR6, -R209 ;  /* 0x000000069ca17c23 */ /* 0x000fe200080108d1 */
[----:B------:R-:W-:Y:S02]  /*27e0*/  FSEL R157, R164, -INF , !P0 ;  /* 0xff800000a49d7808 */ /* 0x000fe40004000000 */
[C---:B------:R-:W-:Y:S01]  /*27f0*/  ISETP.GT.OR P0, PT, R216.reuse, 0x19, !P1 ;  /* 0x00000019d800780c */ /* 0x040fe20004f04670 */
[----:B------:R-:W-:Y:S01]  /*2800*/  MUFU.EX2 R16, R16 ;  /* 0x0000001000107308 */ /* 0x000fe20000000800 */
[----:B------:R-:W-:Y:S01]  /*2810*/  ISETP.GE.AND P1, PT, R217, 0x20, PT ;  /* 0x00000020d900780c */ /* 0x000fe20003f26270 */
[----:B------:R-:W-:Y:S01]  /*2820*/  FFMA.FTZ R160, R157, UR6, -R14 ;  /* 0x000000069da07c23 */ /* 0x000fe2000801080e */
[----:B------:R-:W-:Y:S02]  /*2830*/  FSEL R156, R165, -INF , !P0 ;  /* 0xff800000a59c7808 */ /* 0x000fe40004000000 */
[----:B------:R-:W-:-:S02]  /*2840*/  ISETP.GT.OR P0, PT, R216, 0x20, !P1 ;  /* 0x00000020d800780c */ /* 0x000fc40004f04670 */
[C---:B------:R-:W-:Y:S01]  /*2850*/  ISETP.GE.AND P1, PT, R217.reuse, 0x21, PT ;  /* 0x00000021d900780c */ /* 0x040fe20003f26270 */
[----:B------:R-:W-:Y:S01]  /*2860*/  FFMA.FTZ R165, R156, UR6, -R15 ;  /* 0x000000069ca57c23 */ /* 0x000fe2000801080f */
[----:B------:R-:W-:Y:S01]  /*2870*/  FSEL R157, R168, -INF , !P0 ;  /* 0xff800000a89d7808 */ /* 0x000fe20004000000 */
[----:B------:R-:W1:Y:S01]  /*2880*/  MUFU.EX2 R160, R160 ;  /* 0x000000a000a07308 */ /* 0x000e620000000800 */
[C---:B------:R-:W-:Y:S02]  /*2890*/  ISETP.GT.OR P0, PT, R216.reuse, 0x21, !P1 ;  /* 0x00000021d800780c */ /* 0x040fe40004f04670 */
[----:B------:R-:W-:Y:S01]  /*28a0*/  ISETP.GE.AND P1, PT, R217, 0x28, PT ;  /* 0x00000028d900780c */ /* 0x000fe20003f26270 */
        /* <DEDUP_REMOVED lines=8> */
[----:B------:R-:W-:Y:S01]  /*2930*/  ISETP.GE.AND P1, PT, R217, 0x30, PT ;  /* 0x00000030d900780c */ /* 0x000fe20003f26270 */
[----:B------:R-:W-:Y:S01]  /*2940*/  FFMA.FTZ R168, R157, UR6, -R8 ;  /* 0x000000069da87c23 */ /* 0x000fe20008010808 */
[----:B------:R-:W-:Y:S01]  /*2950*/  IADD3 R156, -R218, 0x8, -R213 ;  /* 0x00000008da9c7810 */ /* 0x000fe20007ffe9d5 */
[----:B------:R-:W4:Y:S01]  /*2960*/  MUFU.EX2 R161, R161 ;  /* 0x000000a100a17308 */ /* 0x000f220000000800 */
[----:B------:R-:W-:Y:S02]  /*2970*/  SEL R157, R212, 0x40, !P2 ;  /* 0x00000040d49d7807 */ /* 0x000fe40005000000 */
[----:B------:R-:W-:Y:S01]  /*2980*/  FSEL R172, R173, -INF , !P0 ;  /* 0xff800000adac7808 */ /* 0x000fe20004000000 */
[----:B------:R-:W-:Y:S02]  /*2990*/  WARPGROUP.DEPBAR.LE gsb0, 0x0 ;  /* 0x00008000000079c5 */ /* 0x000fe40000010000 */
[----:B------:R-:W-:Y:S01]  /*29a0*/  WARPGROUP.ARRIVE ;  /* 0x00000000000079c5 */ /* 0x000fe20000000000 */
[----:B------:R-:W-:Y:S01]  /*29b0*/  ISETP.GT.OR P0, PT, R216, 0x30, !P1 ;  /* 0x00000030d800780c */ /* 0x000fe20004f04670 */
[----:B------:R-:W-:Y:S01]  /*29c0*/  FFMA.FTZ R173, R172, UR6, -R9 ;  /* 0x00000006acad7c23 */ /* 0x000fe20008010809 */
[----:B------:R-:W-:Y:S01]  /*29d0*/  SEL R156, R156, 0x40, P3 ;  /* 0x000000409c9c7807 */ /* 0x000fe20001800000 */
[----:B------:R-:W5:Y:S01]  /*29e0*/  MUFU.EX2 R168, R168 ;  /* 0x000000a800a87308 */ /* 0x000f620000000800 */
[----:B------:R-:W-:Y:S01]  /*29f0*/  ISETP.GE.AND P1, PT, R157, RZ, PT ;  /* 0x000000ff9d00720c */ /* 0x000fe20003f26270 */
[----:B------:R-:W-:Y:S01]  /*2a00*/  HGMMA.64x64x16.F32.BF16 R120, R196, gdesc[UR12], R120, gsb0 ;  /* 0x00e0000cc4787df0 */ /* 0x000fe20008001878 */
[----:B------:R-:W-:Y:S01]  /*2a10*/  UIADD3 UR14, UR11, 0x100, URZ ;  /* 0x000001000b0e7890 */ /* 0x000fe2000fffe03f */
[----:B------:R-:W-:Y:S01]  /*2a20*/  FSEL R213, R176, -INF , !P0 ;  /* 0xff800000b0d57808 */ /* 0x000fe20004000000 */
[----:B------:R-:W-:Y:S01]  /*2a30*/  UMOV UR15, 0x80000020 ;  /* 0x80000020000f7882 */ /* 0x000fe20000000000 */
[----:B------:R-:W-:-:S02]  /*2a40*/  ISETP.GT.OR P0, PT, R156, RZ, !P1 ;  /* 0x000000ff9c00720c */ /* 0x000fc40004f04670 */
[----:B------:R-:W-:Y:S01]  /*2a50*/  ISETP.GE.AND P1, PT, R157, 0x1, PT ;  /* 0x000000019d00780c */ /* 0x000fe20003f26270 */
[----:B------:R-:W-:Y:S01]  /*2a60*/  FFMA.FTZ R172, R213, UR6, -R12 ;  /* 0x00000006d5ac7c23 */ /* 0x000fe2000801080c */
[----:B------:R-:W-:Y:S01]  /*2a70*/  FSEL R213, R154, -INF , !P0 ;  /* 0xff8000009ad57808 */ /* 0x000fe20004000000 */
[----:B------:R-:W2:Y:S01]  /*2a80*/  MUFU.EX2 R173, R173 ;  /* 0x000000ad00ad7308 */ /* 0x000ea20000000800 */
[C---:B------:R-:W-:Y:S02]  /*2a90*/  ISETP.GT.OR P0, PT, R156.reuse, 0x1, !P1 ;  /* 0x000000019c00780c */ /* 0x040fe40004f04670 */
[----:B------:R-:W-:Y:S01]  /*2aa0*/  ISETP.GE.AND P1, PT, R157, 0x8, PT ;  /* 0x000000089d00780c */ /* 0x000fe20003f26270 */
[----:B------:R-:W-:Y:S01]  /*2ab0*/  FFMA.FTZ R176, R213, UR6, -R20 ;  /* 0x00000006d5b07c23 */ /* 0x000fe20008010814 */
[----:B------:R-:W-:Y:S02]  /*2ac0*/  FSEL R20, R155, -INF , !P0 ;  /* 0xff8000009b147808 */ /* 0x000fe40004000000 */
[----:B------:R-:W-:Y:S01]  /*2ad0*/  ISETP.GT.OR P0, PT, R156, 0x8, !P1 ;  /* 0x000000089c00780c */ /* 0x000fe20004f04670 */
[----:B------:R-:W-:Y:S01]  /*2ae0*/  MUFU.EX2 R215, R215 ;  /* 0x000000d700d77308 */ /* 0x000fe20000000800 */
[----:B------:R-:W-:Y:S01]  /*2af0*/  ISETP.GE.AND P1, PT, R157, 0x9, PT ;  /* 0x000000099d00780c */ /* 0x000fe20003f26270 */
[----:B------:R-:W-:Y:S01]  /*2b00*/  FFMA.FTZ R213, R20, UR6, -R21 ;  /* 0x0000000614d57c23 */ /* 0x000fe20008010815 */
[----:B------:R-:W-:-:S02]  /*2b10*/  FSEL R21, R158, -INF , !P0 ;  /* 0xff8000009e157808 */ /* 0x000fc40004000000 */
[C---:B------:R-:W-:Y:S02]  /*2b20*/  ISETP.GT.OR P0, PT, R156.reuse, 0x9, !P1 ;  /* 0x000000099c00780c */ /* 0x040fe40004f04670 */
[----:B------:R-:W-:Y:S01]  /*2b30*/  ISETP.GE.AND P3, PT, R157, 0x11, PT ;  /* 0x000000119d00780c */ /* 0x000fe20003f66270 */
[----:B------:R-:W-:Y:S01]  /*2b40*/  FFMA.FTZ R210, R21, UR6, -R210 ;  /* 0x0000000615d27c23 */ /* 0x000fe200080108d2 */
[----:B------:R-:W-:Y:S01]  /*2b50*/  ISETP.GE.AND P2, PT, R157, 0x10, PT ;  /* 0x000000109d00780c */ /* 0x000fe20003f46270 */
[----:B------:R-:W2:Y:S01]  /*2b60*/  MUFU.EX2 R213, R213 ;  /* 0x000000d500d57308 */ /* 0x000ea20000000800 */
[----:B------:R-:W-:Y:S02]  /*2b70*/  FSEL R20, R159, -INF , !P0 ;  /* 0xff8000009f147808 */ /* 0x000fe40004000000 */
[C---:B------:R-:W-:Y:S02]  /*2b80*/  ISETP.GT.OR P0, PT, R156.reuse, 0x11, !P3 ;  /* 0x000000119c00780c */ /* 0x040fe40005f04670 */
[----:B------:R-:W-:Y:S01]  /*2b90*/  ISETP.GT.OR P1, PT, R156, 0x10, !P2 ;  /* 0x000000109c00780c */ /* 0x000fe20005724670 */
[----:B------:R-:W-:Y:S01]  /*2ba0*/  FFMA.FTZ R211, R20, UR6, -R211 ;  /* 0x0000000614d37c23 */ /* 0x000fe200080108d3 */
[----:B------:R-:W-:Y:S01]  /*2bb0*/  ISETP.GE.AND P2, PT, R157, 0x19, PT ;  /* 0x000000199d00780c */ /* 0x000fe20003f46270 */
[----:B------:R-:W2:Y:S01]  /*2bc0*/  MUFU.EX2 R176, R176 ;  /* 0x000000b000b07308 */ /* 0x000ea20000000800 */
[----:B------:R-:W-:-:S02]  /*2bd0*/  FSEL R20, R163, -INF , !P0 ;  /* 0xff800000a3147808 */ /* 0x000fc40004000000 */
[C---:B------:R-:W-:Y:S02]  /*2be0*/  ISETP.GE.AND P3, PT, R157.reuse, 0x20, PT ;  /* 0x000000209d00780c */ /* 0x040fe40003f66270 */
[----:B------:R-:W-:Y:S01]  /*2bf0*/  ISETP.GT.OR P2, PT, R156, 0x19, !P2 ;  /* 0x000000199c00780c */ /* 0x000fe20005744670 */
[----:B------:R-:W-:Y:S01]  /*2c00*/  FFMA.FTZ R209, R20, UR6, -R209 ;  /* 0x0000000614d17c23 */ /* 0x000fe200080108d1 */
[----:B------:R-:W-:Y:S01]  /*2c10*/  ISETP.GE.AND P0, PT, R157, 0x18, PT ;  /* 0x000000189d00780c */ /* 0x000fe20003f06270 */
[----:B------:R-:W-:Y:S01]  /*2c20*/  MUFU.EX2 R163, R211 ;  /* 0x000000d300a37308 */ /* 0x000fe20000000800 */
[----:B------:R-:W-:Y:S02]  /*2c30*/  FSEL R21, R162, -INF , !P1 ;  /* 0xff800000a2157808 */ /* 0x000fe40004800000 */
[C---:B------:R-:W-:Y:S02]  /*2c40*/  ISETP.GT.OR P3, PT, R156.reuse, 0x20, !P3 ;  /* 0x000000209c00780c */ /* 0x040fe40005f64670 */
[----:B------:R-:W-:Y:S01]  /*2c50*/  FSEL R20, R167, -INF , !P2 ;  /* 0xff800000a7147808 */ /* 0x000fe20005000000 */
[----:B------:R-:W-:Y:S01]  /*2c60*/  FFMA.FTZ R162, R21, UR6, -R208 ;  /* 0x0000000615a27c23 */ /* 0x000fe200080108d0 */
[----:B------:R-:W-:Y:S01]  /*2c70*/  ISETP.GT.OR P0, PT, R156, 0x18, !P0 ;  /* 0x000000189c00780c */ /* 0x000fe20004704670 */
[----:B------:R-:W-:Y:S01]  /*2c80*/  MUFU.EX2 R167, R209 ;  /* 0x000000d100a77308 */ /* 0x000fe20000000800 */
[----:B------:R-:W-:Y:S01]  /*2c90*/  ISETP.GE.AND P2, PT, R157, 0x21, PT ;  /* 0x000000219d00780c */ /* 0x000fe20003f46270 */
[----:B------:R-:W-:Y:S01]  /*2ca0*/  FFMA.FTZ R208, R20, UR6, -R15 ;  /* 0x0000000614d07c23 */ /* 0x000fe2000801080f */
[----:B------:R-:W-:-:S02]  /*2cb0*/  FSEL R155, R170, -INF , !P3 ;  /* 0xff800000aa9b7808 */ /* 0x000fc40005800000 */
[----:B------:R-:W-:Y:S02]  /*2cc0*/  ISETP.GE.AND P1, PT, R217, 0x31, PT ;  /* 0x00000031d900780c */ /* 0x000fe40003f26270 */
[----:B------:R-:W-:Y:S01]  /*2cd0*/  FSEL R21, R166, -INF , !P0 ;  /* 0xff800000a6157808 */ /* 0x000fe20004000000 */
[----:B------:R-:W-:Y:S01]  /*2ce0*/  FFMA.FTZ R170, R155, UR6, -R10 ;  /* 0x000000069baa7c23 */ /* 0x000fe2000801080a */
[----:B------:R-:W-:Y:S01]  /*2cf0*/  ISETP.GT.OR P2, PT, R156, 0x21, !P2 ;  /* 0x000000219c00780c */ /* 0x000fe20005744670 */
[----:B------:R-:W2:Y:S01]  /*2d00*/  MUFU.EX2 R210, R210 ;  /* 0x000000d200d27308 */ /* 0x000ea20000000800 */
[----:B------:R-:W-:Y:S01]  /*2d10*/  ISETP.GT.OR P3, PT, R216, 0x31, !P1 ;  /* 0x00000031d800780c */ /* 0x000fe20004f64670 */
[----:B------:R-:W-:Y:S01]  /*2d20*/  FFMA.FTZ R166, R21, UR6, -R14 ;  /* 0x0000000615a67c23 */ /* 0x000fe2000801080e */
[C---:B------:R-:W-:Y:S02]  /*2d30*/  ISETP.GE.AND P1, PT, R157.reuse, 0x28, PT ;  /* 0x000000289d00780c */ /* 0x040fe40003f26270 */
[----:B------:R-:W-:-:S02]  /*2d40*/  ISETP.GE.AND P5, PT, R157, 0x29, PT ;  /* 0x000000299d00780c */ /* 0x000fc40003fa6270 */
[----:B------:R-:W-:Y:S01]  /*2d50*/  FSEL R10, R171, -INF , !P2 ;  /* 0xff800000ab0a7808 */ /* 0x000fe20005000000 */
[----:B------:R-:W2:Y:S01]  /*2d60*/  MUFU.EX2 R162, R162 ;  /* 0x000000a200a27308 */ /* 0x000ea20000000800 */
[C---:B------:R-:W-:Y:S02]  /*2d70*/  ISETP.GT.OR P1, PT, R156.reuse, 0x28, !P1 ;  /* 0x000000289c00780c */ /* 0x040fe40004f24670 */
[----:B------:R-:W-:Y:S01]  /*2d80*/  ISETP.GT.OR P5, PT, R156, 0x29, !P5 ;  /* 0x000000299c00780c */ /* 0x000fe20006fa4670 */
[----:B------:R-:W-:Y:S01]  /*2d90*/  FFMA.FTZ R171, R10, UR6, -R11 ;  /* 0x000000060aab7c23 */ /* 0x000fe2000801080b */
[----:B------:R-:W-:Y:S02]  /*2da0*/  FSEL R159, R174, -INF , !P1 ;  /* 0xff800000ae9f7808 */ /* 0x000fe40004800000 */
[----:B------:R-:W-:Y:S01]  /*2db0*/  FSEL R158, R175, -INF , !P5 ;  /* 0xff800000af9e7808 */ /* 0x000fe20006800000 */
[----:B------:R-:W2:Y:S01]  /*2dc0*/  MUFU.EX2 R166, R166 ;  /* 0x000000a600a67308 */ /* 0x000ea20000000800 */
[----:B------:R-:W-:-:S02]  /*2dd0*/  WARPGROUP.DEPBAR.LE gsb0, 0x0 ;  /* 0x00008000000079c5 */ /* 0x000fc40000010000 */
[----:B------:R-:W-:Y:S01]  /*2de0*/  WARPGROUP.ARRIVE ;  /* 0x00000000000079c5 */ /* 0x000fe20000000000 */
[----:B------:R-:W-:Y:S02]  /*2df0*/  FSEL R212, R177, -INF , !P3 ;  /* 0xff800000b1d47808 */ /* 0x000fe40005800000 */
[----:B------:R-:W-:Y:S01]  /*2e00*/  ISETP.GE.AND P0, PT, R217, 0x39, PT ;  /* 0x00000039d900780c */ /* 0x000fe20003f06270 */
[----:B------:R-:W-:Y:S01]  /*2e10*/  FFMA.FTZ R217, R158, UR6, -R9 ;  /* 0x000000069ed97c23 */ /* 0x000fe20008010809 */
[----:B------:R1:W2:Y:S01]  /*2e20*/  MUFU.EX2 R177, R208 ;  /* 0x000000d000b17308 */ /* 0x0002a20000000800 */
[----:B------:R-:W-:Y:S01]  /*2e30*/  HGMMA.64x64x16.F32.BF16 R120, R188, gdesc[UR12], R120, gsb0 ;  /* 0x00e0000cbc787df0 */ /* 0x000fe20008001878 */
[----:B------:R-:W-:Y:S01]  /*2e40*/  UIADD3 UR14, UR11, 0x102, URZ ;  /* 0x000001020b0e7890 */ /* 0x000fe2000fffe03f */
[C---:B------:R-:W-:Y:S01]  /*2e50*/  ISETP.GE.AND P3, PT, R157.reuse, 0x30, PT ;  /* 0x000000309d00780c */ /* 0x040fe20003f66270 */
[----:B------:R-:W-:Y:S01]  /*2e60*/  UMOV UR15, 0x80000020 ;  /* 0x80000020000f7882 */ /* 0x000fe20000000000 */
[C---:B------:R-:W-:Y:S01]  /*2e70*/  ISETP.GE.AND P2, PT, R157.reuse, 0x31, PT ;  /* 0x000000319d00780c */ /* 0x040fe20003f46270 */
[----:B------:R-:W-:Y:S01]  /*2e80*/  FFMA.FTZ R212, R212, UR6, -R13 ;  /* 0x00000006d4d47c23 */ /* 0x000fe2000801080d */
[----:B------:R-:W-:Y:S01]  /*2e90*/  ISETP.GE.AND P1, PT, R157, 0x38, PT ;  /* 0x000000389d00780c */ /* 0x000fe20003f26270 */
[----:B------:R-:W2:Y:S01]  /*2ea0*/  MUFU.EX2 R164, R164 ;  /* 0x000000a400a47308 */ /* 0x000ea20000000800 */
[----:B-1----:R-:W-:Y:S01]  /*2eb0*/  FFMA.FTZ R208, R159, UR6, -R8 ;  /* 0x000000069fd07c23 */ /* 0x002fe20008010808 */
[----:B------:R-:W-:-:S02]  /*2ec0*/  ISETP.GE.AND P5, PT, R157, 0x39, PT ;  /* 0x000000399d00780c */ /* 0x000fc40003fa6270 */
[C---:B------:R-:W-:Y:S02]  /*2ed0*/  ISETP.GT.OR P3, PT, R156.reuse, 0x30, !P3 ;  /* 0x000000309c00780c */ /* 0x040fe40005f64670 */
[C---:B------:R-:W-:Y:S02]  /*2ee0*/  ISETP.GT.OR P2, PT, R156.reuse, 0x31, !P2 ;  /* 0x000000319c00780c */ /* 0x040fe40005744670 */
[C---:B------:R-:W-:Y:S01]  /*2ef0*/  ISETP.GT.OR P1, PT, R156.reuse, 0x38, !P1 ;  /* 0x000000389c00780c */ /* 0x040fe20004f24670 */
[----:B------:R-:W1:Y:S01]  /*2f00*/  MUFU.EX2 R169, R169 ;  /* 0x000000a900a97308 */ /* 0x000e620000000800 */
[----:B------:R-:W-:Y:S02]  /*2f10*/  ISETP.GT.OR P5, PT, R156, 0x39, !P5 ;  /* 0x000000399c00780c */ /* 0x000fe40006fa4670 */
[C---:B------:R-:W-:Y:S02]  /*2f20*/  ISETP.GT.OR P0, PT, R216.reuse, 0x39, !P0 ;  /* 0x00000039d800780c */ /* 0x040fe40004704670 */
[----:B------:R-:W-:-:S02]  /*2f30*/  ISETP.GT.OR P4, PT, R216, 0x38, !P4 ;  /* 0x00000038d800780c */ /* 0x000fc40006784670 */
[----:B------:R-:W-:Y:S01]  /*2f40*/  FSEL R216, R181, -INF , !P0 ;  /* 0xff800000b5d87808 */ /* 0x000fe20004000000 */
[----:B------:R-:W1:Y:S01]  /*2f50*/  MUFU.EX2 R170, R170 ;  /* 0x000000aa00aa7308 */ /* 0x000e620000000800 */
[----:B------:R-:W-:Y:S02]  /*2f60*/  FSEL R181, R178, -INF , !P3 ;  /* 0xff800000b2b57808 */ /* 0x000fe40005800000 */
[----:B------:R-:W-:Y:S02]  /*2f70*/  FSEL R178, R179, -INF , !P2 ;  /* 0xff800000b3b27808 */ /* 0x000fe40005000000 */
[----:B------:R-:W-:Y:S01]  /*2f80*/  FSEL R211, R182, -INF , !P1 ;  /* 0xff800000b6d37808 */ /* 0x000fe20004800000 */
[----:B------:R-:W-:Y:S01]  /*2f90*/  FFMA.FTZ R218, R181, UR6, -R12 ;  /* 0x00000006b5da7c23 */ /* 0x000fe2000801080c */
[----:B------:R-:W-:Y:S01]  /*2fa0*/  FSEL R209, R180, -INF , !P4 ;  /* 0xff800000b4d17808 */ /* 0x000fe20006000000 */
[----:B------:R-:W-:Y:S01]  /*2fb0*/  FFMA.FTZ R219, R178, UR6, -R13 ;  /* 0x00000006b2db7c23 */ /* 0x000fe2000801080d */
[----:B------:R-:W-:Y:S01]  /*2fc0*/  FSEL R182, R183, -INF , !P5 ;  /* 0xff800000b7b67808 */ /* 0x000fe20006800000 */
[--C-:B------:R-:W-:Y:S01]  /*2fd0*/  FFMA.FTZ R178, R211, UR6, -R6.reuse ;  /* 0x00000006d3b27c23 */ /* 0x100fe20008010806 */
[--C-:B------:R-:W-:Y:S01]  /*2fe0*/  FFMA.FTZ R13, R216, UR6, -R7.reuse ;  /* 0x00000006d80d7c23 */ /* 0x100fe20008010807 */
[----:B------:R-:W-:Y:S01]  /*2ff0*/  FFMA.FTZ R180, R209, UR6, -R6 ;  /* 0x00000006d1b47c23 */ /* 0x000fe20008010806 */
[----:B------:R-:W1:Y:S01]  /*3000*/  MUFU.EX2 R171, R171 ;  /* 0x000000ab00ab7308 */ /* 0x000e620000000800 */
[----:B------:R-:W-:-:S07]  /*3010*/  FFMA.FTZ R12, R182, UR6, -R7 ;  /* 0x00000006b60c7c23 */ /* 0x000fce0008010807 */
[----:B------:R-:W1:Y:S08]  /*3020*/  MUFU.EX2 R208, R208 ;  /* 0x000000d000d07308 */ /* 0x000e700000000800 */
[----:B------:R-:W1:Y:S08]  /*3030*/  MUFU.EX2 R179, R217 ;  /* 0x000000d900b37308 */ /* 0x000e700000000800 */
[----:B------:R-:W1:Y:S08]  /*3040*/  MUFU.EX2 R172, R172 ;  /* 0x000000ac00ac7308 */ /* 0x000e700000000800 */
[----:B------:R-:W-:Y:S08]  /*3050*/  MUFU.EX2 R6, R218 ;  /* 0x000000da00067308 */ /* 0x000ff00000000800 */
[----:B------:R-:W1:Y:S01]  /*3060*/  MUFU.EX2 R7, R212 ;  /* 0x000000d400077308 */ /* 0x000e620000000800 */
[----:B------:R-:W-:-:S02]  /*3070*/  WARPGROUP.DEPBAR.LE gsb0, 0x0 ;  /* 0x00008000000079c5 */ /* 0x000fc40000010000 */
[----:B------:R-:W-:-:S05]  /*3080*/  WARPGROUP.ARRIVE ;  /* 0x00000000000079c5 */ /* 0x000fca0000000000 */
[----:B------:R-:W-:Y:S01]  /*3090*/  MUFU.EX2 R180, R180 ;  /* 0x000000b400b47308 */ /* 0x000fe20000000800 */
[----:B------:R-:W-:Y:S01]  /*30a0*/  HGMMA.64x64x16.F32.BF16 R120, R200, gdesc[UR12], R120, gsb0 ;  /* 0x00e0000cc8787df0 */ /* 0x000fe20008001878 */
[----:B------:R-:W-:Y:S01]  /*30b0*/  UIADD3 UR14, UR11, 0x200, URZ ;  /* 0x000002000b0e7890 */ /* 0x000fe2000fffe03f */
[----:B------:R-:W-:Y:S02]  /*30c0*/  UMOV UR15, 0x80000020 ;  /* 0x80000020000f7882 */ /* 0x000fe40000000000 */
[----:B------:R-:W-:-:S03]  /*30d0*/  UMOV UR11, 0x80000020 ;  /* 0x80000020000b7882 */ /* 0x000fc60000000000 */
[----:B------:R-:W-:Y:S08]  /*30e0*/  MUFU.EX2 R178, R178 ;  /* 0x000000b200b27308 */ /* 0x000ff00000000800 */
[----:B------:R-:W-:Y:S08]  /*30f0*/  MUFU.EX2 R13, R13 ;  /* 0x0000000d000d7308 */ /* 0x000ff00000000800 */
[----:B------:R-:W-:Y:S01]  /*3100*/  MUFU.EX2 R12, R12 ;  /* 0x0000000c000c7308 */ /* 0x000fe20000000800 */
[----:B------:R-:W-:-:S02]  /*3110*/  WARPGROUP.DEPBAR.LE gsb0, 0x0 ;  /* 0x00008000000079c5 */ /* 0x000fc40000010000 */
        /* <DEDUP_REMOVED lines=12> */
[----:B------:R-:W3:Y:S04]  /*31e0*/  LDS.64 R20, [R214+0x1e200] ;  /* 0x01e20000d6147984 */ /* 0x000ee80000000a00 */
[----:B------:R-:W4:Y:S04]  /*31f0*/  LDS.64 R14, [R214+0x1e220] ;  /* 0x01e22000d60e7984 */ /* 0x000f280000000a00 */
[----:B------:R-:W5:Y:S04]  /*3200*/  LDS.64 R154, [R214+0x1e240] ;  /* 0x01e24000d69a7984 */ /* 0x000f680000000a00 */
[----:B------:R-:W2:Y:S04]  /*3210*/  LDS.64 R10, [R214+0x1e260] ;  /* 0x01e26000d60a7984 */ /* 0x000ea80000000a00 */
[----:B------:R-:W1:Y:S04]  /*3220*/  LDS.64 R8, [R214+0x1e2a0] ;  /* 0x01e2a000d6087984 */ /* 0x000e680000000a00 */
        /* <DEDUP_REMOVED lines=11> */
[--C-:B-----5:R-:W-:Y:S01]  /*32e0*/  FADD.FTZ R15, R128, -R154.reuse ;  /* 0x8000009a800f7221 */ /* 0x120fe20000010000 */
[--C-:B------:R-:W-:Y:S01]  /*32f0*/  FADD.FTZ R122, R129, -R155.reuse ;  /* 0x8000009b817a7221 */ /* 0x100fe20000010000 */
[----:B------:R-:W-:Y:S01]  /*3300*/  FADD.FTZ R123, R130, -R154 ;  /* 0x8000009a827b7221 */ /* 0x000fe20000010000 */
[----:B------:R-:W-:Y:S01]  /*3310*/  FADD.FTZ R126, R131, -R155 ;  /* 0x8000009b837e7221 */ /* 0x000fe20000010000 */
[--C-:B--2---:R-:W-:Y:S01]  /*3320*/  FADD.FTZ R125, R132, -R10.reuse ;  /* 0x8000000a847d7221 */ /* 0x104fe20000010000 */
[----:B------:R-:W-:Y:S01]  /*3330*/  FADD.FTZ R127, R134, -R10 ;  /* 0x8000000a867f7221 */ /* 0x000fe20000010000 */
[--C-:B------:R-:W-:Y:S01]  /*3340*/  FADD.FTZ R10, R133, -R11.reuse ;  /* 0x8000000b850a7221 */ /* 0x100fe20000010000 */
[----:B------:R-:W-:Y:S01]  /*3350*/  FADD.FTZ R128, R135, -R11 ;  /* 0x8000000b87807221 */ /* 0x000fe20000010000 */
[----:B------:R-:W-:Y:S01]  /*3360*/  FMUL.FTZ R125, R160, R125 ;  /* 0x0000007da07d7220 */ /* 0x000fe20000410000 */
[----:B------:R-:W2:Y:S01]  /*3370*/  MUFU.EX2 R11, R219 ;  /* 0x000000db000b7308 */ /* 0x000ea20000000800 */
[----:B------:R-:W-:Y:S01]  /*3380*/  FMUL.FTZ R10, R165, R10 ;  /* 0x0000000aa50a7220 */ /* 0x000fe20000410000 */
[--C-:B-1----:R-:W-:Y:S01]  /*3390*/  FADD.FTZ R133, R140, -R8.reuse ;  /* 0x800000088c857221 */ /* 0x102fe20000010000 */
[----:B------:R-:W-:Y:S01]  /*33a0*/  FADD.FTZ R135, R142, -R8 ;  /* 0x800000088e877221 */ /* 0x000fe20000010000 */
[--C-:B------:R-:W-:Y:S01]  /*33b0*/  FADD.FTZ R8, R141, -R9.reuse ;  /* 0x800000098d087221 */ /* 0x100fe20000010000 */
[----:B------:R-:W-:Y:S01]  /*33c0*/  FMUL.FTZ R15, R16, R15 ;  /* 0x0000000f100f7220 */ /* 0x000fe20000410000 */
[----:B------:R-:W-:Y:S01]  /*33d0*/  FMUL.FTZ R122, R161, R122 ;  /* 0x0000007aa17a7220 */ /* 0x000fe20000410000 */
[----:B------:R-:W-:Y:S01]  /*33e0*/  FADD.FTZ R134, R143, -R9 ;  /* 0x800000098f867221 */ /* 0x000fe20000010000 */
[----:B------:R-:W-:Y:S01]  /*33f0*/  F2FP.BF16.F32.PACK_AB R154, R10, R125 ;  /* 0x0000007d0a9a723e */ /* 0x000fe200000010ff */
[----:B------:R-:W-:Y:S01]  /*3400*/  FMUL.FTZ R143, R153, R20 ;  /* 0x00000014998f7220 */ /* 0x000fe20000410000 */
[----:B------:R-:W-:Y:S01]  /*3410*/  FMUL.FTZ R133, R168, R133 ;  /* 0x00000085a8857220 */ /* 0x000fe20000410000 */
[----:B------:R-:W-:Y:S01]  /*3420*/  FMUL.FTZ R8, R173, R8 ;  /* 0x00000008ad087220 */ /* 0x000fe20000410000 */
[----:B------:R-:W-:-:S02]  /*3430*/  IMAD.U32 R10, RZ, RZ, UR5 ;  /* 0x00000005ff0a7e24 */ /* 0x000fc4000f8e00ff */
[--C-:B------:R-:W-:Y:S01]  /*3440*/  FADD.FTZ R131, R136, -R156.reuse ;  /* 0x8000009c88837221 */ /* 0x100fe20000010000 */
[----:B------:R-:W-:Y:S01]  /*3450*/  FADD.FTZ R129, R138, -R156 ;  /* 0x8000009c8a817221 */ /* 0x000fe20000010000 */
[--C-:B------:R-:W-:Y:S01]  /*3460*/  FADD.FTZ R132, R137, -R157.reuse ;  /* 0x8000009d89847221 */ /* 0x100fe20000010000 */
[----:B------:R-:W-:Y:S01]  /*3470*/  FADD.FTZ R130, R139, -R157 ;  /* 0x8000009d8b827221 */ /* 0x000fe20000010000 */
[----:B------:R-:W-:Y:S01]  /*3480*/  FADD.FTZ R140, R149, -R175 ;  /* 0x800000af958c7221 */ /* 0x000fe20000010000 */
[----:B------:R-:W-:Y:S01]  /*3490*/  FMUL.FTZ R20, R213, R120 ;  /* 0x00000078d5147220 */ /* 0x000fe20000410000 */
[--C-:B------:R-:W-:Y:S01]  /*34a0*/  FADD.FTZ R137, R144, -R158.reuse ;  /* 0x8000009e90897221 */ /* 0x100fe20000010000 */
[----:B------:R-:W-:Y:S01]  /*34b0*/  FADD.FTZ R9, R146, -R158 ;  /* 0x8000009e92097221 */ /* 0x000fe20000010000 */
[--C-:B------:R-:W-:Y:S01]  /*34c0*/  FADD.FTZ R138, R145, -R159.reuse ;  /* 0x8000009f918a7221 */ /* 0x100fe20000010000 */
[----:B------:R-:W-:Y:S01]  /*34d0*/  FADD.FTZ R136, R147, -R159 ;  /* 0x8000009f93887221 */ /* 0x000fe20000010000 */
[--C-:B------:R-:W-:Y:S01]  /*34e0*/  FADD.FTZ R139, R148, -R174.reuse ;  /* 0x800000ae948b7221 */ /* 0x100fe20000010000 */
[----:B------:R-:W-:Y:S01]  /*34f0*/  FADD.FTZ R141, R150, -R174 ;  /* 0x800000ae968d7221 */ /* 0x000fe20000010000 */
[----:B------:R-:W-:Y:S01]  /*3500*/  FADD.FTZ R175, R151, -R175 ;  /* 0x800000af97af7221 */ /* 0x000fe20000010000 */
[----:B------:R-:W-:Y:S01]  /*3510*/  FMUL.FTZ R156, R152, R181 ;  /* 0x000000b5989c7220 */ /* 0x000fe20000410000 */
[----:B------:R-:W-:Y:S01]  /*3520*/  F2FP.BF16.F32.PACK_AB R120, R153, R152 ;  /* 0x000000989978723e */ /* 0x000fe200000010ff */
        /* <DEDUP_REMOVED lines=35> */
[----:B------:R-:W-:Y:S01]  /*3760*/  F2FP.BF16.F32.PACK_AB R149, R130, R129 ;  /* 0x000000818295723e */ /* 0x000fe200000010ff */
[----:B------:R1:W-:Y:S01]  /*3770*/  STSM.16.MT88.4 [R15+0x1f000], R152 ;  /* 0x01f000980f007844 */ /* 0x0003e20000004200 */
[----:B------:R-:W-:-:S02]  /*3780*/  F2FP.BF16.F32.PACK_AB R151, R134, R135 ;  /* 0x000000878697723e */ /* 0x000fc400000010ff */
[----:B------:R-:W-:Y:S02]  /*3790*/  F2FP.BF16.F32.PACK_AB R144, R138, R137 ;  /* 0x000000898a90723e */ /* 0x000fe400000010ff */
        /* <DEDUP_REMOVED lines=15> */
[----:B------:R-:W-:-:S13]  /*3890*/  R2UR UR11, R19 ;  /* 0x00000000130b72ca */ /* 0x000fda00000e0000 */
[----:B------:R-:W-:-:S04]  /*38a0*/  USHF.R.U32.HI UR11, URZ, 0x4, UR11 ;  /* 0x000000043f0b7899 */ /* 0x000fc8000801160b */
[----:B------:R-:W-:-:S04]  /*38b0*/  ULOP3.LUT UR11, UR11, 0x3fff, URZ, 0xc0, !UPT ;  /* 0x00003fff0b0b7892 */ /* 0x000fc8000f8ec03f */
[----:B------:R-:W-:Y:S01]  /*38c0*/  ULOP3.LUT UR11, UR11, 0x10000, URZ, 0xfc, !UPT ;  /* 0x000100000b0b7892 */ /* 0x000fe2000f8efc3f */
[----:B------:R-:W-:Y:S02]  /*38d0*/  WARPGROUP.DEPBAR.LE gsb0, 0x0 ;  /* 0x00008000000079c5 */ /* 0x000fe40000010000 */
[----:B------:R-:W-:Y:S02]  /*38e0*/  F2FP.BF16.F32.PACK_AB R120, R161, R16 ;  /* 0x00000010a178723e */ /* 0x000fe400000010ff */
[----:B------:R-:W-:Y:S02]  /*38f0*/  F2FP.BF16.F32.PACK_AB R121, R167, R162 ;  /* 0x000000a2a779723e */ /* 0x000fe400000010ff */
[----:B------:R-:W-:Y:S02]  /*3900*/  F2FP.BF16.F32.PACK_AB R122, R165, R160 ;  /* 0x000000a0a57a723e */ /* 0x000fe400000010ff */
[----:B------:R-:W-:Y:S02]  /*3910*/  F2FP.BF16.F32.PACK_AB R123, R177, R166 ;  /* 0x000000a6b17b723e */ /* 0x000fe400000010ff */
[----:B------:R-:W-:-:S02]  /*3920*/  F2FP.BF16.F32.PACK_AB R165, R171, R170 ;  /* 0x000000aaaba5723e */ /* 0x000fc400000010ff */
[----:B------:R-:W-:Y:S01]  /*3930*/  WARPGROUP.ARRIVE ;  /* 0x00000000000079c5 */ /* 0x000fe20000000000 */
[----:B------:R-:W-:Y:S02]  /*3940*/  F2FP.BF16.F32.PACK_AB R166, R173, R168 ;  /* 0x000000a8ada6723e */ /* 0x000fe400000010ff */
[----:B------:R-:W-:Y:S02]  /*3950*/  F2FP.BF16.F32.PACK_AB R167, R179, R208 ;  /* 0x000000d0b3a7723e */ /* 0x000fe400000010ff */
[----:B------:R-:W-:Y:S01]  /*3960*/  F2FP.BF16.F32.PACK_AB R173, R11, R6 ;  /* 0x000000060bad723e */ /* 0x000fe200000010ff */
[----:B------:R-:W-:Y:S01]  /*3970*/  HGMMA.64x96x16.F32.BF16 R72, R120, gdesc[UR12].tnspB, R72, gsb0 ;  /* 0x4160000c78487df0 */ /* 0x000fe20008001848 */
[----:B------:R-:W-:Y:S01]  /*3980*/  UMOV UR14, UR12 ;  /* 0x0000000c000e7c82 */ /* 0x000fe20008000000 */
[----:B------:R-:W-:Y:S01]  /*3990*/  UMOV UR15, 0x80000020 ;  /* 0x80000020000f7882 */ /* 0x000fe20000000000 */
[----:B------:R-:W-:-:S13]  /*39a0*/  R2UR UR12, R8 ;  /* 0x00000000080c72ca */ /* 0x000fda00000e0000 */
[----:B------:R-:W-:-:S04]  /*39b0*/  USHF.R.U32.HI UR12, URZ, 0x4, UR12 ;  /* 0x000000043f0c7899 */ /* 0x000fc8000801160c */
[----:B------:R-:W-:-:S04]  /*39c0*/  ULOP3.LUT UR12, UR12, 0x3fff, URZ, 0xc0, !UPT ;  /* 0x00003fff0c0c7892 */ /* 0x000fc8000f8ec03f */
[----:B------:R-:W-:-:S03]  /*39d0*/  UIADD3 UR13, UR12, 0x400, URZ ;  /* 0x000004000c0d7890 */ /* 0x000fc6000fffe03f */
[----:B------:R-:W-:Y:S01]  /*39e0*/  UMOV UR18, UR12 ;  /* 0x0000000c00127c82 */ /* 0x000fe20008000000 */
[----:B------:R-:W-:Y:S02]  /*39f0*/  WARPGROUP.DEPBAR.LE gsb0, 0x0 ;  /* 0x00008000000079c5 */ /* 0x000fe40000010000 */
[----:B------:R-:W-:-:S06]  /*3a00*/  WARPGROUP.ARRIVE ;  /* 0x00000000000079c5 */ /* 0x000fcc0000000000 */
[----:B------:R-:W-:Y:S01]  /*3a10*/  HGMMA.64x96x16.F32.BF16 R72, R164, gdesc[UR12].tnspB, R72, gsb0 ;  /* 0x4160000ca4487df0 */ /* 0x000fe20008001848 */
[----:B------:R-:W-:Y:S01]  /*3a20*/  UIADD3 UR14, UR10, 0xc0, URZ ;  /* 0x000000c00a0e7890 */ /* 0x000fe2000fffe03f */
[----:B------:R-:W-:Y:S01]  /*3a30*/  UMOV UR15, 0x80000020 ;  /* 0x80000020000f7882 */ /* 0x000fe20000000000 */
[----:B------:R-:W-:Y:S02]  /*3a40*/  ULEA UR10, UR5, UR11, 0xa ;  /* 0x0000000b050a7291 */ /* 0x000fe4000f8e503f */
[----:B------:R-:W-:-:S05]  /*3a50*/  UIADD3 UR11, UR12, 0x200, URZ ;  /* 0x000002000c0b7890 */ /* 0x000fca000fffe03f */
        /* <DEDUP_REMOVED lines=161> */
.L_x_1577:
        /* <DEDUP_REMOVED lines=9> */
[----:B------:R-:W-:-:S05]  /*4500*/  UMOV UR10, UR8 ;  /* 0x00000008000a7c82 */ /* 0x000fca0008000000 */
[----:B------:R-:W-:Y:S01]  /*4510*/  HGMMA.64x96x16.F32.BF16 R24, R156, gdesc[UR8].tnspB, R24, gsb0 ;  /* 0x416000089c187df0 */ /* 0x000fe20008001818 */
[----:B------:R-:W-:Y:S01]  /*4520*/  UIADD3 UR10, UR8, 0x40, URZ ;  /* 0x00000040080a7890 */ /* 0x000fe2000fffe03f */
[----:B------:R-:W-:Y:S01]  /*4530*/  UMOV UR11, 0x80000020 ;  /* 0x80000020000b7882 */ /* 0x000fe20000000000 */
[----:B------:R-:W-:Y:S02]  /*4540*/  WARPGROUP.DEPBAR.LE gsb0, 0x0 ;  /* 0x00008000000079c5 */ /* 0x000fe40000010000 */
[----:B------:R-:W-:-:S06]  /*4550*/  WARPGROUP.ARRIVE ;  /* 0x00000000000079c5 */ /* 0x000fcc0000000000 */
[----:B------:R-:W-:Y:S01]  /*4560*/  HGMMA.64x96x16.F32.BF16 R24, R152, gdesc[UR8].tnspB, R24, gsb0 ;  /* 0x4160000898187df0 */ /* 0x000fe20008001818 */
[----:B------:R-:W-:Y:S01]  /*4570*/  UIADD3 UR10, UR8, 0x80, URZ ;  /* 0x00000080080a7890 */ /* 0x000fe2000fffe03f */
[----:B------:R-:W-:Y:S01]  /*4580*/  UMOV UR11, 0x80000020 ;  /* 0x80000020000b7882 */ /* 0x000fe20000000000 */
        /* <DEDUP_REMOVED lines=26> */
.L_x_1578:
        /* <DEDUP_REMOVED lines=62> */
.L_x_1560:
        /* <DEDUP_REMOVED lines=31> */
[----:B-1----:R-:W-:Y:S02]  /*4d00*/  LEA.HI R7, R9, R8, RZ, 0x5 ;  /* 0x0000000809077211 */ /* 0x002fe400078f28ff */
[----:B------:R-:W-:-:S02]  /*4d10*/  LOP3.LUT R3, R0, 0xfffffff0, RZ, 0xc0, !PT ;  /* 0xfffffff000037812 */ /* 0x000fc400078ec0ff */
[----:B------:R-:W-:Y:S02]  /*4d20*/  SHF.R.S32.HI R11, RZ, 0x5, R7 ;  /* 0x00000005ff0b7819 */ /* 0x000fe40000011407 */
[----:B------:R-:W-:Y:S01]  /*4d30*/  SHF.R.U32.HI R0, RZ, 0x1, R0 ;  /* 0x00000001ff007819 */ /* 0x000fe20000011600 */
[----:B------:R-:W-:Y:S01]  /*4d40*/  IMAD.IADD R3, R8, 0x1, -R3 ;  /* 0x0000000108037824 */ /* 0x000fe200078e0a03 */
[----:B------:R-:W-:Y:S02]  /*4d50*/  F2FP.BF16.F32.PACK_AB R105, R107, R106 ;  /* 0x0000006a6b69723e */ /* 0x000fe400000010ff */
[----:B------:R-:W-:Y:S02]  /*4d60*/  F2FP.BF16.F32.PACK_AB R112, R113, R112 ;  /* 0x000000707170723e */ /* 0x000fe400000010ff */
[----:B------:R-:W-:Y:S02]  /*4d70*/  LEA.HI R2, R3, R3, RZ, 0x1 ;  /* 0x0000000303027211 */ /* 0x000fe400078f08ff */
        /* <DEDUP_REMOVED lines=20> */
[----:B------:R-:W-:Y:S01]  /*4ec0*/  F2FP.BF16.F32.PACK_AB R114, R117, R116 ;  /* 0x000000747572723e */ /* 0x000fe200000010ff */
[----:B------:R-:W-:Y:S01]  /*4ed0*/  IMAD.MOV.U32 R2, RZ, RZ, 0x20 ;  /* 0x00000020ff027424 */ /* 0x000fe200078e00ff */
[----:B------:R-:W-:Y:S02]  /*4ee0*/  LOP3.LUT R0, R7, 0x8, R0, 0xf8, !PT ;  /* 0x0000000807007812 */ /* 0x000fe400078ef800 */
[----:B------:R-:W-:Y:S02]  /*4ef0*/  SHF.R.U32.HI R7, RZ, 0x3, R7 ;  /* 0x00000003ff077819 */ /* 0x000fe40000011607 */
[----:B------:R-:W-:Y:S02]  /*4f00*/  F2FP.BF16.F32.PACK_AB R115, R119, R118 ;  /* 0x000000767773723e */ /* 0x000fe400000010ff */
[----:B------:R-:W-:-:S02]  /*4f10*/  LOP3.LUT R0, R0, R7, RZ, 0x3c, !PT ;  /* 0x0000000700007212 */ /* 0x000fc400078e3cff */
[----:B------:R-:W-:Y:S02]  /*4f20*/  F2FP.BF16.F32.PACK_AB R25, R27, R26 ;  /* 0x0000001a1b19723e */ /* 0x000fe400000010ff */
[----:B------:R-:W-:Y:S01]  /*4f30*/  F2FP.BF16.F32.PACK_AB R32, R33, R32 ;  /* 0x000000202120723e */ /* 0x000fe200000010ff */
[----:B------:R-:W-:Y:S01]  /*4f40*/  IMAD.IADD R0, R3, 0x1, R0 ;  /* 0x0000000103007824 */ /* 0x000fe200078e0200 */
[----:B------:R-:W-:Y:S01]  /*4f50*/  SEL R3, R2, 0xffffffe0, !P0 ;  /* 0xffffffe002037807 */ /* 0x000fe20004000000 */
[----:B------:R-:W-:Y:S01]  /*4f60*/  IMAD.U32 R2, RZ, RZ, UR4 ;  /* 0x00000004ff027e24 */ /* 0x000fe2000f8e00ff */
[----:B------:R-:W-:Y:S02]  /*4f70*/  F2FP.BF16.F32.PACK_AB R26, R29, R28 ;  /* 0x0000001c1d1a723e */ /* 0x000fe400000010ff */
[----:B------:R-:W-:Y:S02]  /*4f80*/  LEA R0, R0, UR6, 0x1 ;  /* 0x0000000600007c11 */ /* 0x000fe4000f8e08ff */
[----:B------:R-:W-:-:S02]  /*4f90*/  F2FP.BF16.F32.PACK_AB R27, R31, R30 ;  /* 0x0000001e1f1b723e */ /* 0x000fc400000010ff */
[----:B------:R-:W-:Y:S01]  /*4fa0*/  IADD3 R4, R3, 0x6000, R0 ;  /* 0x0000600003047810 */ /* 0x000fe20007ffe000 */
[----:B------:R-:W-:Y:S01]  /*4fb0*/  STSM.16.M88.4 [R0+0x6000], R72 ;  /* 0x0060004800007844 */ /* 0x000fe20000000200 */
[----:B------:R-:W-:Y:S01]  /*4fc0*/  F2FP.BF16.F32.PACK_AB R33, R35, R34 ;  /* 0x000000222321723e */ /* 0x000fe200000010ff */
[----:B------:R-:W-:Y:S01]  /*4fd0*/  IMAD.U32 R3, RZ, RZ, UR5 ;  /* 0x00000005ff037e24 */ /* 0x000fe2000f8e00ff */
[----:B------:R-:W-:Y:S01]  /*4fe0*/  F2FP.BF16.F32.PACK_AB R40, R41, R40 ;  /* 0x000000282928723e */ /* 0x000fe200000010ff */
[----:B------:R-:W-:Y:S01]  /*4ff0*/  STSM.16.M88.4 [R4], R80 ;  /* 0x0000005004007844 */ /* 0x000fe20000000200 */
[----:B------:R-:W-:Y:S01]  /*5000*/  F2FP.BF16.F32.PACK_AB R34, R37, R36 ;  /* 0x000000242522723e */ /* 0x000fe200000010ff */
[----:B------:R-:W-:Y:S01]  /*5010*/  ULDC.64 UR4, c[0x0][0x878] ;  /* 0x00021e0000047ab9 */ /* 0x000fe20000000a00 */
        /* <DEDUP_REMOVED lines=13> */
[----:B------:R-:W-:Y:S01]  /*50f0*/  STSM.16.M88.4 [R0], R24 ;  /* 0x0000001800007844 */ /* 0x000fe20000000200 */
        /* <DEDUP_REMOVED lines=9> */
[----:B------:R-:W-:Y:S02]  /*5190*/  F2FP.BF16.F32.PACK_AB R67, R71, R70 ;  /* 0x000000464743723e */ /* 0x000fe400000010ff */
[----:B------:R-:W-:Y:S01]  /*51a0*/  PLOP3.LUT P0, PT, PT, PT, UP0, 0x80, 0x0 ;  /* 0x000000000000781c */ /* 0x000fe20003f0f008 */
[----:B------:R2:W-:Y:S04]  /*51b0*/  STSM.16.M88.4 [R0+0x4000], R56 ;  /* 0x0040003800007844 */ /* 0x0005e80000000200 */
[----:B------:R3:W-:Y:S01]  /*51c0*/  STSM.16.M88.4 [R4+-0x2000], R64 ;  /* 0xffe0004004007844 */ /* 0x0007e20000000200 */
[----:B------:R-:W-:Y:S01]  /*51d0*/  BAR.SYNC.DEFER_BLOCKING 0x1, 0x100 ;  /* 0x0044000000007b1d */ /* 0x000fe20000010000 */
[----:B------:R-:W-:Y:S01]  /*51e0*/  UISETP.NE.U32.AND UP1, UPT, UR4, URZ, UPT ;  /* 0x0000003f0400728c */ /* 0x000fe2000bf25070 */
[----:B------:R-:W-:-:S04]  /*51f0*/  LEA.HI R6, R9, R8, RZ, 0x2 ;  /* 0x0000000809067211 */ /* 0x000fc800078f10ff */
[----:B------:R-:W-:Y:S02]  /*5200*/  ULDC UR7, c[0x0][0x808] ;  /* 0x0002020000077ab9 */ /* 0x000fe40000000800 */
[----:B-1----:R-:W1:Y:S01]  /*5210*/  LDC.64 R40, c[0x0][0x850] ;  /* 0x00021400ff287b82 */ /* 0x002e620000000a00 */
[----:B------:R-:W4:Y:S01]  /*5220*/  @P0 LDG.E R10, desc[UR46][R2.64] ;  /* 0x0000002e020a0981 */ /* 0x000f22000c1e1900 */
[----:B------:R-:W-:Y:S01]  /*5230*/  UISETP.NE.AND.EX UP1, UPT, UR5, URZ, UPT, UP1 ;  /* 0x0000003f0500728c */ /* 0x000fe2000bf25310 */
[----:B------:R-:W-:Y:S01]  /*5240*/  LOP3.LUT R7, R6, 0x1ffffffc, RZ, 0xc0, !PT ;  /* 0x1ffffffc06077812 */ /* 0x000fe200078ec0ff */
[----:B--2---:R-:W-:-:S04]  /*5250*/  IMAD.U32 R0, RZ, RZ, UR7 ;  /* 0x00000007ff007e24 */ /* 0x004fc8000f8e00ff */
[----:B------:R-:W-:-:S05]  /*5260*/  PLOP3.LUT P1, PT, PT, PT, UP1, 0x80, 0x0 ;  /* 0x000000000000781c */ /* 0x000fca0003f2f018 */
[----:B------:R-:W-:Y:S02]  /*5270*/  @UP1 ULDC.64 UR4, c[0x0][0x878] ;  /* 0x00021e0000041ab9 */ /* 0x000fe40000000a00 */
[----:B------:R-:W-:Y:S01]  /*5280*/  @UP1 UIMAD.WIDE UR4, UR36, 0x4, UR4 ;  /* 0x00000004240418a5 */ /* 0x000fe2000f8e0204 */
[----:B------:R-:W-:Y:S01]  /*5290*/  LEA.HI R9, R9, R8, RZ, 0x3 ;  /* 0x0000000809097211 */ /* 0x000fe200078f18ff */
[----:B------:R-:W2:Y:S01]  /*52a0*/  S2R R59, SR_CTAID.X ;  /* 0x00000000003b7919 */ /* 0x000ea20000002500 */
[----:B------:R-:W-:Y:S01]  /*52b0*/  SHF.R.S32.HI R43, RZ, 0x2, R6 ;  /* 0x00000002ff2b7819 */ /* 0x000fe20000011406 */
[----:B------:R-:W-:Y:S02]  /*52c0*/  IMAD.IADD R7, R8, 0x1, -R7 ;  /* 0x0000000108077824 */ /* 0x000fe400078e0a07 */
[----:B---3--:R-:W-:Y:S02]  /*52d0*/  IMAD.U32 R4, RZ, RZ, UR4 ;  /* 0x00000004ff047e24 */ /* 0x008fe4000f8e00ff */
[----:B------:R-:W-:-:S02]  /*52e0*/  IMAD.U32 R5, RZ, RZ, UR5 ;  /* 0x00000005ff057e24 */ /* 0x000fc4000f8e00ff */
[----:B------:R-:W-:Y:S01]  /*52f0*/  IMAD.SHL.U32 R8, R9, 0x8, RZ ;  /* 0x0000000809087824 */ /* 0x000fe200078e00ff */
[----:B------:R-:W-:Y:S01]  /*5300*/  LEA.HI R6, R6, R43, RZ, 0x1 ;  /* 0x0000002b06067211 */ /* 0x000fe200078f08ff */
[----:B------:R-:W-:Y:S01]  /*5310*/  IMAD.SHL.U32 R52, R7, 0x8, RZ ;  /* 0x0000000807347824 */ /* 0x000fe200078e00ff */
[----:B------:R3:W5:Y:S01]  /*5320*/  @P1 LDG.E R0, desc[UR46][R4.64] ;  /* 0x0000002e04001981 */ /* 0x000762000c1e1900 */
[----:B------:R-:W-:Y:S01]  /*5330*/  UMOV UR4, URZ ;  /* 0x0000003f00047c82 */ /* 0x000fe20008000000 */
[----:B------:R-:W-:Y:S01]  /*5340*/  LOP3.LUT R6, R6, 0x3fffffe, RZ, 0xc0, !PT ;  /* 0x03fffffe06067812 */ /* 0x000fe200078ec0ff */
[----:B------:R-:W-:Y:S01]  /*5350*/  UMOV UR5, URZ ;  /* 0x0000003f00057c82 */ /* 0x000fe20008000000 */
[----:B------:R-:W1:Y:S03]  /*5360*/  S2UR UR10, SR_CTAID.Y ;  /* 0x00000000000a79c3 */ /* 0x000e660000002600 */
[----:B------:R-:W-:Y:S01]  /*5370*/  IMAD.IADD R6, R43, 0x1, -R6 ;  /* 0x000000012b067824 */ /* 0x000fe200078e0a06 */
[----:B---3--:R-:W-:-:S04]  /*5380*/  LOP3.LUT R5, R8, 0xc0, RZ, 0xc0, !PT ;  /* 0x000000c008057812 */ /* 0x008fc800078ec0ff */
[----:B------:R-:W-:Y:S02]  /*5390*/  SHF.R.U32.HI R4, RZ, 0x3, R5 ;  /* 0x00000003ff047819 */ /* 0x000fe40000011605 */
[----:B------:R-:W-:-:S04]  /*53a0*/  LOP3.LUT R5, R5, 0x18, R52, 0xf8, !PT ;  /* 0x0000001805057812 */ /* 0x000fc800078ef834 */
[----:B------:R-:W-:Y:S01]  /*53b0*/  LOP3.LUT R4, R5, R4, RZ, 0x3c, !PT ;  /* 0x0000000405047212 */ /* 0x000fe200078e3cff */
[----:B------:R-:W-:-:S04]  /*53c0*/  IMAD R5, R11, 0x8, R6 ;  /* 0x000000080b057824 */ /* 0x000fc800078e0206 */
[----:B------:R-:W-:Y:S01]  /*53d0*/  IMAD.U32 R4, R5, 0x20, R4 ;  /* 0x0000002005047824 */ /* 0x000fe200078e0004 */
[----:B----4-:R-:W-:-:S13]  /*53e0*/  @P0 R2UR UR7, R10 ;  /* 0x000000000a0702ca */ /* 0x010fda00000e0000 */
[----:B------:R-:W-:Y:S02]  /*53f0*/  @UP0 USHF.R.S32.HI UR8, URZ, 0x1f, UR7 ;  /* 0x0000001f3f080899 */ /* 0x000fe40008011407 */
[----:B------:R-:W-:-:S05]  /*5400*/  @UP0 UMOV UR4, UR7 ;  /* 0x0000000700040c82 */ /* 0x000fca0008000000 */
[----:B------:R-:W-:Y:S01]  /*5410*/  @UP0 UMOV UR5, UR8 ;  /* 0x0000000800050c82 */ /* 0x000fe20008000000 */
[----:B-12---:R-:W-:Y:S05]  /*5420*/  @P1 BRA `(.L_x_1581) ;  /* 0x0000000000101947 */ /* 0x006fea0003800000 */
[----:B------:R-:W-:Y:S05]  /*5430*/  @!P0 BRA `(.L_x_1581) ;  /* 0x00000000000c8947 */ /* 0x000fea0003800000 */
[----:B------:R-:W2:Y:S04]  /*5440*/  LDG.E R5, desc[UR46][R2.64] ;  /* 0x0000002e02057981 */ /* 0x000ea8000c1e1900 */
[----:B-----5:R-:W2:Y:S02]  /*5450*/  LDG.E R0, desc[UR46][R2.64+0x4] ;  /* 0x0000042e02007981 */ /* 0x020ea4000c1e1900 */
[----:B--2---:R-:W-:-:S07]  /*5460*/  IMAD.IADD R0, R0, 0x1, -R5 ;  /* 0x0000000100007824 */ /* 0x004fce00078e0a05 */
.L_x_1581:
        /* <DEDUP_REMOVED lines=60> */
.L_x_1583:
[----:B------:R-:W-:Y:S05]  /*5830*/  BSYNC B0 ;  /* 0x0000000000007941 */ /* 0x000fea0003800000 */
.L_x_1582:
        /* <DEDUP_REMOVED lines=22> */
.L_x_1585:
[----:B------:R-:W-:Y:S05]  /*59a0*/  BSYNC B0 ;  /* 0x0000000000007941 */ /* 0x000fea0003800000 */
.L_x_1584:
        /* <DEDUP_REMOVED lines=26> */
.L_x_1587:
[----:B------:R-:W-:Y:S05]  /*5b50*/  BSYNC B0 ;  /* 0x0000000000007941 */ /* 0x000fea0003800000 */
.L_x_1586:
        /* <DEDUP_REMOVED lines=23> */
.L_x_1580:
[----:B------:R-:W-:Y:S01]  /*5cd0*/  ULDC.64 UR4, c[0x0][0x870] ;  /* 0x00021c0000047ab9 */ /* 0x000fe20000000a00 */
[----:B-1----:R-:W1:Y:S01]  /*5ce0*/  S2R R6, SR_TID.X ;  /* 0x0000000000067919 */ /* 0x002e620000002100 */
[----:B------:R-:W-:Y:S01]  /*5cf0*/  UISETP.NE.U32.AND UP0, UPT, UR4, URZ, UPT ;  /* 0x0000003f0400728c */ /* 0x000fe2000bf05070 */
[----:B------:R-:W2:Y:S03]  /*5d00*/  S2UR UR8, SR_CTAID.Y ;  /* 0x00000000000879c3 */ /* 0x000ea60000002600 */
[----:B------:R-:W-:-:S03]  /*5d10*/  UISETP.NE.AND.EX UP0, UPT, UR5, URZ, UPT, UP0 ;  /* 0x0000003f0500728c */ /* 0x000fc6000bf05300 */
[----:B------:R-:W-:Y:S02]  /*5d20*/  ULDC.64 UR4, c[0x0][0x870] ;  /* 0x00021c0000047ab9 */ /* 0x000fe40000000a00 */
[----:B------:R-:W-:Y:S01]  /*5d30*/  UIMAD.WIDE UR4, UR36, 0x4, UR4 ;  /* 0x00000004240478a5 */ /* 0x000fe2000f8e0204 */
[----:B------:R-:W-:Y:S01]  /*5d40*/  PLOP3.LUT P0, PT, PT, PT, UP0, 0x80, 0x0 ;  /* 0x000000000000781c */ /* 0x000fe20003f0f008 */
[----:B------:R-:W-:Y:S01]  /*5d50*/  ULDC UR6, c[0x0][0x808] ;  /* 0x0002020000067ab9 */ /* 0x000fe20000000800 */
[----:B------:R-:W3:Y:S01]  /*5d60*/  S2R R7, SR_CTAID.X ;  /* 0x0000000000077919 */ /* 0x000ee20000002500 */
[----:B------:R-:W4:Y:S02]  /*5d70*/  LDC.64 R12, c[0x0][0x820] ;  /* 0x00020800ff0c7b82 */ /* 0x000f240000000a00 */
[----:B------:R-:W-:Y:S02]  /*5d80*/  IMAD.U32 R2, RZ, RZ, UR4 ;  /* 0x00000004ff027e24 */ /* 0x000fe4000f8e00ff */
[----:B------:R-:W-:Y:S01]  /*5d90*/  IMAD.U32 R3, RZ, RZ, UR5 ;  /* 0x00000005ff037e24 */ /* 0x000fe2000f8e00ff */
[----:B------:R-:W-:-:S05]  /*5da0*/  ULDC.64 UR4, c[0x0][0x878] ;  /* 0x00021e0000047ab9 */ /* 0x000fca0000000a00 */
[----:B------:R-:W3:Y:S01]  /*5db0*/  @P0 LDG.E R8, desc[UR46][R2.64] ;  /* 0x0000002e02080981 */ /* 0x000ee2000c1e1900 */
[----:B------:R-:W-:Y:S01]  /*5dc0*/  UISETP.NE.U32.AND UP1, UPT, UR4, URZ, UPT ;  /* 0x0000003f0400728c */ /* 0x000fe2000bf25070 */
[----:B------:R-:W-:-:S03]  /*5dd0*/  IMAD.U32 R0, RZ, RZ, UR6 ;  /* 0x00000006ff007e24 */ /* 0x000fc6000f8e00ff */
[----:B------:R-:W-:Y:S01]  /*5de0*/  UISETP.NE.AND.EX UP1, UPT, UR5, URZ, UPT, UP1 ;  /* 0x0000003f0500728c */ /* 0x000fe2000bf25310 */
[----:B-1----:R-:W-:-:S05]  /*5df0*/  VIADD R6, R6, 0xffffff80 ;  /* 0xffffff8006067836 */ /* 0x002fca0000000000 */
[----:B------:R-:W-:-:S05]  /*5e00*/  PLOP3.LUT P1, PT, PT, PT, UP1, 0x80, 0x0 ;  /* 0x000000000000781c */ /* 0x000fca0003f2f018 */
[----:B------:R-:W-:Y:S02]  /*5e10*/  @UP1 ULDC.64 UR4, c[0x0][0x878] ;  /* 0x00021e0000041ab9 */ /* 0x000fe40000000a00 */
[----:B------:R-:W-:Y:S01]  /*5e20*/  @UP1 UIMAD.WIDE UR4, UR36, 0x4, UR4 ;  /* 0x00000004240418a5 */ /* 0x000fe2000f8e0204 */
[----:B------:R-:W-:-:S05]  /*5e30*/  SHF.R.S32.HI R9, RZ, 0x1f, R6 ;  /* 0x0000001fff097819 */ /* 0x000fca0000011406 */
[----:B------:R-:W-:Y:S02]  /*5e40*/  IMAD.U32 R4, RZ, RZ, UR4 ;  /* 0x00000004ff047e24 */ /* 0x000fe4000f8e00ff */
[----:B------:R-:W-:Y:S01]  /*5e50*/  IMAD.U32 R5, RZ, RZ, UR5 ;  /* 0x00000005ff057e24 */ /* 0x000fe2000f8e00ff */
[----:B------:R-:W-:Y:S01]  /*5e60*/  LEA.HI R9, R9, R6, RZ, 0x2 ;  /* 0x0000000609097211 */ /* 0x000fe200078f10ff */
[----:B------:R-:W-:Y:S01]  /*5e70*/  UMOV UR4, URZ ;  /* 0x0000003f00047c82 */ /* 0x000fe20008000000 */
[----:B------:R-:W-:Y:S02]  /*5e80*/  UMOV UR5, URZ ;  /* 0x0000003f00057c82 */ /* 0x000fe40008000000 */
[----:B------:R1:W5:Y:S01]  /*5e90*/  @P1 LDG.E R0, desc[UR46][R4.64] ;  /* 0x0000002e04001981 */ /* 0x000362000c1e1900 */
[----:B--2---:R-:W-:Y:S01]  /*5ea0*/  USHF.R.S32.HI UR9, URZ, 0x1f, UR8 ;  /* 0x0000001f3f097899 */ /* 0x004fe20008011408 */
[----:B-1----:R-:W-:-:S05]  /*5eb0*/  LOP3.LUT R5, R9, 0x1ffffffc, RZ, 0xc0, !PT ;  /* 0x1ffffffc09057812 */ /* 0x002fca00078ec0ff */
[----:B------:R-:W-:Y:S01]  /*5ec0*/  IMAD.IADD R6, R6, 0x1, -R5 ;  /* 0x0000000106067824 */ /* 0x000fe200078e0a05 */
[----:B---3--:R-:W-:-:S13]  /*5ed0*/  @P0 R2UR UR6, R8 ;  /* 0x00000000080602ca */ /* 0x008fda00000e0000 */
[----:B------:R-:W-:Y:S02]  /*5ee0*/  @UP0 USHF.R.S32.HI UR7, URZ, 0x1f, UR6 ;  /* 0x0000001f3f070899 */ /* 0x000fe40008011406 */
[----:B------:R-:W-:-:S05]  /*5ef0*/  @UP0 UMOV UR4, UR6 ;  /* 0x0000000600040c82 */ /* 0x000fca0008000000 */
[----:B------:R-:W-:Y:S01]  /*5f00*/  @UP0 UMOV UR5, UR7 ;  /* 0x0000000700050c82 */ /* 0x000fe20008000000 */
[----:B----4-:R-:W-:Y:S05]  /*5f10*/  @P1 BRA `(.L_x_1588) ;  /* 0x0000000000101947 */ /* 0x010fea0003800000 */
[----:B------:R-:W-:Y:S05]  /*5f20*/  @!P0 BRA `(.L_x_1588) ;  /* 0x00000000000c8947 */ /* 0x000fea0003800000 */
[----:B------:R-:W2:Y:S04]  /*5f30*/  LDG.E R5, desc[UR46][R2.64] ;  /* 0x0000002e02057981 */ /* 0x000ea8000c1e1900 */
[----:B-----5:R-:W2:Y:S02]  /*5f40*/  LDG.E R0, desc[UR46][R2.64+0x4] ;  /* 0x0000042e02007981 */ /* 0x020ea4000c1e1900 */
[----:B--2---:R-:W-:-:S07]  /*5f50*/  IMAD.IADD R0, R0, 0x1, -R5 ;  /* 0x0000000100007824 */ /* 0x004fce00078e0a05 */
.L_x_1588:
        /* <DEDUP_REMOVED lines=47> */
.L_x_1590:
[----:B------:R-:W-:Y:S05]  /*6250*/  BSYNC B0 ;  /* 0x0000000000007941 */ /* 0x000fea0003800000 */
.L_x_1589:
        /* <DEDUP_REMOVED lines=21> */
.L_x_1592:
[----:B------:R-:W-:Y:S05]  /*63b0*/  BSYNC B0 ;  /* 0x0000000000007941 */ /* 0x000fea0003800000 */
.L_x_1591:
        /* <DEDUP_REMOVED lines=25> */
.L_x_1594:
[----:B------:R-:W-:Y:S05]  /*6550*/  BSYNC B0 ;  /* 0x0000000000007941 */ /* 0x000fea0003800000 */
.L_x_1593:
        /* <DEDUP_REMOVED lines=22> */
.L_x_1549:
        /* <DEDUP_REMOVED lines=21> */
.L_x_1596:
        /* <DEDUP_REMOVED lines=13> */
.L_x_1598:
[----:B------:R-:W-:-:S05]  /*68e0*/  ULDC UR4, c[0x0][0x8bc] ;  /* 0x00022f0000047ab9 */ /* 0x000fca0000000800 */
.L_x_1597:
[----:B-1----:R-:W-:-:S04]  /*68f0*/  USHF.L.U32 UR11, UR14, 0x7, URZ ;  /* 0x000000070e0b7899 */ /* 0x002fc8000800063f */
[----:B------:R-:W-:-:S04]  /*6900*/  UISETP.GE.AND UP0, UPT, UR11, UR4, UPT ;  /* 0x000000040b00728c */ /* 0x000fc8000bf06270 */
[----:B--2---:R-:W-:-:S06]  /*6910*/  USEL UR12, UR12, 0xffffffff, !UP0 ;  /* 0xffffffff0c0c7887 */ /* 0x004fcc000c000000 */
[----:B------:R-:W-:-:S13]  /*6920*/  ISETP.LE.AND P0, PT, RZ, UR12, PT ;  /* 0x0000000cff007c0c */ /* 0x000fda000bf03270 */
[----:B------:R-:W-:Y:S05]  /*6930*/  @!P0 BRA `(.L_x_1554) ;  /* 0x0000003c00748947 */ /* 0x000fea0003800000 */
[----:B------:R-:W-:Y:S01]  /*6940*/  ULDC.64 UR4, c[0x0][0x770] ;  /* 0x0001dc0000047ab9 */ /* 0x000fe20000000a00 */
[----:B------:R-:W1:Y:S01]  /*6950*/  S2UR UR13, SR_CTAID.Y ;  /* 0x00000000000d79c3 */ /* 0x000e620000002600 */
[----:B------:R-:W-:Y:S01]  /*6960*/  UISETP.NE.U32.AND UP0, UPT, UR4, URZ, UPT ;  /* 0x0000003f0400728c */ /* 0x000fe2000bf05070 */
[----:B------:R-:W-:-:S03]  /*6970*/  ULDC.64 UR8, c[0x0][0x788] ;  /* 0x0001e20000087ab9 */ /* 0x000fc60000000a00 */
        /* <DEDUP_REMOVED lines=8> */
[----:B------:R-:W-:-:S04]  /*6a00*/  UISETP.NE.U32.AND UP1, UPT, UR4, URZ, UPT ;  /* 0x0000003f0400728c */ /* 0x000fc8000bf25070 */
        /* <DEDUP_REMOVED lines=8> */
[----:B-1----:R-:W-:-:S12]  /*6a90*/  USHF.R.S32.HI UR16, URZ, 0x1f, UR13 ;  /* 0x0000001f3f107899 */ /* 0x002fd8000801140d */
[----:B--2---:R-:W-:Y:S02]  /*6aa0*/  @P0 R2UR UR4, R0 ;  /* 0x00000000000402ca */ /* 0x004fe400000e0000 */
[----:B------:R-:W-:Y:S01]  /*6ab0*/  ISETP.NE.U32.AND P0, PT, RZ, UR8, PT ;  /* 0x00000008ff007c0c */ /* 0x000fe2000bf05070 */
[----:B------:R-:W-:-:S03]  /*6ac0*/  ULDC UR8, c[0x0][0x280] ;  /* 0x0000a00000087ab9 */ /* 0x000fc60000000800 */
[----:B------:R-:W-:-:S07]  /*6ad0*/  ISETP.NE.AND.EX P0, PT, RZ, UR9, PT, P0 ;  /* 0x00000009ff007c0c */ /* 0x000fce000bf05300 */
[----:B------:R-:W-:-:S04]  /*6ae0*/  @UP0 ULEA UR4, UR12, UR4, 0x6 ;  /* 0x000000040c040291 */ /* 0x000fc8000f8e303f */
[----:B------:R-:W-:-:S04]  /*6af0*/  @UP0 USHF.R.S32.HI UR5, URZ, 0x1f, UR4 ;  /* 0x0000001f3f050899 */ /* 0x000fc80008011404 */
[----:B------:R-:W-:-:S04]  /*6b00*/  @UP0 ULEA.HI UR5, UR5, UR4, URZ, 0x6 ;  /* 0x0000000405050291 */ /* 0x000fc8000f8f303f */
[----:B------:R-:W-:-:S04]  /*6b10*/  @UP0 USHF.R.S32.HI UR5, URZ, 0x6, UR5 ;  /* 0x000000063f050899 */ /* 0x000fc80008011405 */
[----:B------:R-:W-:Y:S01]  /*6b20*/  @UP0 UIMAD UR7, UR5, 0x1800, URZ ;  /* 0x00001800050708a4 */ /* 0x000fe2000f8e023f */
[----:B---3--:R-:W-:-:S03]  /*6b30*/  @P2 R2UR UR8, R4 ;  /* 0x00000000040822ca */ /* 0x008fc600000e0000 */
[----:B------:R-:W-:Y:S01]  /*6b40*/  @UP0 USHF.R.S32.HI UR9, URZ, 0x1f, UR7 ;  /* 0x0000001f3f090899 */ /* 0x000fe20008011407 */
[----:B------:R-:W-:Y:S11]  /*6b50*/  @P2 BRA `(.L_x_1599) ;  /* 0x0000000000142947 */ /* 0x000ff60003800000 */
[----:B------:R-:W-:Y:S05]  /*6b60*/  @!P1 BRA `(.L_x_1599) ;  /* 0x0000000000109947 */ /* 0x000fea0003800000 */
[----:B------:R-:W2:Y:S04]  /*6b70*/  LDG.E R5, desc[UR46][R2.64] ;  /* 0x0000002e02057981 */ /* 0x000ea8000c1e1900 */
[----:B------:R-:W2:Y:S02]  /*6b80*/  LDG.E R0, desc[UR46][R2.64+0x4] ;  /* 0x0000042e02007981 */ /* 0x000ea4000c1e1900 */
[----:B--2---:R-:W-:-:S05]  /*6b90*/  IMAD.IADD R0, R0, 0x1, -R5 ;  /* 0x0000000100007824 */ /* 0x004fca00078e0a05 */
[----:B------:R-:W-:-:S15]  /*6ba0*/  R2UR UR8, R0 ;  /* 0x00000000000872ca */ /* 0x000fde00000e0000 */
.L_x_1599:
[----:B------:R-:W-:Y:S01]  /*6bb0*/  UMOV UR4, URZ ;  /* 0x0000003f00047c82 */ /* 0x000fe20008000000 */
[----:B------:R-:W-:Y:S01]  /*6bc0*/  UMOV UR5, URZ ;  /* 0x0000003f00057c82 */ /* 0x000fe20008000000 */
[----:B------:R-:W-:Y:S01]  /*6bd0*/  ULDC UR6, c[0x0][0x290] ;  /* 0x0000a40000067ab9 */ /* 0x000fe20000000800 */
[----:B------:R-:W-:Y:S01]  /*6be0*/  @UP0 UMOV UR4, UR7 ;  /* 0x0000000700040c82 */ /* 0x000fe20008000000 */
[----:B------:R-:W-:Y:S01]  /*6bf0*/  @UP0 UMOV UR5, UR9 ;  /* 0x0000000900050c82 */ /* 0x000fe20008000000 */
        /* <DEDUP_REMOVED lines=8> */
.L_x_1600:
        /* <DEDUP_REMOVED lines=10> */
[----:B--2---:R-:W-:-:S05]  /*6d20*/  IMAD.IADD R0, R5, 0x1, -R0 ;  /* 0x0000000105007824 */ /* 0x004fca00078e0a00 */
[----:B------:R-:W-:-:S15]  /*6d30*/  R2UR UR6, R0 ;  /* 0x00000000000672ca */ /* 0x000fde00000e0000 */
.L_x_1601:
[----:B------:R-:W-:Y:S01]  /*6d40*/  UIADD3 UR7, -UR6, UR8, UR11 ;  /* 0x0000000806077290 */ /* 0x000fe2000fffe10b */
[----:B------:R-:W-:Y:S01]  /*6d50*/  ISETP.LE.AND P0, PT, RZ, UR14, PT ;  /* 0x0000000eff007c0c */ /* 0x000fe2000bf03270 */
[----:B------:R-:W-:Y:S02]  /*6d60*/  ULDC UR9, c[0x0][0x74c] ;  /* 0x0001d30000097ab9 */ /* 0x000fe40000000800 */
[----:B------:R-:W-:Y:S02]  /*6d70*/  UIADD3 UR9, UR7, -UR9, URZ ;  /* 0x8000000907097290 */ /* 0x000fe4000fffe03f */
[----:B------:R-:W-:Y:S02]  /*6d80*/  UIADD3 UR7, UR8, 0x3f, URZ ;  /* 0x0000003f08077890 */ /* 0x000fe4000fffe03f */
[----:B------:R-:W-:-:S04]  /*6d90*/  USHF.R.S32.HI UR10, URZ, 0x1f, UR9 ;  /* 0x0000001f3f0a7899 */ /* 0x000fc80008011409 */
[----:B------:R-:W-:Y:S02]  /*6da0*/  ULEA.HI UR10, UR10, UR9, URZ, 0x6 ;  /* 0x000000090a0a7291 */ /* 0x000fe4000f8f303f */
[----:B------:R-:W-:Y:S02]  /*6db0*/  USHF.R.S32.HI UR9, URZ, 0x1f, UR7 ;  /* 0x0000001f3f097899 */ /* 0x000fe40008011407 */
[----:B------:R-:W-:Y:S02]  /*6dc0*/  USHF.R.S32.HI UR10, URZ, 0x6, UR10 ;  /* 0x000000063f0a7899 */ /* 0x000fe4000801140a */
[----:B------:R-:W-:Y:S02]  /*6dd0*/  ULEA.HI UR9, UR9, UR7, URZ, 0x6 ;  /* 0x0000000709097291 */ /* 0x000fe4000f8f303f */
[----:B------:R-:W-:Y:S02]  /*6de0*/  UISETP.LT.AND UP1, UPT, URZ, UR10, UPT ;  /* 0x0000000a3f00728c */ /* 0x000fe4000bf21270 */
[----:B------:R-:W-:-:S02]  /*6df0*/  USHF.R.S32.HI UR9, URZ, 0x6, UR9 ;  /* 0x000000063f097899 */ /* 0x000fc40008011409 */
[----:B------:R-:W-:-:S04]  /*6e00*/  USEL UR7, URZ, UR10, !UP1 ;  /* 0x0000000a3f077287 */ /* 0x000fc8000c800000 */
[----:B------:R-:W-:Y:S01]  /*6e10*/  IMAD.U32 R2, RZ, RZ, UR9 ;  /* 0x00000009ff027e24 */ /* 0x000fe2000f8e00ff */
[----:B------:R-:W-:Y:S07]  /*6e20*/  @!P0 BRA `(.L_x_1602) ;  /* 0x00000000001c8947 */ /* 0x000fee0003800000 */
[----:B------:R-:W-:Y:S01]  /*6e30*/  UIADD3 UR8, UR11, 0xbf, UR8 ;  /* 0x000000bf0b087890 */ /* 0x000fe2000fffe008 */
[----:B------:R-:W-:-:S03]  /*6e40*/  ULDC UR9, c[0x0][0x748] ;  /* 0x0001d20000097ab9 */ /* 0x000fc60000000800 */
[----:B------:R-:W-:-:S04]  /*6e50*/  UIADD3 UR8, UR8, UR9, -UR6 ;  /* 0x0000000908087290 */ /* 0x000fc8000fffe806 */
[----:B------:R-:W-:-:S04]  /*6e60*/  USHF.R.S32.HI UR6, URZ, 0x1f, UR8 ;  /* 0x0000001f3f067899 */ /* 0x000fc80008011408 */
[----:B------:R-:W-:-:S04]  /*6e70*/  ULEA.HI UR6, UR6, UR8, URZ, 0x6 ;  /* 0x0000000806067291 */ /* 0x000fc8000f8f303f */
[----:B------:R-:W-:-:S06]  /*6e80*/  USHF.R.S32.HI UR6, URZ, 0x6, UR6 ;  /* 0x000000063f067899 */ /* 0x000fcc0008011406 */
[----:B------:R-:W-:-:S07]  /*6e90*/  VIMNMX R2, R2, UR6, PT ;  /* 0x0000000602027c48 */ /* 0x000fce000bfe0100 */
.L_x_1602:
[----:B------:R-:W-:-:S13]  /*6ea0*/  ISETP.GT.AND P0, PT, R2, UR7, PT ;  /* 0x0000000702007c0c */ /* 0x000fda000bf04270 */
[----:B------:R-:W-:Y:S05]  /*6eb0*/  @!P0 BRA `(.L_x_1554) ;  /* 0x0000003800148947 */ /* 0x000fea0003800000 */
[----:B------:R-:W-:Y:S01]  /*6ec0*/  ULDC.64 UR14, c[0x0][0x2d8] ;  /* 0x0000b600000e7ab9 */ /* 0x000fe20000000a00 */
[----:B------:R-:W-:Y:S01]  /*6ed0*/  VIADD R0, R2, -UR7 ;  /* 0x8000000702007c36 */ /* 0x000fe20008000000 */
[----:B------:R-:W-:Y:S02]  /*6ee0*/  UIMAD UR10, UR16, UR14, URZ ;  /* 0x0000000e100a72a4 */ /* 0x000fe4000f8e023f */
[----:B------:R-:W-:Y:S02]  /*6ef0*/  UIMAD.WIDE.U32 UR8, UR13, UR14, URZ ;  /* 0x0000000e0d0872a5 */ /* 0x000fe4000f8e003f */
[----:B------:R-:W-:Y:S01]  /*6f00*/  USHF.R.S32.HI UR6, URZ, 0x1f, UR12 ;  /* 0x0000001f3f067899 */ /* 0x000fe2000801140c */
[----:B------:R-:W-:Y:S01]  /*6f10*/  LOP3.LUT R0, R0, 0x1, RZ, 0xc0, !PT ;  /* 0x0000000100007812 */ /* 0x000fe200078ec0ff */
[----:B------:R-:W-:Y:S02]  /*6f20*/  UIMAD UR13, UR13, UR15, UR10 ;  /* 0x0000000f0d0d72a4 */ /* 0x000fe4000f8e020a */
[----:B------:R-:W-:Y:S01]  /*6f30*/  UIADD3 UR10, UP1, UR4, UR8, URZ ;  /* 0x00000008040a7290 */ /* 0x000fe2000ff3e03f */
[----:B------:R-:W-:Y:S01]  /*6f40*/  ISETP.NE.U32.AND P1, PT, R0, 0x1, PT ;  /* 0x000000010000780c */ /* 0x000fe20003f25070 */
[----:B------:R-:W-:-:S02]  /*6f50*/  UIADD3 UR13, UR9, UR13, URZ ;  /* 0x0000000d090d7290 */ /* 0x000fc4000fffe03f */
[----:B------:R-:W-:Y:S01]  /*6f60*/  USEL UR6, UR6, URZ, !UP0 ;  /* 0x0000003f06067287 */ /* 0x000fe2000c000000 */
[----:B------:R-:W-:Y:S01]  /*6f70*/  ULDC.64 UR26, c[0x0][0x2e0] ;  /* 0x0000b800001a7ab9 */ /* 0x000fe20000000a00 */
[----:B------:R-:W-:Y:S02]  /*6f80*/  USEL UR12, UR12, URZ, !UP0 ;  /* 0x0000003f0c0c7287 */ /* 0x000fe4000c000000 */
[----:B------:R-:W-:Y:S02]  /*6f90*/  UIADD3.X UR11, UR5, UR13, URZ, UP1, !UPT ;  /* 0x0000000d050b7290 */ /* 0x000fe40008ffe43f */
[----:B------:R-:W-:Y:S02]  /*6fa0*/  UIMAD UR14, UR6, UR26, URZ ;  /* 0x0000001a060e72a4 */ /* 0x000fe4000f8e023f */
[----:B------:R-:W-:Y:S02]  /*6fb0*/  UIMAD.WIDE.U32 UR10, UR12, UR26, UR10 ;  /* 0x0000001a0c0a72a5 */ /* 0x000fe4000f8e000a */
[----:B------:R-:W-:Y:S01]  /*6fc0*/  UIMAD UR14, UR12, UR27, UR14 ;  /* 0x0000001b0c0e72a4 */ /* 0x000fe2000f8e020e */
[----:B------:R-:W-:-:S03]  /*6fd0*/  ELECT P0, URZ, PT ;  /* 0x00000000003f782f */ /* 0x000fc60003800000 */
        /* <DEDUP_REMOVED lines=20> */
.L_x_1605:
[----:B------:R-:W-:Y:S05]  /*7120*/  BSYNC B0 ;  /* 0x0000000000007941 */ /* 0x000fea0003800000 */
.L_x_1604:
        /* <DEDUP_REMOVED lines=19> */
.L_x_1607:
[----:B------:R-:W-:Y:S05]  /*7260*/  BSYNC B0 ;  /* 0x0000000000007941 */ /* 0x000fea0003800000 */
.L_x_1606:
[----:B------:R-:W-:Y:S06]  /*7270*/  BAR.ARV 0xa, 0xa0 ;  /* 0x0282800000007b1d */ /* 0x000fec0000002000 */
[----:B------:R-:W-:Y:S04]  /*7280*/  BSSY B0, `(.L_x_1608) ;  /* 0x0000003000007945 */ /* 0x000fe80003800000 */
[----:B------:R-:W-:Y:S05]  /*7290*/  @!P0 BRA `(.L_x_1609) ;  /* 0x0000000000048947 */ /* 0x000fea0003800000 */
[----:B------:R-:W-:-:S04]  /*72a0*/  DEPBAR.LE SB0, 0x0 ;  /* 0x000080000000791a */ /* 0x000fc80000000000 */
.L_x_1609:
[----:B------:R-:W-:Y:S05]  /*72b0*/  BSYNC B0 ;  /* 0x0000000000007941 */ /* 0x000fea0003800000 */
.L_x_1608:
[----:B------:R-:W-:Y:S06]  /*72c0*/  BAR.ARV 0xb, 0xa0 ;  /* 0x02c2800000007b1d */ /* 0x000fec0000002000 */
[----:B------:R-:W-:Y:S01]  /*72d0*/  UIADD3 UR15, UR7, 0x1, URZ ;  /* 0x00000001070f7890 */ /* 0x000fe2000fffe03f */
[----:B------:R-:W-:Y:S11]  /*72e0*/  BRA `(.L_x_1610) ;  /* 0x0000000000047947 */ /* 0x000ff60003800000 */
.L_x_1603:
[----:B------:R-:W-:-:S05]  /*72f0*/  UMOV UR15, UR7 ;  /* 0x00000007000f7c82 */ /* 0x000fca0008000000 */
.L_x_1610:
[----:B------:R-:W-:-:S06]  /*7300*/  UIADD3 UR6, UR7, 0x1, URZ ;  /* 0x0000000107067890 */ /* 0x000fcc000fffe03f */
[----:B------:R-:W-:-:S13]  /*7310*/  ISETP.NE.AND P1, PT, R2, UR6, PT ;  /* 0x0000000602007c0c */ /* 0x000fda000bf25270 */
[----:B------:R-:W-:Y:S05]  /*7320*/  @!P1 BRA `(.L_x_1554) ;  /* 0x0000003000f89947 */ /* 0x000fea0003800000 */
[----:B------:R-:W-:Y:S01]  /*7330*/  UMOV UR16, UR8 ;  /* 0x0000000800107c82 */ /* 0x000fe20008000000 */
[----:B------:R-:W-:Y:S01]  /*7340*/  UMOV UR17, UR13 ;  /* 0x0000000d00117c82 */ /* 0x000fe20008000000 */
[----:B------:R-:W-:Y:S01]  /*7350*/  ULDC.64 UR18, c[0x0][0x2c0] ;  /* 0x0000b00000127ab9 */ /* 0x000fe20000000a00 */
[----:B------:R-:W-:Y:S01]  /*7360*/  UIMAD.WIDE.U32 UR16, UR12, UR26, UR16 ;  /* 0x0000001a0c1072a5 */ /* 0x000fe2000f8e0010 */
[----:B------:R-:W-:Y:S01]  /*7370*/  UMOV UR6, URZ ;  /* 0x0000003f00067c82 */ /* 0x000fe20008000000 */
[----:B------:R-:W-:Y:S02]  /*7380*/  ULDC.64 UR30, c[0x0][0x2c0] ;  /* 0x0000b000001e7ab9 */ /* 0x000fe40000000a00 */
[----:B------:R-:W-:-:S04]  /*7390*/  UIADD3 UR25, UP0, UR4, UR16, URZ ;  /* 0x0000001004197290 */ /* 0x000fc8000ff1e03f */
[----:B------:R-:W-:Y:S02]  /*73a0*/  UIADD3.X UR16, UR5, UR14, UR17, UP0, !UPT ;  /* 0x0000000e05107290 */ /* 0x000fe400087fe411 */
[----:B------:R-:W-:Y:S02]  /*73b0*/  ULEA UR24, UP0, UR25, UR18, 0x2 ;  /* 0x0000001219187291 */ /* 0x000fe4000f80103f */
[----:B------:R-:W-:Y:S02]  /*73c0*/  UIMAD UR18, UR15, 0x1800, URZ ;  /* 0x000018000f1278a4 */ /* 0x000fe4000f8e023f */
        /* <DEDUP_REMOVED lines=8> */
.L_x_1623:
        /* <DEDUP_REMOVED lines=11> */
[----:B------:R-:W-:Y:S02]  /*7500*/  ULEA.HI.X.SX32 UR39, UR19, UR27, 0x1, UP0 ;  /* 0x0000001b13277291 */ /* 0x000fe400080f0e3f */
[----:B------:R-:W-:Y:S01]  /*7510*/  ULEA UR36, UP0, UR37, UR30, 0x2 ;  /* 0x0000001e25247291 */ /* 0x000fe2000f80103f */
[----:B------:R-:W-:-:S03]  /*7520*/  UMOV UR41, 0x14f00000 ;  /* 0x14f0000000297882 */ /* 0x000fc60000000000 */
[----:B------:R-:W-:Y:S02]  /*7530*/  ULEA.HI.X UR37, UR37, UR31, UR39, 0x2, UP0 ;  /* 0x0000001f25257291 */ /* 0x000fe400080f1427 */
[----:B-1----:R-:W-:-:S03]  /*7540*/  ULEA UR28, UR29, UR28, 0x18 ;  /* 0x0000001c1d1c7291 */ /* 0x002fc6000f8ec03f */
[----:B------:R-:W-:Y:S01]  /*7550*/  UMOV UR29, 0x300 ;  /* 0x00000300001d7882 */ /* 0x000fe20000000000 */
[----:B------:R-:W-:-:S09]  /*7560*/  UIADD3 UR28, UR28, 0xc000, URZ ;  /* 0x0000c0001c1c7890 */ /* 0x000fd2000fffe03f */
[----:B------:R1:W-:Y:S02]  /*7570*/  UBLKRED.G.S.ADD.F32.RN [UR36], [UR28], UR29, desc[UR40] ;  /* 0x000028241c0073bb */ /* 0x0003e400080a141d */
[----:B-1----:R0:W-:Y:S02]  /*7580*/  UTMACMDFLUSH ;  /* 0x00000000000079b7 */ /* 0x0021e40000000000 */
.L_x_1612:
[----:B------:R-:W-:Y:S05]  /*7590*/  BSYNC B0 ;  /* 0x0000000000007941 */ /* 0x000fea0003800000 */
.L_x_1611:
        /* <DEDUP_REMOVED lines=13> */
.L_x_1614:
[----:B------:R-:W-:Y:S05]  /*7670*/  BSYNC B0 ;  /* 0x0000000000007941 */ /* 0x000fea0003800000 */
.L_x_1613:
[----:B------:R-:W-:Y:S06]  /*7680*/  BAR.ARV 0xa, 0xa0 ;  /* 0x0282800000007b1d */ /* 0x000fec0000002000 */
[----:B------:R-:W-:Y:S04]  /*7690*/  BSSY B0, `(.L_x_1615) ;  /* 0x0000003000007945 */ /* 0x000fe80003800000 */
[----:B------:R-:W-:Y:S05]  /*76a0*/  @!P0 BRA `(.L_x_1616) ;  /* 0x0000000000048947 */ /* 0x000fea0003800000 */
[----:B------:R-:W-:-:S04]  /*76b0*/  DEPBAR.LE SB0, 0x0 ;  /* 0x000080000000791a */ /* 0x000fc80000000000 */
.L_x_1616:
[----:B------:R-:W-:Y:S05]  /*76c0*/  BSYNC B0 ;  /* 0x0000000000007941 */ /* 0x000fea0003800000 */
.L_x_1615:
        /* <DEDUP_REMOVED lines=13> */
.L_x_1618:
[----:B------:R-:W-:Y:S05]  /*77a0*/  BSYNC B0 ;  /* 0x0000000000007941 */ /* 0x000fea0003800000 */
.L_x_1617:
        /* <DEDUP_REMOVED lines=13> */
.L_x_1620:
[----:B------:R-:W-:Y:S05]  /*7880*/  BSYNC B0 ;  /* 0x0000000000007941 */ /* 0x000fea0003800000 */
.L_x_1619:
[----:B------:R-:W-:Y:S01]  /*7890*/  UIADD3 UR15, UR15, 0x2, URZ ;  /* 0x000000020f0f7890 */ /* 0x000fe2000fffe03f */
[----:B------:R-:W-:Y:S06]  /*78a0*/  BAR.ARV 0xa, 0xa0 ;  /* 0x0282800000007b1d */ /* 0x000fec0000002000 */
[----:B------:R-:W-:Y:S01]  /*78b0*/  BSSY B0, `(.L_x_1621) ;  /* 0x0000004000007945 */ /* 0x000fe20003800000 */
[----:B------:R-:W-:-:S03]  /*78c0*/  ISETP.LE.AND P1, PT, R2, UR15, PT ;  /* 0x0000000f02007c0c */ /* 0x000fc6000bf23270 */
[----:B------:R-:W-:Y:S10]  /*78d0*/  @!P0 BRA `(.L_x_1622) ;  /* 0x0000000000048947 */ /* 0x000ff40003800000 */
[----:B------:R-:W-:-:S04]  /*78e0*/  DEPBAR.LE SB0, 0x0 ;  /* 0x000080000000791a */ /* 0x000fc80000000000 */
.L_x_1622:
[----:B------:R-:W-:Y:S05]  /*78f0*/  BSYNC B0 ;  /* 0x0000000000007941 */ /* 0x000fea0003800000 */
.L_x_1621:
[----:B------:R-:W-:Y:S06]  /*7900*/  BAR.ARV 0xb, 0xa0 ;  /* 0x02c2800000007b1d */ /* 0x000fec0000002000 */
[----:B------:R-:W-:Y:S02]  /*7910*/  UIADD3 UR19, UR19, 0x3000, URZ ;  /* 0x0000300013137890 */ /* 0x000fe4000fffe03f */
[----:B------:R-:W-:Y:S01]  /*7920*/  UIADD3 UR6, UR6, 0x3000, URZ ;  /* 0x0000300006067890 */ /* 0x000fe2000fffe03f */
[----:B------:R-:W-:Y:S11]  /*7930*/  @!P1 BRA `(.L_x_1623) ;  /* 0xfffffff800c49947 */ /* 0x000ff6000383ffff */
[----:B------:R-:W-:Y:S05]  /*7940*/  BRA `(.L_x_1554) ;  /* 0x0000002c00707947 */ /* 0x000fea0003800000 */
.L_x_1595:
[----:B------:R-:W-:Y:S01]  /*7950*/  ULDC.64 UR4, c[0x0][0x8d8] ;  /* 0x0002360000047ab9 */ /* 0x000fe20000000a00 */
[----:B------:R-:W1:Y:S01]  /*7960*/  S2UR UR21, SR_CTAID.X ;  /* 0x00000000001579c3 */ /* 0x000e620000002500 */
[----:B------:R-:W-:-:S04]  /*7970*/  ISETP.NE.U32.AND P0, PT, RZ, UR4, PT ;  /* 0x00000004ff007c0c */ /* 0x000fc8000bf05070 */
[----:B------:R-:W-:-:S03]  /*7980*/  ISETP.NE.AND.EX P0, PT, RZ, UR5, PT, P0 ;  /* 0x00000005ff007c0c */ /* 0x000fc6000bf05300 */
[----:B------:R-:W2:Y:S08]  /*7990*/  S2UR UR13, SR_CTAID.Z ;  /* 0x00000000000d79c3 */ /* 0x000eb00000002700 */
[----:B------:R-:W3:Y:S02]  /*79a0*/  S2UR UR20, SR_CTAID.Y ;  /* 0x00000000001479c3 */ /* 0x000ee40000002600 */
        /* <DEDUP_REMOVED lines=8> */
.L_x_1624:
        /* <DEDUP_REMOVED lines=9> */
[----:B------:R-:W4:Y:S01]  /*7ac0*/  LDG.E R4, desc[UR46][R2.64+0x4] ;  /* 0x0000042e02047981 */ /* 0x000f22000c1e1900 */
[----:B--2---:R-:W-:Y:S02]  /*7ad0*/  R2UR UR4, R0 ;  /* 0x00000000000472ca */ /* 0x004fe400000e0000 */
[----:B----4-:R-:W-:-:S13]  /*7ae0*/  R2UR UR5, R4 ;  /* 0x00000000040572ca */ /* 0x010fda00000e0000 */
[----:B------:R-:W-:Y:S01]  /*7af0*/  UIADD3 UR4, -UR4, UR5, URZ ;  /* 0x0000000504047290 */ /* 0x000fe2000fffe13f */
[----:B------:R-:W-:Y:S11]  /*7b00*/  BRA `(.L_x_1625) ;  /* 0x0000000000047947 */ /* 0x000ff60003800000 */
.L_x_1626:
[----:B------:R-:W-:-:S05]  /*7b10*/  ULDC UR4, c[0x0][0x8bc] ;  /* 0x00022f0000047ab9 */ /* 0x000fca0000000800 */
.L_x_1625:
[----:B-1----:R-:W-:Y:S01]  /*7b20*/  USHF.L.U32 UR8, UR21, 0x7, URZ ;  /* 0x0000000715087899 */ /* 0x002fe2000800063f */
[----:B------:R-:W-:Y:S02]  /*7b30*/  IMAD.MOV.U32 R10, RZ, RZ, 0x1 ;  /* 0x00000001ff0a7424 */ /* 0x000fe400078e00ff */
[----:B------:R-:W-:Y:S01]  /*7b40*/  IMAD.MOV.U32 R0, RZ, RZ, RZ ;  /* 0x000000ffff007224 */ /* 0x000fe200078e00ff */
[----:B------:R-:W-:-:S04]  /*7b50*/  UISETP.GE.AND UP0, UPT, UR8, UR4, UPT ;  /* 0x000000040800728c */ /* 0x000fc8000bf06270 */
[----:B--2---:R-:W-:-:S06]  /*7b60*/  USEL UR13, UR13, 0xffffffff, !UP0 ;  /* 0xffffffff0d0d7887 */ /* 0x004fcc000c000000 */
[----:B------:R-:W-:-:S13]  /*7b70*/  ISETP.LE.AND P0, PT, RZ, UR13, PT ;  /* 0x0000000dff007c0c */ /* 0x000fda000bf03270 */
[----:B------:R-:W-:Y:S05]  /*7b80*/  @!P0 BRA `(.L_x_1627) ;  /* 0x00000028004c8947 */ /* 0x000fea0003800000 */
[----:B------:R-:W-:Y:S01]  /*7b90*/  ULDC.64 UR18, c[0x0][0x770] ;  /* 0x0001dc0000127ab9 */ /* 0x000fe20000000a00 */
[----:B------:R-:W-:Y:S01]  /*7ba0*/  ULDC.64 UR14, c[0x0][0x770] ;  /* 0x0001dc00000e7ab9 */ /* 0x000fe20000000a00 */
[----:B------:R-:W-:Y:S02]  /*7bb0*/  UISETP.NE.U32.AND UP1, UPT, UR18, URZ, UPT ;  /* 0x0000003f1200728c */ /* 0x000fe4000bf25070 */
[----:B------:R-:W-:Y:S02]  /*7bc0*/  UIMAD.WIDE UR14, UR13, 0x4, UR14 ;  /* 0x000000040d0e78a5 */ /* 0x000fe4000f8e020e */
[----:B------:R-:W-:Y:S01]  /*7bd0*/  UISETP.NE.AND.EX UP1, UPT, UR19, URZ, UPT, UP1 ;  /* 0x0000003f1300728c */ /* 0x000fe2000bf25310 */
[----:B------:R-:W-:Y:S01]  /*7be0*/  ULDC.64 UR4, c[0x0][0x778] ;  /* 0x0001de0000047ab9 */ /* 0x000fe20000000a00 */
[----:B------:R-:W-:Y:S02]  /*7bf0*/  ULDC.64 UR6, c[0x0][0x780] ;  /* 0x0001e00000067ab9 */ /* 0x000fe40000000a00 */
[----:B------:R-:W-:Y:S01]  /*7c00*/  IMAD.U32 R2, RZ, RZ, UR14 ;  /* 0x0000000eff027e24 */ /* 0x000fe2000f8e00ff */
[----:B------:R-:W-:Y:S01]  /*7c10*/  ULDC.64 UR16, c[0x0][0x778] ;  /* 0x0001de0000107ab9 */ /* 0x000fe20000000a00 */
[----:B------:R-:W-:Y:S01]  /*7c20*/  PLOP3.LUT P1, PT, PT, PT, UP1, 0x80, 0x0 ;  /* 0x000000000000781c */ /* 0x000fe20003f2f018 */
[----:B------:R-:W-:Y:S01]  /*7c30*/  IMAD.U32 R3, RZ, RZ, UR15 ;  /* 0x0000000fff037e24 */ /* 0x000fe2000f8e00ff */
[----:B------:R-:W-:-:S02]  /*7c40*/  UISETP.NE.U32.AND UP0, UPT, UR4, URZ, UPT ;  /* 0x0000003f0400728c */ /* 0x000fc4000bf05070 */
[----:B------:R-:W-:Y:S02]  /*7c50*/  UISETP.NE.U32.AND UP2, UPT, UR6, URZ, UPT ;  /* 0x0000003f0600728c */ /* 0x000fe4000bf45070 */
[----:B------:R-:W-:Y:S02]  /*7c60*/  UISETP.NE.AND.EX UP0, UPT, UR5, URZ, UPT, UP0 ;  /* 0x0000003f0500728c */ /* 0x000fe4000bf05300 */
[----:B------:R-:W-:Y:S01]  /*7c70*/  UISETP.NE.AND.EX UP2, UPT, UR7, URZ, UPT, UP2 ;  /* 0x0000003f0700728c */ /* 0x000fe2000bf45320 */
[----:B------:R-:W-:-:S04]  /*7c80*/  ULDC.64 UR22, c[0x0][0x788] ;  /* 0x0001e20000167ab9 */ /* 0x000fc80000000a00 */
[----:B------:R-:W2:Y:S01]  /*7c90*/  @P1 LDG.E R6, desc[UR46][R2.64] ;  /* 0x0000002e02061981 */ /* 0x000ea2000c1e1900 */
[----:B------:R-:W-:Y:S01]  /*7ca0*/  PLOP3.LUT P2, PT, PT, PT, UP0, 0x80, 0x0 ;  /* 0x000000000000781c */ /* 0x000fe20003f4f008 */
[----:B------:R-:W-:Y:S01]  /*7cb0*/  UIMAD.WIDE UR16, UR13, 0x4, UR16 ;  /* 0x000000040d1078a5 */ /* 0x000fe2000f8e0210 */
[----:B------:R-:W-:Y:S01]  /*7cc0*/  PLOP3.LUT P3, PT, PT, PT, UP2, 0x80, 0x0 ;  /* 0x000000000000781c */ /* 0x000fe20003f6f028 */
[----:B------:R1:W4:Y:S02]  /*7cd0*/  @P1 LDG.E R0, desc[UR46][R2.64] ;  /* 0x0000002e02001981 */ /* 0x000324000c1e1900 */
[----:B------:R-:W-:Y:S02]  /*7ce0*/  @UP2 ULDC.64 UR4, c[0x0][0x780] ;  /* 0x0001e00000042ab9 */ /* 0x000fe40000000a00 */
[----:B------:R-:W-:Y:S01]  /*7cf0*/  @UP2 UIMAD.WIDE UR4, UR13, 0x4, UR4 ;  /* 0x000000040d0428a5 */ /* 0x000fe2000f8e0204 */
[----:B-1----:R-:W-:Y:S02]  /*7d00*/  IMAD.U32 R2, RZ, RZ, UR16 ;  /* 0x00000010ff027e24 */ /* 0x002fe4000f8e00ff */
[----:B------:R-:W-:-:S05]  /*7d10*/  IMAD.U32 R3, RZ, RZ, UR17 ;  /* 0x00000011ff037e24 */ /* 0x000fca000f8e00ff */
[----:B------:R1:W5:Y:S02]  /*7d20*/  @P2 LDG.E R4, desc[UR46][R2.64] ;  /* 0x0000002e02042981 */ /* 0x000364000c1e1900 */
[----:B-1----:R-:W-:Y:S02]  /*7d30*/  IMAD.U32 R2, RZ, RZ, UR4 ;  /* 0x00000004ff027e24 */ /* 0x002fe4000f8e00ff */
[----:B------:R-:W-:-:S05]  /*7d40*/  IMAD.U32 R3, RZ, RZ, UR5 ;  /* 0x00000005ff037e24 */ /* 0x000fca000f8e00ff */
[----:B------:R-:W3:Y:S01]  /*7d50*/  @P3 LDG.E R5, desc[UR46][R2.64] ;  /* 0x0000002e02053981 */ /* 0x000ee2000c1e1900 */
[----:B------:R-:W-:Y:S01]  /*7d60*/  ISETP.NE.U32.AND P0, PT, RZ, UR22, PT ;  /* 0x00000016ff007c0c */ /* 0x000fe2000bf05070 */
[----:B------:R-:W-:Y:S01]  /*7d70*/  UMOV UR7, URZ ;  /* 0x0000003f00077c82 */ /* 0x000fe20008000000 */
[----:B------:R-:W-:Y:S01]  /*7d80*/  UMOV UR11, URZ ;  /* 0x0000003f000b7c82 */ /* 0x000fe20008000000 */
[----:B------:R-:W-:Y:S01]  /*7d90*/  ULDC UR9, c[0x0][0x280] ;  /* 0x0000a00000097ab9 */ /* 0x000fe20000000800 */
[----:B------:R-:W-:Y:S02]  /*7da0*/  ISETP.NE.AND.EX P0, PT, RZ, UR23, PT, P0 ;  /* 0x00000017ff007c0c */ /* 0x000fe4000bf05300 */
[----:B--2---:R-:W-:Y:S02]  /*7db0*/  @P1 R2UR UR4, R6 ;  /* 0x00000000060412ca */ /* 0x004fe400000e0000 */
[----:B----4-:R-:W-:-:S11]  /*7dc0*/  @P1 R2UR UR7, R0 ;  /* 0x00000000000712ca */ /* 0x010fd600000e0000 */
[----:B------:R-:W-:-:S04]  /*7dd0*/  @UP1 ULEA UR4, UR13, UR4, 0x6 ;  /* 0x000000040d041291 */ /* 0x000fc8000f8e303f */
[----:B------:R-:W-:-:S04]  /*7de0*/  @UP1 USHF.R.S32.HI UR5, URZ, 0x1f, UR4 ;  /* 0x0000001f3f051899 */ /* 0x000fc80008011404 */
[----:B------:R-:W-:Y:S01]  /*7df0*/  @UP1 ULEA.HI UR5, UR5, UR4, URZ, 0x6 ;  /* 0x0000000405051291 */ /* 0x000fe2000f8f303f */
[----:B-----5:R-:W-:-:S03]  /*7e00*/  @P2 R2UR UR11, R4 ;  /* 0x00000000040b22ca */ /* 0x020fc600000e0000 */
[----:B------:R-:W-:-:S04]  /*7e10*/  @UP1 ULOP3.LUT UR6, UR5, 0xffffffc0, URZ, 0xc0, !UPT ;  /* 0xffffffc005061892 */ /* 0x000fc8000f8ec03f */
[----:B------:R-:W-:Y:S01]  /*7e20*/  @UP1 USHF.R.S32.HI UR12, URZ, 0x1f, UR6 ;  /* 0x0000001f3f0c1899 */ /* 0x000fe20008011406 */
[----:B---3--:R-:W-:Y:S01]  /*7e30*/  @P3 R2UR UR9, R5 ;  /* 0x00000000050932ca */ /* 0x008fe200000e0000 */
[----:B------:R-:W-:-:S14]  /*7e40*/  @P3 BRA `(.L_x_1628) ;  /* 0x0000000000203947 */ /* 0x000fdc0003800000 */
        /* <DEDUP_REMOVED lines=8> */
.L_x_1628:
        /* <DEDUP_REMOVED lines=13> */
.L_x_1629:
        /* <DEDUP_REMOVED lines=8> */
.L_x_1630:
        /* <DEDUP_REMOVED lines=9> */
[----:B------:R-:W-:-:S04]  /*80b0*/  ULEA.HI UR6, UR12, UR6, URZ, 0x6 ;  /* 0x000000060c067291 */ /* 0x000fc8000f8f303f */
[----:B------:R-:W-:Y:S01]  /*80c0*/  VIMNMX R4, RZ, UR14, !PT ;  /* 0x0000000eff047c48 */ /* 0x000fe2000ffe0100 */
[----:B------:R-:W-:Y:S01]  /*80d0*/  USHF.R.S32.HI UR6, URZ, 0x6, UR6 ;  /* 0x000000063f067899 */ /* 0x000fe20008011406 */
[----:B------:R-:W-:Y:S11]  /*80e0*/  @!P0 BRA `(.L_x_1631) ;  /* 0x0000000000208947 */ /* 0x000ff60003800000 */
[----:B------:R-:W-:Y:S01]  /*80f0*/  UIADD3 UR9, UR8, 0xbf, UR9 ;  /* 0x000000bf08097890 */ /* 0x000fe2000fffe009 */
[----:B------:R-:W-:-:S03]  /*8100*/  ULDC UR12, c[0x0][0x748] ;  /* 0x0001d200000c7ab9 */ /* 0x000fc60000000800 */
[----:B------:R-:W-:-:S04]  /*8110*/  UIADD3 UR9, UR9, UR12, -UR10 ;  /* 0x0000000c09097290 */ /* 0x000fc8000fffe80a */
[----:B------:R-:W-:-:S04]  /*8120*/  USHF.R.S32.HI UR10, URZ, 0x1f, UR9 ;  /* 0x0000001f3f0a7899 */ /* 0x000fc80008011409 */
[----:B------:R-:W-:-:S04]  /*8130*/  ULEA.HI UR10, UR10, UR9, URZ, 0x6 ;  /* 0x000000090a0a7291 */ /* 0x000fc8000f8f303f */
[----:B------:R-:W-:-:S04]  /*8140*/  USHF.R.S32.HI UR10, URZ, 0x6, UR10 ;  /* 0x000000063f0a7899 */ /* 0x000fc8000801140a */
[----:B------:R-:W-:-:S04]  /*8150*/  UISETP.LT.AND UP1, UPT, UR6, UR10, UPT ;  /* 0x0000000a0600728c */ /* 0x000fc8000bf21270 */
[----:B------:R-:W-:-:S12]  /*8160*/  USEL UR6, UR6, UR10, UP1 ;  /* 0x0000000a06067287 */ /* 0x000fd80008800000 */
.L_x_1631:
[----:B------:R-:W-:Y:S01]  /*8170*/  ISETP.LT.AND P0, PT, R4, UR6, PT ;  /* 0x0000000604007c0c */ /* 0x000fe2000bf01270 */
[----:B------:R-:W-:-:S12]  /*8180*/  IMAD.MOV.U32 R0, RZ, RZ, RZ ;  /* 0x000000ffff007224 */ /* 0x000fd800078e00ff */
[----:B------:R-:W-:Y:S05]  /*8190*/  @!P0 BRA `(.L_x_1627) ;  /* 0x0000002000c88947 */ /* 0x000fea0003800000 */
[----:B------:R-:W-:Y:S01]  /*81a0*/  USHF.R.S32.HI UR10, URZ, 0x1f, UR20 ;  /* 0x0000001f3f0a7899 */ /* 0x000fe20008011414 */
[----:B------:R-:W-:Y:S01]  /*81b0*/  BSSY B0, `(.L_x_1627) ;  /* 0x0000230000007945 */ /* 0x000fe20003800000 */
[----:B------:R-:W-:Y:S01]  /*81c0*/  ULDC.64 UR16, c[0x0][0x718] ;  /* 0x0001c60000107ab9 */ /* 0x000fe20000000a00 */
[----:B------:R-:W-:Y:S01]  /*81d0*/  UISETP.NE.U32.AND UP1, UPT, UR18, URZ, UPT ;  /* 0x0000003f1200728c */ /* 0x000fe2000bf25070 */
[----:B------:R-:W-:Y:S01]  /*81e0*/  IMAD.MOV.U32 R0, RZ, RZ, RZ ;  /* 0x000000ffff007224 */ /* 0x000fe200078e00ff */
[----:B------:R-:W-:Y:S01]  /*81f0*/  UIMAD UR9, UR10, UR16, URZ ;  /* 0x000000100a0972a4 */ /* 0x000fe2000f8e023f */
[----:B------:R-:W-:Y:S01]  /*8200*/  ULDC UR12, c[0x0][0x2e8] ;  /* 0x0000ba00000c7ab9 */ /* 0x000fe20000000800 */
[----:B------:R-:W-:Y:S01]  /*8210*/  UMOV UR14, UR4 ;  /* 0x00000004000e7c82 */ /* 0x000fe20008000000 */
[----:B------:R-:W-:Y:S01]  /*8220*/  UMOV UR15, UR5 ;  /* 0x00000005000f7c82 */ /* 0x000fe20008000000 */
[----:B------:R-:W-:Y:S02]  /*8230*/  UIMAD UR22, UR20, UR17, UR9 ;  /* 0x00000011141672a4 */ /* 0x000fe4000f8e0209 */
[----:B------:R-:W-:-:S02]  /*8240*/  UISETP.NE.AND.EX UP1, UPT, UR19, URZ, UPT, UP1 ;  /* 0x0000003f1300728c */ /* 0x000fc4000bf25310 */
[----:B------:R-:W-:Y:S02]  /*8250*/  USHF.R.S32.HI UR9, URZ, 0x1f, UR13 ;  /* 0x0000001f3f097899 */ /* 0x000fe4000801140d */
[----:B------:R-:W-:Y:S02]  /*8260*/  UISETP.NE.AND UP2, UPT, UR12, 0x1, UPT ;  /* 0x000000010c00788c */ /* 0x000fe4000bf45270 */
[----:B------:R-:W-:Y:S01]  /*8270*/  UIMAD.WIDE.U32 UR4, UR20, UR16, UR14 ;  /* 0x00000010140472a5 */ /* 0x000fe2000f8e000e */
[----:B------:R-:W-:Y:S01]  /*8280*/  ULDC.64 UR18, c[0x0][0x730] ;  /* 0x0001cc0000127ab9 */ /* 0x000fe20000000a00 */
[----:B------:R-:W-:Y:S02]  /*8290*/  USEL UR9, UR9, URZ, !UP1 ;  /* 0x0000003f09097287 */ /* 0x000fe4000c800000 */
[----:B------:R-:W-:Y:S01]  /*82a0*/  UIMAD UR10, UR10, UR18, URZ ;  /* 0x000000120a0a72a4 */ /* 0x000fe2000f8e023f */
[----:B------:R-:W-:Y:S01]  /*82b0*/  ELECT P0, URZ, PT ;  /* 0x00000000003f782f */ /* 0x000fe20003800000 */
[----:B------:R-:W-:Y:S01]  /*82c0*/  ULDC.64 UR16, c[0x0][0x720] ;  /* 0x0001c80000107ab9 */ /* 0x000fe20000000a00 */
[----:B------:R-:W-:-:S02]  /*82d0*/  USEL UR21, UR13, URZ, !UP1 ;  /* 0x0000003f0d157287 */ /* 0x000fc4000c800000 */
[----:B------:R-:W-:Y:S02]  /*82e0*/  UIADD3 UR23, UR5, UR22, URZ ;  /* 0x0000001605177290 */ /* 0x000fe4000fffe03f */
[----:B------:R-:W-:Y:S01]  /*82f0*/  UIMAD UR5, UR9, UR16, URZ ;  /* 0x00000010090572a4 */ /* 0x000fe2000f8e023f */
[----:B------:R-:W-:Y:S01]  /*8300*/  UMOV UR22, UR4 ;  /* 0x0000000400167c82 */ /* 0x000fe20008000000 */
[----:B------:R-:W-:Y:S02]  /*8310*/  UIMAD.WIDE.U32 UR14, UR20, UR18, UR14 ;  /* 0x00000012140e72a5 */ /* 0x000fe4000f8e000e */
[----:B------:R-:W-:Y:S02]  /*8320*/  UIMAD UR10, UR20, UR19, UR10 ;  /* 0x00000013140a72a4 */ /* 0x000fe4000f8e020a */
[----:B------:R-:W-:Y:S01]  /*8330*/  UIMAD.WIDE.U32 UR22, UR16, UR21, UR22 ;  /* 0x00000015101672a5 */ /* 0x000fe2000f8e0016 */
[----:B------:R-:W-:Y:S02]  /*8340*/  ULDC.64 UR18, c[0x0][0x738] ;  /* 0x0001ce0000127ab9 */ /* 0x000fe40000000a00 */
[----:B------:R-:W-:Y:S01]  /*8350*/  @UP2 ULDC UR16, c[0x0][0x2ec] ;  /* 0x0000bb0000102ab9 */ /* 0x000fe20000000800 */
[----:B------:R-:W-:-:S02]  /*8360*/  UIMAD UR5, UR17, UR21, UR5 ;  /* 0x00000015110572a4 */ /* 0x000fc4000f8e0205 */
[----:B------:R-:W-:Y:S02]  /*8370*/  UIADD3 UR15, UR15, UR10, URZ ;  /* 0x0000000a0f0f7290 */ /* 0x000fe4000fffe03f */
[----:B------:R-:W-:Y:S02]  /*8380*/  UIMAD UR9, UR9, UR18, URZ ;  /* 0x00000012090972a4 */ /* 0x000fe4000f8e023f */
[----:B------:R-:W-:Y:S02]  /*8390*/  UIMAD.WIDE.U32 UR16, UR20, UR16, URZ ;  /* 0x00000010141072a5 */ /* 0x000fe4000f8e003f */
[----:B------:R-:W-:Y:S01]  /*83a0*/  UIADD3 UR11, UR8, UR11, URZ ;  /* 0x0000000b080b7290 */ /* 0x000fe2000fffe03f */
[----:B------:R-:W-:Y:S02]  /*83b0*/  UMOV UR12, UR20 ;  /* 0x00000014000c7c82 */ /* 0x000fe40008000000 */
[----:B------:R-:W-:Y:S01]  /*83c0*/  @UP2 ULDC UR8, c[0x0][0x2f0] ;  /* 0x0000bc0000082ab9 */ /* 0x000fe20000000800 */
[----:B------:R-:W-:-:S02]  /*83d0*/  UIMAD UR4, UR19, UR21, UR9 ;  /* 0x00000015130472a4 */ /* 0x000fc4000f8e0209 */
[----:B------:R-:W-:Y:S02]  /*83e0*/  UIMAD.WIDE.U32 UR14, UR18, UR21, UR14 ;  /* 0x00000015120e72a5 */ /* 0x000fe4000f8e000e */
[----:B------:R-:W-:Y:S02]  /*83f0*/  USEL UR13, UR13, URZ, !UP0 ;  /* 0x0000003f0d0d7287 */ /* 0x000fe4000c000000 */
        /* <DEDUP_REMOVED lines=9> */
.L_x_1661:
        /* <DEDUP_REMOVED lines=15> */
.L_x_1634:
[----:B------:R-:W-:Y:S01]  /*8580*/  R2UR UR19, R4 ;  /* 0x00000000041372ca */ /* 0x000fe200000e0000 */
[----:B------:R-:W2:Y:S01]  /*8590*/  LDC.64 R12, c[0x0][0x198] ;  /* 0x00006600ff0c7b82 */ /* 0x000ea20000000a00 */
        /* <DEDUP_REMOVED lines=10> */
[----:B------:R-:W-:Y:S01]  /*8640*/  UMOV UR36, UR20 ;  /* 0x0000001400247c82 */ /* 0x000fe20008000000 */
[----:B------:R-:W-:Y:S01]  /*8650*/  USHF.L.U32 UR19, UR19, 0x6, URZ ;  /* 0x0000000613137899 */ /* 0x000fe2000800063f */
[----:B------:R-:W-:Y:S01]  /*8660*/  IMAD.MOV.U32 R16, RZ, RZ, RZ ;  /* 0x000000ffff107224 */ /* 0x000fe200078e00ff */
[----:B------:R-:W-:Y:S01]  /*8670*/  UMOV UR37, UR21 ;  /* 0x0000001500257c82 */ /* 0x000fe20008000000 */
[----:B------:R-:W-:Y:S01]  /*8680*/  UMOV UR9, 0x10 ;  /* 0x0000001000097882 */ /* 0x000fe20000000000 */
[----:B------:R-:W-:-:S02]  /*8690*/  UIADD3 UR8, UP0, UR19, UR22, URZ ;  /* 0x0000001613087290 */ /* 0x000fc4000ff1e03f */
[----:B------:R-:W-:Y:S01]  /*86a0*/  IMAD.U32 R3, RZ, RZ, UR19 ;  /* 0x00000013ff037e24 */ /* 0x000fe2000f8e00ff */
[----:B------:R-:W-:Y:S01]  /*86b0*/  UIADD3 UR19, UR19, UR7, URZ ;  /* 0x0000000713137290 */ /* 0x000fe2000fffe03f */
[----:B------:R-:W-:Y:S02]  /*86c0*/  UMOV UR10, UR18 ;  /* 0x00000012000a7c82 */ /* 0x000fe40008000000 */
[----:B------:R-:W-:Y:S01]  /*86d0*/  PLOP3.LUT P1, PT, PT, PT, UP0, 0x80, 0x0 ;  /* 0x000000000000781c */ /* 0x000fe20003f2f008 */
[----:B-1----:R-:W-:Y:S01]  /*86e0*/  IMAD.U32 R0, RZ, RZ, UR8 ;  /* 0x00000008ff007e24 */ /* 0x002fe2000f8e00ff */
[----:B------:R-:W-:Y:S01]  /*86f0*/  R2UR UR8, R15 ;  /* 0x000000000f0872ca */ /* 0x000fe200000e0000 */
[----:B--2---:R-:W-:Y:S01]  /*8700*/  IMAD.MOV.U32 R7, RZ, RZ, R12 ;  /* 0x000000ffff077224 */ /* 0x004fe200078e000c */
[----:B------:R-:W-:Y:S01]  /*8710*/  LEA.HI.X.SX32 R3, R3, R14, 0x1, P1 ;  /* 0x0000000e03037211 */ /* 0x000fe200008f0eff */
[----:B------:R-:W-:Y:S01]  /*8720*/  IMAD.MOV.U32 R6, RZ, RZ, R13 ;  /* 0x000000ffff067224 */ /* 0x000fe200078e000d */
[C---:B------:R-:W-:Y:S01]  /*8730*/  LEA R2, P1, R0.reuse, R9, 0x2 ;  /* 0x0000000900027211 */ /* 0x040fe200078210ff */
[----:B------:R-:W-:Y:S01]  /*8740*/  UMOV UR43, UR19 ;  /* 0x00000013002b7c82 */ /* 0x000fe20008000000 */
[----:B------:R-:W-:Y:S01]  /*8750*/  UMOV UR35, UR19 ;  /* 0x0000001300237c82 */ /* 0x000fe20008000000 */
[----:B------:R-:W-:Y:S01]  /*8760*/  UMOV UR26, 0x10 ;  /* 0x00000010001a7882 */ /* 0x000fe20000000000 */
[----:B------:R-:W-:Y:S01]  /*8770*/  LEA.HI.X R0, R0, R8, R3, 0x2, P1 ;  /* 0x0000000800007211 */ /* 0x000fe200008f1403 */
[----:B------:R-:W-:Y:S01]  /*8780*/  UMOV UR27, UR11 ;  /* 0x0000000b001b7c82 */ /* 0x000fe20008000000 */
[----:B------:R-:W-:Y:S01]  /*8790*/  R2UR UR24, R2 ;  /* 0x00000000021872ca */ /* 0x000fe200000e0000 */
[----:B------:R-:W-:Y:S01]  /*87a0*/  UMOV UR28, UR12 ;  /* 0x0000000c001c7c82 */ /* 0x000fe20008000000 */
[----:B------:R-:W-:Y:S01]  /*87b0*/  R2UR UR25, R0 ;  /* 0x00000000001972ca */ /* 0x000fe200000e0000 */
[----:B------:R-:W-:Y:S01]  /*87c0*/  UIADD3 UR16, UR8, 0x12000, URZ ;  /* 0x0001200008107890 */ /* 0x000fe2000fffe03f */
[----:B------:R-:W-:Y:S01]  /*87d0*/  IADD3 R0, P1, R7, 0x2f0, RZ ;  /* 0x000002f007007810 */ /* 0x000fe20007f3e0ff */
[----:B------:R-:W-:-:S02]  /*87e0*/  UIADD3 UR17, UR8, 0x26810, URZ ;  /* 0x0002681008117890 */ /* 0x000fc4000fffe03f */
[----:B------:R-:W-:Y:S01]  /*87f0*/  UIADD3 UR40, UR8, 0x13000, URZ ;  /* 0x0001300008287890 */ /* 0x000fe2000fffe03f */
[----:B------:R-:W-:Y:S01]  /*8800*/  R2UR UR54, R0 ;  /* 0x00000000003672ca */ /* 0x000fe200000e0000 */
[----:B------:R-:W-:Y:S01]  /*8810*/  UIADD3 UR32, UR8, 0x14000, URZ ;  /* 0x0001400008207890 */ /* 0x000fe2000fffe03f */
[C---:B------:R-:W-:Y:S01]  /*8820*/  IADD3 R0, P2, R7.reuse, 0x3f0, RZ ;  /* 0x000003f007007810 */ /* 0x040fe20007f5e0ff */
[----:B------:R-:W-:Y:S01]  /*8830*/  UIADD3 UR52, UR8, 0x1e000, URZ ;  /* 0x0001e00008347890 */ /* 0x000fe2000fffe03f */
[----:B------:R-:W-:Y:S02]  /*8840*/  UMOV UR41, UR17 ;  /* 0x0000001100297c82 */ /* 0x000fe40008000000 */
[----:B------:R-:W-:Y:S01]  /*8850*/  R2UR UR30, R0 ;  /* 0x00000000001e72ca */ /* 0x000fe200000e0000 */
[--C-:B------:R-:W-:Y:S01]  /*8860*/  IMAD.X R0, RZ, RZ, R6.reuse, P1 ;  /* 0x000000ffff007224 */ /* 0x100fe200008e0606 */
[----:B------:R-:W-:Y:S01]  /*8870*/  IADD3 R2, P1, R7, 0xf0, RZ ;  /* 0x000000f007027810 */ /* 0x000fe20007f3e0ff */
[----:B------:R-:W-:Y:S01]  /*8880*/  UMOV UR33, UR17 ;  /* 0x0000001100217c82 */ /* 0x000fe20008000000 */
[----:B------:R-:W-:Y:S01]  /*8890*/  UMOV UR53, UR17 ;  /* 0x0000001100357c82 */ /* 0x000fe20008000000 */
[----:B------:R-:W-:Y:S01]  /*88a0*/  UMOV UR29, UR13 ;  /* 0x0000000d001d7c82 */ /* 0x000fe20008000000 */
[----:B------:R-:W-:Y:S01]  /*88b0*/  R2UR UR48, R2 ;  /* 0x00000000023072ca */ /* 0x000fe200000e0000 */
[--C-:B------:R-:W-:Y:S01]  /*88c0*/  IMAD.X R3, RZ, RZ, R6.reuse, P1 ;  /* 0x000000ffff037224 */ /* 0x100fe200008e0606 */
[----:B------:R-:W-:Y:S01]  /*88d0*/  R2UR UR55, R0 ;  /* 0x00000000003772ca */ /* 0x000fe200000e0000 */
[----:B------:R-:W-:Y:S01]  /*88e0*/  IMAD.X R0, RZ, RZ, R6, P2 ;  /* 0x000000ffff007224 */ /* 0x000fe200010e0606 */
[----:B------:R-:W-:-:S02]  /*88f0*/  UIADD3 UR56, UR8, 0x3000, URZ ;  /* 0x0000300008387890 */ /* 0x000fc4000fffe03f */
[----:B------:R-:W-:Y:S01]  /*8900*/  R2UR UR49, R3 ;  /* 0x00000000033172ca */ /* 0x000fe200000e0000 */
[----:B------:R-:W-:Y:S01]  /*8910*/  UMOV UR58, 0x30 ;  /* 0x00000030003a7882 */ /* 0x000fe20000000000 */
[----:B------:R-:W-:Y:S01]  /*8920*/  R2UR UR31, R0 ;  /* 0x00000000001f72ca */ /* 0x000fe200000e0000 */
[----:B------:R-:W-:Y:S01]  /*8930*/  IMAD.MOV.U32 R0, RZ, RZ, 0xc000 ;  /* 0x0000c000ff007424 */ /* 0x000fe200078e00ff */
[----:B------:R-:W-:Y:S01]  /*8940*/  UMOV UR59, UR11 ;  /* 0x0000000b003b7c82 */ /* 0x000fe20008000000 */
[----:B------:R-:W-:Y:S01]  /*8950*/  UMOV UR60, UR12 ;  /* 0x0000000c003c7c82 */ /* 0x000fe20008000000 */
[----:B------:R-:W-:-:S07]  /*8960*/  UMOV UR61, UR13 ;  /* 0x0000000d003d7c82 */ /* 0x000fce0008000000 */
        /* <DEDUP_REMOVED lines=8> */
[----:B----4-:R-:W-:Y:S01]  /*89f0*/  IMAD.U32 R0, RZ, RZ, UR6 ;  /* 0x00000006ff007e24 */ /* 0x010fe2000f8e00ff */
[----:B------:R-:W-:Y:S01]  /*8a00*/  UMOV UR42, 0x50 ;  /* 0x00000050002a7882 */ /* 0x000fe20000000000 */
[----:B------:R-:W-:Y:S01]  /*8a10*/  UMOV UR43, UR11 ;  /* 0x0000000b002b7c82 */ /* 0x000fe20008000000 */
[----:B------:R-:W-:Y:S01]  /*8a20*/  UMOV UR44, UR12 ;  /* 0x0000000c002c7c82 */ /* 0x000fe20008000000 */
[----:B------:R-:W-:Y:S01]  /*8a30*/  VIADD R5, R0, 0xffffffff ;  /* 0xffffffff00057836 */ /* 0x000fe20000000000 */
[----:B---3--:R-:W-:-:S02]  /*8a40*/  UIADD3 UR9, UR8, 0x26800, URZ ;  /* 0x0002680008097890 */ /* 0x008fc4000fffe03f */
[----:B------:R-:W-:Y:S02]  /*8a50*/  UIADD3 UR24, UR8, 0x1000, URZ ;  /* 0x0000100008187890 */ /* 0x000fe4000fffe03f */
[----:B------:R-:W-:Y:S01]  /*8a60*/  UIADD3 UR32, UR8, 0x2000, URZ ;  /* 0x0000200008207890 */ /* 0x000fe2000fffe03f */
[----:B------:R1:W-:Y:S01]  /*8a70*/  STL [R1], R5 ;  /* 0x0000000501007387 */ /* 0x0003e20000100800 */
[----:B------:R-:W-:Y:S01]  /*8a80*/  UMOV UR34, 0x20 ;  /* 0x0000002000227882 */ /* 0x000fe20000000000 */
[----:B------:R-:W-:Y:S01]  /*8a90*/  UMOV UR25, UR9 ;  /* 0x0000000900197c82 */ /* 0x000fe20008000000 */
[----:B------:R-:W-:Y:S01]  /*8aa0*/  UMOV UR35, UR11 ;  /* 0x0000000b00237c82 */ /* 0x000fe20008000000 */
[----:B------:R-:W-:Y:S01]  /*8ab0*/  UMOV UR36, UR12 ;  /* 0x0000000c00247c82 */ /* 0x000fe20008000000 */
[----:B------:R-:W-:Y:S01]  /*8ac0*/  UMOV UR37, UR13 ;  /* 0x0000000d00257c82 */ /* 0x000fe20008000000 */
[----:B------:R2:W-:Y:S01]  /*8ad0*/  UTMALDG.4D [UR8], [UR54], desc[UR16] ;  /* 0x00001008360075b4 */ /* 0x0005e20008019000 */
[----:B------:R-:W-:Y:S01]  /*8ae0*/  UMOV UR33, UR9 ;  /* 0x0000000900217c82 */ /* 0x000fe20008000000 */
[----:B------:R-:W-:Y:S01]  /*8af0*/  UIADD3 UR48, UR8, 0x4000, URZ ;  /* 0x0000400008307890 */ /* 0x000fe2000fffe03f */
[----:B------:R-:W-:Y:S01]  /*8b00*/  ISETP.GE.AND P1, PT, R4, R5, PT ;  /* 0x000000050400720c */ /* 0x000fe20003f26270 */
[----:B------:R-:W-:Y:S01]  /*8b10*/  UMOV UR57, UR9 ;  /* 0x0000000900397c82 */ /* 0x000fe20008000000 */
[----:B------:R-:W-:Y:S01]  /*8b20*/  UMOV UR50, 0x40 ;  /* 0x0000004000327882 */ /* 0x000fe20000000000 */
[----:B------:R-:W-:Y:S01]  /*8b30*/  UMOV UR51, UR11 ;  /* 0x0000000b00337c82 */ /* 0x000fe20008000000 */
[----:B------:R-:W-:Y:S01]  /*8b40*/  UMOV UR52, UR12 ;  /* 0x0000000c00347c82 */ /* 0x000fe20008000000 */
[----:B------:R3:W-:Y:S01]  /*8b50*/  UTMALDG.4D [UR24], [UR54], desc[UR16] ;  /* 0x00001018360075b4 */ /* 0x0007e20008019000 */
[----:B------:R-:W-:Y:S01]  /*8b60*/  UMOV UR53, UR13 ;  /* 0x0000000d00357c82 */ /* 0x000fe20008000000 */
[----:B------:R-:W-:Y:S01]  /*8b70*/  UMOV UR49, UR9 ;  /* 0x0000000900317c82 */ /* 0x000fe20008000000 */
[----:B------:R-:W-:Y:S01]  /*8b80*/  UMOV UR45, UR13 ;  /* 0x0000000d002d7c82 */ /* 0x000fe20008000000 */
[----:B------:R-:W-:Y:S01]  /*8b90*/  UMOV UR41, UR9 ;  /* 0x0000000900297c82 */ /* 0x000fe20008000000 */
[----:B------:R4:W-:Y:S01]  /*8ba0*/  UTMALDG.4D [UR32], [UR54], desc[UR16] ;  /* 0x00001020360075b4 */ /* 0x0009e20008019000 */
[----:B------:R1:W-:Y:S01]  /*8bb0*/  UTMALDG.4D [UR56], [UR54], desc[UR16] ;  /* 0x00001038360075b4 */ /* 0x0003e20008019000 */
[----:B--2---:R-:W-:Y:S01]  /*8bc0*/  UMOV UR10, 0x40 ;  /* 0x00000040000a7882 */ /* 0x004fe20000000000 */
        /* <DEDUP_REMOVED lines=11> */
[----:B------:R-:W-:Y:S01]  /*8c80*/  UIADD3 UR9, UR6, -0x2, URZ ;  /* 0xfffffffe06097890 */ /* 0x000fe2000fffe03f */
[----:B------:R-:W-:-:S05]  /*8c90*/  IMAD.MOV.U32 R10, RZ, RZ, 0x1 ;  /* 0x00000001ff0a7424 */ /* 0x000fca00078e00ff */
[----:B------:R-:W-:-:S06]  /*8ca0*/  ISETP.NE.AND P1, PT, R4, UR9, PT ;  /* 0x0000000904007c0c */ /* 0x000fcc000bf25270 */
[----:B------:R-:W-:-:S04]  /*8cb0*/  ULOP3.LUT UR8, URZ, UR8, URZ, 0x33, !UPT ;  /* 0x000000083f087292 */ /* 0x000fc8000f8e333f */
[----:B------:R-:W-:-:S06]  /*8cc0*/  UIADD3 UR8, UR8, UR6, URZ ;  /* 0x0000000608087290 */ /* 0x000fcc000fffe03f */
[----:B------:R-:W-:-:S05]  /*8cd0*/  IMAD.U32 R0, RZ, RZ, UR8 ;  /* 0x00000008ff007e24 */ /* 0x000fca000f8e00ff */
[----:B------:R-:W-:Y:S01]  /*8ce0*/  LOP3.LUT R5, R0, 0x1, RZ, 0xc0, !PT ;  /* 0x0000000100057812 */ /* 0x000fe200078ec0ff */
[----:B------:R-:W-:-:S04]  /*8cf0*/  IMAD.MOV.U32 R0, RZ, RZ, R4 ;  /* 0x000000ffff007224 */ /* 0x000fc800078e0004 */
[----:B------:R1:W-:Y:S01]  /*8d00*/  STL [R1+0x4], R5 ;  /* 0x0000040501007387 */ /* 0x0003e20000100800 */
[----:B------:R-:W-:Y:S05]  /*8d10*/  @!P1 BRA `(.L_x_1636) ;  /* 0x0000000c00489947 */ /* 0x000fea0003800000 */
[----:B------:R-:W-:Y:S01]  /*8d20*/  R2UR UR9, R5 ;  /* 0x00000000050972ca */ /* 0x000fe200000e0000 */
[----:B------:R-:W-:Y:S02]  /*8d30*/  IMAD.MOV.U32 R0, RZ, RZ, R4 ;  /* 0x000000ffff007224 */ /* 0x000fe400078e0004 */
[----:B------:R-:W-:-:S10]  /*8d40*/  IMAD.MOV.U32 R10, RZ, RZ, 0x1 ;  /* 0x00000001ff0a7424 */ /* 0x000fd400078e00ff */
[----:B------:R-:W-:-:S06]  /*8d50*/  UIADD3 UR8, UR8, -UR9, URZ ;  /* 0x8000000908087290 */ /* 0x000fcc000fffe03f */
[----:B------:R-:W-:-:S07]  /*8d60*/  IMAD.U32 R17, RZ, RZ, UR8 ;  /* 0x00000008ff117e24 */ /* 0x000fce000f8e00ff */
.L_x_1645:
[----:B-123--:R-:W-:-:S04]  /*8d70*/  SHF.L.U32 R18, R10, 0x1f, RZ ;  /* 0x0000001f0a127819 */ /* 0x00efc800000006ff */
[----:B------:R-:W2:Y:S02]  /*8d80*/  SYNCS.PHASECHK.TRANS64.TRYWAIT P1, [R15+URZ+0x26840], R18 ;  /* 0x026840120f0075a7 */ /* 0x000ea4000802017f */
[----:B--2---:R-:W-:Y:S05]  /*8d90*/  @!P1 BRA `(.L_x_1637) ;  /* 0x0000001800dc9947 */ /* 0x004fea0003800000 */
.L_x_1662:
[----:B------:R-:W-:Y:S05]  /*8da0*/  @P0 BRA `(.L_x_1638) ;  /* 0x00000000001c0947 */ /* 0x000fea0003800000 */
[----:B------:R-:W3:Y:S02]  /*8db0*/  S2R R2, SR_TID.X ;  /* 0x0000000000027919 */ /* 0x000ee40000002100 */
[----:B---3--:R-:W-:Y:S01]  /*8dc0*/  LOP3.LUT R3, R2, 0x1f, RZ, 0xc0, !PT ;  /* 0x0000001f02037812 */ /* 0x008fe200078ec0ff */
[----:B------:R-:W-:-:S03]  /*8dd0*/  IMAD.MOV.U32 R2, RZ, RZ, 0x3100 ;  /* 0x00003100ff027424 */ /* 0x000fc600078e00ff */
[----:B------:R-:W-:Y:S01]  /*8de0*/  ISETP.NE.AND P1, PT, R3, RZ, PT ;  /* 0x000000ff0300720c */ /* 0x000fe20003f25270 */
[----:B------:R3:W-:-:S12]  /*8df0*/  SYNCS.ARRIVE.TRANS64 RZ, [R15+URZ+0x26830], R2 ;  /* 0x026830020fff79a7 */ /* 0x0007d8000800003f */
[----:B---3--:R-:W-:Y:S05]  /*8e00*/  @!P1 BRA `(.L_x_1638) ;  /* 0x0000000000049947 */ /* 0x008fea0003800000 */
[----:B------:R-:W-:Y:S01]  /*8e10*/  BPT.TRAP 0x1 ;  /* 0x000000040000795c */ /* 0x000fe20000300000 */
.L_x_1638:
        /* <DEDUP_REMOVED lines=8> */
[----:B-1----:R-:W1:Y:S01]  /*8ea0*/  LDC.64 R4, c[0x0][0x198] ;  /* 0x00006600ff047b82 */ /* 0x002e620000000a00 */
        /* <DEDUP_REMOVED lines=10> */
[----:B------:R-:W-:Y:S01]  /*8f50*/  UIADD3 UR19, UR19, UR7, URZ ;  /* 0x0000000713137290 */ /* 0x000fe2000fffe03f */
[C---:B---3--:R-:W-:Y:S01]  /*8f60*/  LEA R3, P2, R2.reuse, R12, 0x2 ;  /* 0x0000000c02037211 */ /* 0x048fe200078410ff */
[----:B------:R-:W-:Y:S01]  /*8f70*/  UIADD3 UR40, UR40, 0x1e200, URZ ;  /* 0x0001e20028287890 */ /* 0x000fe2000fffe03f */
[----:B------:R-:W-:Y:S02]  /*8f80*/  UMOV UR33, UR17 ;  /* 0x0000001100217c82 */ /* 0x000fe40008000000 */
[----:B------:R-:W-:Y:S01]  /*8f90*/  R2UR UR42, R3 ;  /* 0x00000000032a72ca */ /* 0x000fe200000e0000 */
[----:B------:R-:W-:Y:S01]  /*8fa0*/  UMOV UR25, UR17 ;  /* 0x0000001100197c82 */ /* 0x000fe20008000000 */
[----:B------:R-:W-:Y:S01]  /*8fb0*/  LEA.HI.X.SX32 R3, R19, R11, 0x1, P1 ;  /* 0x0000000b13037211 */ /* 0x000fe200008f0eff */
[----:B------:R-:W-:Y:S01]  /*8fc0*/  UMOV UR35, UR19 ;  /* 0x0000001300237c82 */ /* 0x000fe20008000000 */
[----:B-1----:R-:W-:Y:S01]  /*8fd0*/  IMAD.MOV.U32 R7, RZ, RZ, R4 ;  /* 0x000000ffff077224 */ /* 0x002fe200078e0004 */
[----:B------:R-:W-:Y:S01]  /*8fe0*/  UMOV UR27, UR19 ;  /* 0x00000013001b7c82 */ /* 0x000fe20008000000 */
[----:B------:R-:W-:Y:S01]  /*8ff0*/  IMAD.MOV.U32 R6, RZ, RZ, R5 ;  /* 0x000000ffff067224 */ /* 0x000fe200078e0005 */
[----:B------:R-:W-:Y:S01]  /*9000*/  LEA.HI.X R2, R2, R13, R3, 0x2, P2 ;  /* 0x0000000d02027211 */ /* 0x000fe200010f1403 */
[----:B------:R-:W-:Y:S01]  /*9010*/  UMOV UR10, 0x10 ;  /* 0x00000010000a7882 */ /* 0x000fe20000000000 */
[----:B------:R-:W-:Y:S01]  /*9020*/  IADD3 R4, P1, R7, 0x1f0, RZ ;  /* 0x000001f007047810 */ /* 0x000fe20007f3e0ff */
[----:B------:R-:W-:Y:S01]  /*9030*/  UMOV UR41, UR17 ;  /* 0x0000001100297c82 */ /* 0x000fe20008000000 */
[----:B------:R-:W-:-:S02]  /*9040*/  R2UR UR43, R2 ;  /* 0x00000000022b72ca */ /* 0x000fc400000e0000 */
        /* <DEDUP_REMOVED lines=8> */
[----:B-1-3--:R-:W-:Y:S05]  /*90d0*/  @!P1 BRA `(.L_x_1639) ;  /* 0x0000001800209947 */ /* 0x00afea0003800000 */
.L_x_1663:
        /* <DEDUP_REMOVED lines=8> */
.L_x_1640:
[----:B------:R-:W-:Y:S01]  /*9160*/  VIADD R19, R19, 0x40 ;  /* 0x0000004013137836 */ /* 0x000fe20000000000 */
[----:B------:R-:W-:Y:S01]  /*9170*/  ULDC.64 UR8, c[0x0][0x700] ;  /* 0x0001c00000087ab9 */ /* 0x000fe20000000a00 */
[----:B------:R-:W-:Y:S01]  /*9180*/  R2UR UR40, R15 ;  /* 0x000000000f2872ca */ /* 0x000fe200000e0000 */
[----:B------:R-:W-:Y:S01]  /*9190*/  IMAD.U32 R9, RZ, RZ, UR8 ;  /* 0x00000008ff097e24 */ /* 0x000fe2000f8e00ff */
[----:B------:R-:W-:Y:S01]  /*91a0*/  UMOV UR30, 0x0 ;  /* 0x00000000001e7882 */ /* 0x000fe20000000000 */
[C---:B------:R-:W-:Y:S01]  /*91b0*/  IADD3 R2, P1, R19.reuse, UR22, RZ ;  /* 0x0000001613027c10 */ /* 0x040fe2000ff3e0ff */
[----:B------:R-:W-:Y:S01]  /*91c0*/  IMAD.U32 R8, RZ, RZ, UR9 ;  /* 0x00000009ff087e24 */ /* 0x000fe2000f8e00ff */
[----:B------:R-:W-:Y:S01]  /*91d0*/  SHF.R.S32.HI R20, RZ, 0x1f, R19 ;  /* 0x0000001fff147819 */ /* 0x000fe20000011413 */
[----:B------:R-:W-:Y:S01]  /*91e0*/  VIADD R21, R19, UR7 ;  /* 0x0000000713157c36 */ /* 0x000fe20008000000 */
[----:B------:R-:W-:Y:S01]  /*91f0*/  LEA R3, P2, R2, R9, 0x2 ;  /* 0x0000000902037211 */ /* 0x000fe200078410ff */
[----:B------:R-:W-:Y:S01]  /*9200*/  UMOV UR31, 0x14f00000 ;  /* 0x14f00000001f7882 */ /* 0x000fe20000000000 */
[----:B------:R-:W-:Y:S01]  /*9210*/  UMOV UR34, URZ ;  /* 0x0000003f00227c82 */ /* 0x000fe20008000000 */
[----:B------:R-:W-:Y:S01]  /*9220*/  UMOV UR36, UR20 ;  /* 0x0000001400247c82 */ /* 0x000fe20008000000 */
[----:B------:R-:W-:Y:S01]  /*9230*/  R2UR UR42, R3 ;  /* 0x00000000032a72ca */ /* 0x000fe200000e0000 */
[----:B------:R-:W-:Y:S01]  /*9240*/  IMAD.X R3, R20, 0x1, R14, P1 ;  /* 0x0000000114037824 */ /* 0x000fe200008e060e */
[----:B------:R-:W-:Y:S01]  /*9250*/  R2UR UR35, R21 ;  /* 0x00000000152372ca */ /* 0x000fe200000e0000 */
[----:B------:R-:W-:-:S02]  /*9260*/  UIADD3 UR33, UR40, 0x26818, URZ ;  /* 0x0002681828217890 */ /* 0x000fc4000fffe03f */
[----:B------:R-:W-:Y:S01]  /*9270*/  UIADD3 UR32, UR40, 0x15000, URZ ;  /* 0x0001500028207890 */ /* 0x000fe2000fffe03f */
        /* <DEDUP_REMOVED lines=26> */
.L_x_1664:
[----:B------:R-:W-:Y:S05]  /*9420*/  @P0 BRA `(.L_x_1642) ;  /* 0x00000000001c0947 */ /* 0x000fea0003800000 */
[----:B-123--:R-:W-:-:S04]  /*9430*/  IMAD.MOV.U32 R18, RZ, RZ, 0x3100 ;  /* 0x00003100ff127424 */ /* 0x00efc800078e00ff */
[----:B------:R1:W-:Y:S02]  /*9440*/  SYNCS.ARRIVE.TRANS64 RZ, [R15+URZ+0x26838], R18 ;  /* 0x026838120fff79a7 */ /* 0x0003e4000800003f */
[----:B-1----:R-:W1:Y:S02]  /*9450*/  S2R R18, SR_TID.X ;  /* 0x0000000000127919 */ /* 0x002e640000002100 */
[----:B-1----:R-:W-:-:S04]  /*9460*/  LOP3.LUT R18, R18, 0x1f, RZ, 0xc0, !PT ;  /* 0x0000001f12127812 */ /* 0x002fc800078ec0ff */
[----:B------:R-:W-:-:S13]  /*9470*/  ISETP.NE.AND P1, PT, R18, RZ, PT ;  /* 0x000000ff1200720c */ /* 0x000fda0003f25270 */
[----:B------:R-:W-:Y:S05]  /*9480*/  @!P1 BRA `(.L_x_1642) ;  /* 0x0000000000049947 */ /* 0x000fea0003800000 */
[----:B------:R-:W-:Y:S01]  /*9490*/  BPT.TRAP 0x1 ;  /* 0x000000040000795c */ /* 0x000fe20000300000 */
.L_x_1642:
        /* <DEDUP_REMOVED lines=37> */
[----:B----45:R-:W-:Y:S05]  /*96f0*/  @!P1 BRA `(.L_x_1643) ;  /* 0x0000001000c09947 */ /* 0x030fea0003800000 */
.L_x_1666:
[----:B------:R-:W-:Y:S05]  /*9700*/  @P0 BRA `(.L_x_1644) ;  /* 0x00000000001c0947 */ /* 0x000fea0003800000 */
[----:B------:R-:W5:Y:S01]  /*9710*/  S2R R5, SR_TID.X ;  /* 0x0000000000057919 */ /* 0x000f620000002100 */
[----:B----4-:R-:W-:-:S04]  /*9720*/  IMAD.MOV.U32 R4, RZ, RZ, 0x3100 ;  /* 0x00003100ff047424 */ /* 0x010fc800078e00ff */
[----:B------:R4:W-:Y:S01]  /*9730*/  SYNCS.ARRIVE.TRANS64 RZ, [R15+URZ+0x26810], R4 ;  /* 0x026810040fff79a7 */ /* 0x0009e2000800003f */
[----:B-----5:R-:W-:-:S04]  /*9740*/  LOP3.LUT R5, R5, 0x1f, RZ, 0xc0, !PT ;  /* 0x0000001f05057812 */ /* 0x020fc800078ec0ff */
[----:B------:R-:W-:-:S13]  /*9750*/  ISETP.NE.AND P1, PT, R5, RZ, PT ;  /* 0x000000ff0500720c */ /* 0x000fda0003f25270 */
[----:B----4-:R-:W-:Y:S05]  /*9760*/  @!P1 BRA `(.L_x_1644) ;  /* 0x0000000000049947 */ /* 0x010fea0003800000 */
[----:B------:R-:W-:Y:S01]  /*9770*/  BPT.TRAP 0x1 ;  /* 0x000000040000795c */ /* 0x000fe20000300000 */
.L_x_1644:
        /* <DEDUP_REMOVED lines=13> */
[----:B------:R-:W-:-:S02]  /*9850*/  UIADD3 UR10, UR10, 0x2, URZ ;  /* 0x000000020a0a7890 */ /* 0x000fc4000fffe03f */
[----:B------:R-:W-:Y:S02]  /*9860*/  UIADD3 UR32, UR40, 0x12000, URZ ;  /* 0x0001200028207890 */ /* 0x000fe4000fffe03f */
[----:B------:R-:W-:Y:S02]  /*9870*/  USHF.L.U32 UR35, UR10, 0x6, URZ ;  /* 0x000000060a237899 */ /* 0x000fe4000800063f */
[----:B------:R-:W-:Y:S02]  /*9880*/  UIADD3 UR33, UR40, 0x26810, URZ ;  /* 0x0002681028217890 */ /* 0x000fe4000fffe03f */
[----:B------:R-:W-:Y:S02]  /*9890*/  UIADD3 UR8, UP0, UR35, UR22, URZ ;  /* 0x0000001623087290 */ /* 0x000fe4000ff1e03f */
[----:B------:R-:W-:Y:S01]  /*98a0*/  IMAD.U32 R5, RZ, RZ, UR35 ;  /* 0x00000023ff057e24 */ /* 0x000fe2000f8e00ff */
[----:B------:R-:W-:Y:S02]  /*98b0*/  UIADD3 UR35, UR35, UR7, URZ ;  /* 0x0000000723237290 */ /* 0x000fe4000fffe03f */
[----:B------:R-:W-:Y:S01]  /*98c0*/  UIADD3 UR24, UR40, 0x13000, URZ ;  /* 0x0001300028187890 */ /* 0x000fe2000fffe03f */
[----:B------:R-:W-:Y:S01]  /*98d0*/  IMAD.U32 R0, RZ, RZ, UR8 ;  /* 0x00000008ff007e24 */ /* 0x000fe2000f8e00ff */
[----:B------:R-:W-:Y:S01]  /*98e0*/  PLOP3.LUT P2, PT, PT, PT, UP0, 0x80, 0x0 ;  /* 0x000000000000781c */ /* 0x000fe20003f4f008 */
[----:B------:R-:W-:Y:S01]  /*98f0*/  UIADD3 UR16, UR40, 0x14000, URZ ;  /* 0x0001400028107890 */ /* 0x000fe2000fffe03f */
[----:B------:R-:W-:Y:S01]  /*9900*/  R2UR UR8, R2 ;  /* 0x00000000020872ca */ /* 0x000fe200000e0000 */
[----:B------:R-:W-:Y:S01]  /*9910*/  UIADD3 UR40, UR40, 0x1e000, URZ ;  /* 0x0001e00028287890 */ /* 0x000fe2000fffe03f */
[----:B----4-:R-:W-:Y:S01]  /*9920*/  LEA R4, P1, R0, R9, 0x2 ;  /* 0x0000000900047211 */ /* 0x010fe200078210ff */
[----:B------:R-:W-:Y:S01]  /*9930*/  UMOV UR25, UR33 ;  /* 0x0000002100197c82 */ /* 0x000fe20008000000 */
[----:B------:R-:W-:Y:S01]  /*9940*/  LEA.HI.X.SX32 R5, R5, R14, 0x1, P2 ;  /* 0x0000000e05057211 */ /* 0x000fe200010f0eff */
[----:B------:R-:W-:Y:S01]  /*9950*/  UMOV UR27, UR35 ;  /* 0x00000023001b7c82 */ /* 0x000fe20008000000 */
[----:B------:R-:W-:Y:S01]  /*9960*/  R2UR UR42, R4 ;  /* 0x00000000042a72ca */ /* 0x000fe200000e0000 */
[----:B------:R-:W-:Y:S01]  /*9970*/  UMOV UR17, UR33 ;  /* 0x0000002100117c82 */ /* 0x000fe20008000000 */
[----:B------:R-:W-:Y:S01]  /*9980*/  LEA.HI.X R0, R0, R8, R5, 0x2, P1 ;  /* 0x0000000800007211 */ /* 0x000fe200008f1405 */
[----:B------:R-:W-:Y:S01]  /*9990*/  UMOV UR19, UR35 ;  /* 0x0000002300137c82 */ /* 0x000fe20008000000 */
[----:B------:R-:W-:Y:S01]  /*99a0*/  ISETP.NE.AND P1, PT, R17, RZ, PT ;  /* 0x000000ff1100720c */ /* 0x000fe20003f25270 */
[----:B------:R-:W-:Y:S01]  /*99b0*/  UMOV UR41, UR33 ;  /* 0x0000002100297c82 */ /* 0x000fe20008000000 */
[----:B------:R-:W-:Y:S01]  /*99c0*/  R2UR UR43, R0 ;  /* 0x00000000002b72ca */ /* 0x000fe200000e0000 */
[----:B------:R4:W-:Y:S01]  /*99d0*/  UTMALDG.4D [UR32], [UR8], desc[UR30] ;  /* 0x00001e20080075b4 */ /* 0x0009e20008019000 */
[----:B------:R-:W-:Y:S01]  /*99e0*/  UMOV UR39, 0x10 ;  /* 0x0000001000277882 */ /* 0x000fe20000000000 */
[----:B------:R-:W-:Y:S01]  /*99f0*/  IMAD.U32 R0, RZ, RZ, UR10 ;  /* 0x0000000aff007e24 */ /* 0x000fe2000f8e00ff */
[----:B------:R4:W-:Y:S01]  /*9a00*/  UTMALDG.4D [UR24], [UR8], desc[UR30] ;  /* 0x00001e18080075b4 */ /* 0x0009e20008019000 */
[----:B------:R4:W-:Y:S08]  /*9a10*/  UTMALDG.4D [UR16], [UR8], desc[UR30] ;  /* 0x00001e10080075b4 */ /* 0x0009f00008019000 */
[----:B------:R4:W-:Y:S02]  /*9a20*/  UBLKCP.S.G [UR40], [UR42], UR39 ;  /* 0x000000282a0073ba */ /* 0x0009e40008000227 */
[----:B----4-:R-:W-:Y:S05]  /*9a30*/  @P1 BRA `(.L_x_1645) ;  /* 0xfffffff000cc1947 */ /* 0x010fea000383ffff */
.L_x_1636:
[----:B------:R-:W4:Y:S02]  /*9a40*/  LDL.LU R4, [R1+0x4] ;  /* 0x0000040001047983 */ /* 0x000f240000300800 */
[----:B----4-:R-:W-:Y:S02]  /*9a50*/  ISETP.NE.AND P1, PT, R4, RZ, PT ;  /* 0x000000ff0400720c */ /* 0x010fe40003f25270 */
[----:B------:R4:W5:Y:S11]  /*9a60*/  LDL R4, [R1] ;  /* 0x0000000001047983 */ /* 0x0009760000100800 */
[----:B----4-:R-:W-:Y:S05]  /*9a70*/  @!P1 BRA `(.L_x_1635) ;  /* 0x0000000400949947 */ /* 0x010fea0003800000 */
[----:B------:R-:W-:-:S04]  /*9a80*/  SHF.L.U32 R12, R10, 0x1f, RZ ;  /* 0x0000001f0a0c7819 */ /* 0x000fc800000006ff */
[----:B------:R-:W4:Y:S02]  /*9a90*/  SYNCS.PHASECHK.TRANS64.TRYWAIT P1, [R15+URZ+0x26840], R12 ;  /* 0x0268400c0f0075a7 */ /* 0x000f24000802017f */
[----:B----4-:R-:W-:Y:S05]  /*9aa0*/  @!P1 BRA `(.L_x_1646) ;  /* 0x0000000c00ec9947 */ /* 0x010fea0003800000 */
.L_x_1667:
[----:B------:R-:W-:Y:S05]  /*9ab0*/  @P0 BRA `(.L_x_1647) ;  /* 0x00000000001c0947 */ /* 0x000fea0003800000 */
[----:B-----5:R-:W1:Y:S02]  /*9ac0*/  S2R R4, SR_TID.X ;  /* 0x0000000000047919 */ /* 0x020e640000002100 */
[----:B-1----:R-:W-:Y:S01]  /*9ad0*/  LOP3.LUT R5, R4, 0x1f, RZ, 0xc0, !PT ;  /* 0x0000001f04057812 */ /* 0x002fe200078ec0ff */
[----:B------:R-:W-:-:S03]  /*9ae0*/  IMAD.MOV.U32 R4, RZ, RZ, 0x3100 ;  /* 0x00003100ff047424 */ /* 0x000fc600078e00ff */
[----:B------:R-:W-:Y:S01]  /*9af0*/  ISETP.NE.AND P1, PT, R5, RZ, PT ;  /* 0x000000ff0500720c */ /* 0x000fe20003f25270 */
[----:B------:R1:W-:-:S12]  /*9b00*/  SYNCS.ARRIVE.TRANS64 RZ, [R15+URZ+0x26830], R4 ;  /* 0x026830040fff79a7 */ /* 0x0003d8000800003f */
[----:B-1----:R-:W-:Y:S05]  /*9b10*/  @!P1 BRA `(.L_x_1647) ;  /* 0x0000000000049947 */ /* 0x002fea0003800000 */
[----:B------:R-:W-:Y:S01]  /*9b20*/  BPT.TRAP 0x1 ;  /* 0x000000040000795c */ /* 0x000fe20000300000 */
.L_x_1647:
[----:B-1---5:R-:W1:Y:S01]  /*9b30*/  LDC.64 R4, c[0x0][0x728] ;  /* 0x0001ca00ff047b82 */ /* 0x022e620000000a00 */
        /* <DEDUP_REMOVED lines=17> */
[----:B------:R-:W-:Y:S02]  /*9c50*/  UIADD3 UR35, UR35, UR7, URZ ;  /* 0x0000000723237290 */ /* 0x000fe4000fffe03f */
[----:B------:R-:W-:Y:S01]  /*9c60*/  UIADD3 UR24, UR16, 0x19000, URZ ;  /* 0x0001900010187890 */ /* 0x000fe2000fffe03f */
[C---:B-1----:R-:W-:Y:S01]  /*9c70*/  LEA R4, P2, R13.reuse, R4, 0x2 ;  /* 0x000000040d047211 */ /* 0x042fe200078410ff */
[----:B------:R-:W-:Y:S01]  /*9c80*/  UIADD3 UR16, UR16, 0x1a000, URZ ;  /* 0x0001a00010107890 */ /* 0x000fe2000fffe03f */
[----:B------:R-:W-:Y:S02]  /*9c90*/  UMOV UR25, UR33 ;  /* 0x0000002100197c82 */ /* 0x000fe40008000000 */
[----:B------:R-:W-:Y:S01]  /*9ca0*/  R2UR UR40, R4 ;  /* 0x00000000042872ca */ /* 0x000fe200000e0000 */
[----:B------:R-:W-:Y:S01]  /*9cb0*/  UMOV UR27, UR35 ;  /* 0x00000023001b7c82 */ /* 0x000fe20008000000 */
[----:B------:R-:W-:Y:S01]  /*9cc0*/  LEA.HI.X.SX32 R4, R0, R11, 0x1, P1 ;  /* 0x0000000b00047211 */ /* 0x000fe200008f0eff */
[----:B------:R-:W-:Y:S01]  /*9cd0*/  UMOV UR17, UR33 ;  /* 0x0000002100117c82 */ /* 0x000fe20008000000 */
[----:B------:R-:W-:Y:S01]  /*9ce0*/  UMOV UR19, UR35 ;  /* 0x0000002300137c82 */ /* 0x000fe20008000000 */
[----:B------:R-:W-:Y:S01]  /*9cf0*/  UMOV UR43, UR33 ;  /* 0x00000021002b7c82 */ /* 0x000fe20008000000 */
        /* <DEDUP_REMOVED lines=10> */
[----:B------:R-:W2:Y:S02]  /*9da0*/  SYNCS.PHASECHK.TRANS64.TRYWAIT P1, [R15+URZ+0x26828], R12 ;  /* 0x0268280c0f0075a7 */ /* 0x000ea4000802017f */
[----:B-12---:R-:W-:Y:S05]  /*9db0*/  @!P1 BRA `(.L_x_1648) ;  /* 0x0000000c003c9947 */ /* 0x006fea0003800000 */
.L_x_1668:
[----:B------:R-:W-:Y:S05]  /*9dc0*/  @P0 BRA `(.L_x_1649) ;  /* 0x00000000001c0947 */ /* 0x000fea0003800000 */
[----:B------:R-:W2:Y:S02]  /*9dd0*/  S2R R4, SR_TID.X ;  /* 0x0000000000047919 */ /* 0x000ea40000002100 */
[----:B--2---:R-:W-:Y:S01]  /*9de0*/  LOP3.LUT R5, R4, 0x1f, RZ, 0xc0, !PT ;  /* 0x0000001f04057812 */ /* 0x004fe200078ec0ff */
[----:B------:R-:W-:-:S03]  /*9df0*/  IMAD.MOV.U32 R4, RZ, RZ, 0x3100 ;  /* 0x00003100ff047424 */ /* 0x000fc600078e00ff */
[----:B------:R-:W-:Y:S01]  /*9e00*/  ISETP.NE.AND P0, PT, R5, RZ, PT ;  /* 0x000000ff0500720c */ /* 0x000fe20003f05270 */
[----:B------:R2:W-:-:S12]  /*9e10*/  SYNCS.ARRIVE.TRANS64 RZ, [R15+URZ+0x26818], R4 ;  /* 0x026818040fff79a7 */ /* 0x0005d8000800003f */
[----:B--2---:R-:W-:Y:S05]  /*9e20*/  @!P0 BRA `(.L_x_1649) ;  /* 0x0000000000048947 */ /* 0x004fea0003800000 */
[----:B------:R-:W-:Y:S01]  /*9e30*/  BPT.TRAP 0x1 ;  /* 0x000000040000795c */ /* 0x000fe20000300000 */
.L_x_1649:
[----:B------:R2:W5:Y:S01]  /*9e40*/  LDL.LU R4, [R1] ;  /* 0x0000000001047983 */ /* 0x0005620000300800 */
        /* <DEDUP_REMOVED lines=15> */
[----:B------:R-:W-:Y:S01]  /*9f40*/  IMAD.U32 R3, RZ, RZ, UR35 ;  /* 0x00000023ff037e24 */ /* 0x000fe2000f8e00ff */
[----:B------:R-:W-:Y:S02]  /*9f50*/  UIADD3 UR32, UR40, 0x15000, URZ ;  /* 0x0001500028207890 */ /* 0x000fe4000fffe03f */
[----:B------:R-:W-:Y:S01]  /*9f60*/  UIADD3 UR33, UR40, 0x26818, URZ ;  /* 0x0002681828217890 */ /* 0x000fe2000fffe03f */
[----:B------:R-:W-:Y:S01]  /*9f70*/  PLOP3.LUT P0, PT, PT, PT, UP0, 0x80, 0x0 ;  /* 0x000000000000781c */ /* 0x000fe20003f0f008 */
[----:B------:R-:W-:Y:S01]  /*9f80*/  IMAD.U32 R0, RZ, RZ, UR10 ;  /* 0x0000000aff007e24 */ /* 0x000fe2000f8e00ff */
[----:B------:R-:W-:Y:S02]  /*9f90*/  UIADD3 UR35, UR35, UR7, URZ ;  /* 0x0000000723237290 */ /* 0x000fe4000fffe03f */
[----:B------:R-:W-:Y:S01]  /*9fa0*/  LEA.HI.X.SX32 R3, R3, R14, 0x1, P0 ;  /* 0x0000000e03037211 */ /* 0x000fe200000f0eff */
[----:B------:R-:W-:Y:S01]  /*9fb0*/  UIADD3 UR24, UR40, 0x16000, URZ ;  /* 0x0001600028187890 */ /* 0x000fe2000fffe03f */
[----:B------:R-:W-:Y:S01]  /*9fc0*/  LEA R9, P0, R0, R9, 0x2 ;  /* 0x0000000900097211 */ /* 0x000fe200078010ff */
[----:B------:R-:W-:-:S02]  /*9fd0*/  UIADD3 UR16, UR40, 0x17000, URZ ;  /* 0x0001700028107890 */ /* 0x000fc4000fffe03f */
[----:B------:R-:W-:Y:S01]  /*9fe0*/  UIADD3 UR40, UR40, 0x1e100, URZ ;  /* 0x0001e10028287890 */ /* 0x000fe2000fffe03f */
[----:B------:R-:W-:Y:S01]  /*9ff0*/  LEA.HI.X R8, R0, R8, R3, 0x2, P0 ;  /* 0x0000000800087211 */ /* 0x000fe200000f1403 */
[----:B------:R-:W-:Y:S01]  /*a000*/  UMOV UR25, UR33 ;  /* 0x0000002100197c82 */ /* 0x000fe20008000000 */
[----:B------:R-:W-:Y:S01]  /*a010*/  R2UR UR42, R9 ;  /* 0x00000000092a72ca */ /* 0x000fe200000e0000 */
[----:B------:R-:W-:Y:S01]  /*a020*/  UMOV UR27, UR35 ;  /* 0x00000023001b7c82 */ /* 0x000fe20008000000 */
[----:B------:R-:W-:Y:S01]  /*a030*/  R2UR UR43, R8 ;  /* 0x00000000082b72ca */ /* 0x000fe200000e0000 */
[----:B------:R-:W-:Y:S01]  /*a040*/  UMOV UR17, UR33 ;  /* 0x0000002100117c82 */ /* 0x000fe20008000000 */
[----:B------:R2:W-:Y:S01]  /*a050*/  UTMALDG.4D [UR32], [UR8], desc[UR30] ;  /* 0x00001e20080075b4 */ /* 0x0005e20008019000 */
[----:B------:R-:W-:Y:S01]  /*a060*/  UMOV UR19, UR35 ;  /* 0x0000002300137c82 */ /* 0x000fe20008000000 */
[----:B------:R-:W-:Y:S01]  /*a070*/  UMOV UR41, UR33 ;  /* 0x0000002100297c82 */ /* 0x000fe20008000000 */
[----:B------:R-:W-:Y:S01]  /*a080*/  UMOV UR10, 0x10 ;  /* 0x00000010000a7882 */ /* 0x000fe20000000000 */
[----:B------:R2:W-:Y:S01]  /*a090*/  UTMALDG.4D [UR24], [UR8], desc[UR30] ;  /* 0x00001e18080075b4 */ /* 0x0005e20008019000 */
[----:B------:R2:W-:Y:S06]  /*a0a0*/  UTMALDG.4D [UR16], [UR8], desc[UR30] ;  /* 0x00001e10080075b4 */ /* 0x0005ec0008019000 */
[----:B------:R2:W-:Y:S02]  /*a0b0*/  UBLKCP.S.G [UR40], [UR42], UR10 ;  /* 0x000000282a0073ba */ /* 0x0005e4000800020a */
[----:B--2---:R-:W-:-:S07]  /*a0c0*/  IMAD.MOV.U32 R16, RZ, RZ, 0x1 ;  /* 0x00000001ff107424 */ /* 0x004fce00078e00ff */
.L_x_1635:
[----:B------:R-:W1:Y:S01]  /*a0d0*/  S2R R0, SR_TID.X ;  /* 0x0000000000007919 */ /* 0x000e620000002100 */
[----:B------:R-:W-:Y:S01]  /*a0e0*/  IMAD R3, R16, 0x8, R15 ;  /* 0x0000000810037824 */ /* 0x000fe200078e020f */
[----:B-1----:R-:W-:Y:S02]  /*a0f0*/  LOP3.LUT R2, R0, 0x7f, RZ, 0xc0, !PT ;  /* 0x0000007f00027812 */ /* 0x002fe400078ec0ff */
[----:B------:R-:W-:Y:S02]  /*a100*/  SHF.L.U32 R0, R10, 0x1f, RZ ;  /* 0x0000001f0a007819 */ /* 0x000fe400000006ff */
[----:B------:R-:W-:Y:S02]  /*a110*/  ISETP.NE.AND P1, PT, R2, RZ, PT ;  /* 0x000000ff0200720c */ /* 0x000fe40003f25270 */
[----:B------:R-:W1:Y:S02]  /*a120*/  SYNCS.PHASECHK.TRANS64.TRYWAIT P0, [R3+URZ+0x26840], R0 ;  /* 0x02684000030075a7 */ /* 0x000e64000800017f */
[----:B-1----:R-:W-:Y:S09]  /*a130*/  @!P0 BRA `(.L_x_1650) ;  /* 0x0000000800708947 */ /* 0x002ff20003800000 */
.L_x_1669:
[----:B------:R-:W-:Y:S05]  /*a140*/  @P1 BRA `(.L_x_1651) ;  /* 0x0000000000181947 */ /* 0x000fea0003800000 */
[----:B------:R-:W1:Y:S01]  /*a150*/  S2R R2, SR_TID.X ;  /* 0x0000000000027919 */ /* 0x000e620000002100 */
[----:B------:R-:W-:-:S04]  /*a160*/  IMAD.MOV.U32 R0, RZ, RZ, 0x3100 ;  /* 0x00003100ff007424 */ /* 0x000fc800078e00ff */
[----:B------:R1:W-:Y:S02]  /*a170*/  SYNCS.ARRIVE.TRANS64 RZ, [R3+URZ+0x26830], R0 ;  /* 0x0268300003ff79a7 */ /* 0x0003e4000800003f */
[----:B-1----:R-:W-:-:S13]  /*a180*/  LOP3.LUT P0, RZ, R2, 0x1f, RZ, 0xc0, !PT ;  /* 0x0000001f02ff7812 */ /* 0x002fda000780c0ff */
[----:B------:R-:W-:Y:S05]  /*a190*/  @!P0 BRA `(.L_x_1651) ;  /* 0x0000000000048947 */ /* 0x000fea0003800000 */
[----:B------:R-:W-:Y:S01]  /*a1a0*/  BPT.TRAP 0x1 ;  /* 0x000000040000795c */ /* 0x000fe20000300000 */
.L_x_1651:
[----:B-----5:R-:W-:Y:S01]  /*a1b0*/  R2UR UR35, R4 ;  /* 0x00000000042372ca */ /* 0x020fe200000e0000 */
[C-C-:B------:R-:W-:Y:S01]  /*a1c0*/  IMAD R0, R16.reuse, 0x3000, R15.reuse ;  /* 0x0000300010007824 */ /* 0x140fe200078e020f */
[----:B------:R-:W-:Y:S01]  /*a1d0*/  R2UR UR17, R11 ;  /* 0x000000000b1172ca */ /* 0x000fe200000e0000 */
[----:B--234-:R-:W-:Y:S01]  /*a1e0*/  IMAD R15, R16, 0x100, R15 ;  /* 0x00000100100f7824 */ /* 0x01cfe200078e020f */
[----:B------:R-:W-:Y:S01]  /*a1f0*/  IADD3 R7, P0, R7, 0x1f0, RZ ;  /* 0x000001f007077810 */ /* 0x000fe20007f1e0ff */
[----:B------:R-:W-:Y:S01]  /*a200*/  ULDC.64 UR30, c[0x0][0x728] ;  /* 0x0001ca00001e7ab9 */ /* 0x000fe20000000a00 */
[----:B------:R-:W-:Y:S01]  /*a210*/  R2UR UR33, R3 ;  /* 0x00000000032172ca */ /* 0x000fe200000e0000 */
[----:B------:R-:W-:Y:S01]  /*a220*/  UMOV UR40, 0x0 ;  /* 0x0000000000287882 */ /* 0x000fe20000000000 */
[----:B------:R-:W-:Y:S01]  /*a230*/  R2UR UR16, R0 ;  /* 0x00000000001072ca */ /* 0x000fe200000e0000 */
[----:B------:R-:W-:Y:S01]  /*a240*/  IMAD.X R6, RZ, RZ, R6, P0 ;  /* 0x000000ffff067224 */ /* 0x000fe200000e0606 */
        /* <DEDUP_REMOVED lines=10> */
[----:B------:R-:W-:Y:S02]  /*a2f0*/  ULEA.HI.X.SX32 UR17, UR35, UR17, 0x1, UP0 ;  /* 0x0000001123117291 */ /* 0x000fe400080f0e3f */
[----:B------:R-:W-:Y:S01]  /*a300*/  ULEA UR30, UP0, UR18, UR30, 0x2 ;  /* 0x0000001e121e7291 */ /* 0x000fe2000f80103f */
[C---:B------:R-:W-:Y:S01]  /*a310*/  ISETP.NE.AND P0, PT, R0.reuse, 0x2, PT ;  /* 0x000000020000780c */ /* 0x040fe20003f05270 */
[----:B------:R-:W-:Y:S02]  /*a320*/  UIADD3 UR35, UR35, UR7, URZ ;  /* 0x0000000723237290 */ /* 0x000fe4000fffe03f */
[----:B------:R-:W-:Y:S01]  /*a330*/  UIADD3 UR32, UR16, 0x18000, URZ ;  /* 0x0001800010207890 */ /* 0x000fe2000fffe03f */
[----:B------:R-:W-:Y:S01]  /*a340*/  SEL R3, RZ, 0x1, P0 ;  /* 0x00000001ff037807 */ /* 0x000fe20000000000 */
[----:B------:R-:W-:Y:S01]  /*a350*/  UIADD3 UR24, UR16, 0x19000, URZ ;  /* 0x0001900010187890 */ /* 0x000fe2000fffe03f */
[----:B------:R-:W-:Y:S01]  /*a360*/  SEL R0, R0, RZ, P0 ;  /* 0x000000ff00007207 */ /* 0x000fe20000000000 */
[----:B------:R-:W-:Y:S01]  /*a370*/  UIADD3 UR16, UR16, 0x1a000, URZ ;  /* 0x0001a00010107890 */ /* 0x000fe2000fffe03f */
[----:B------:R-:W-:Y:S01]  /*a380*/  LOP3.LUT R10, R10, R3, RZ, 0x3c, !PT ;  /* 0x000000030a0a7212 */ /* 0x000fe200078e3cff */
[----:B------:R-:W-:-:S02]  /*a390*/  ULEA.HI.X UR31, UR18, UR31, UR17, 0x2, UP0 ;  /* 0x0000001f121f7291 */ /* 0x000fc400080f1411 */
        /* <DEDUP_REMOVED lines=17> */
.L_x_1632:
[----:B------:R-:W-:Y:S05]  /*a4b0*/  BSYNC B0 ;  /* 0x0000000000007941 */ /* 0x000fea0003800000 */
.L_x_1627:
[----:B------:R-:W-:-:S03]  /*a4c0*/  UMOV UR8, 0xffffffff ;  /* 0xffffffff00087882 */ /* 0x000fc60000000000 */
[----:B------:R-:W-:Y:S05]  /*a4d0*/  BRA.DIV UR8, `(.L_x_1652) ;  /* 0x00000006089c7947 */ /* 0x000fea000b800000 */
[----:B------:R-:W-:-:S13]  /*a4e0*/  ELECT P6, URZ, PT ;  /* 0x00000000003f782f */ /* 0x000fda00038c0000 */
.L_x_1672:
[----:B------:R-:W-:Y:S05]  /*a4f0*/  @!P6 BRA `(.L_x_1554) ;  /* 0x000000000084e947 */ /* 0x000fea0003800000 */
[----:B------:R-:W-:-:S06]  /*a500*/  ULOP3.LUT UR8, UR38, 0x2, URZ, 0xfc, !UPT ;  /* 0x0000000226087892 */ /* 0x000fcc000f8efc3f */
[----:B------:R-:W-:-:S05]  /*a510*/  IMAD.U32 R2, RZ, RZ, UR8 ;  /* 0x00000008ff027e24 */ /* 0x000fca000f8e00ff */
[----:B------:R-:W-:-:S13]  /*a520*/  ISETP.NE.AND P2, PT, R2, 0x3, PT ;  /* 0x000000030200780c */ /* 0x000fda0003f45270 */
[----:B------:R-:W-:Y:S05]  /*a530*/  @!P2 BRA `(.L_x_1653) ;  /* 0x000000000004a947 */ /* 0x000fea0003800000 */
[----:B---3--:R-:W-:Y:S01]  /*a540*/  BPT.TRAP 0x1 ;  /* 0x000000040000795c */ /* 0x008fe20000300000 */
.L_x_1653:
        /* <DEDUP_REMOVED lines=8> */
[----:B------:R-:W-:Y:S02]  /*a5d0*/  SEL R5, RZ, 0x1, P1 ;  /* 0x00000001ff057807 */ /* 0x000fe40000800000 */
[----:B------:R-:W-:Y:S01]  /*a5e0*/  SEL R6, R2, RZ, P1 ;  /* 0x000000ff02067207 */ /* 0x000fe20000800000 */
[----:B------:R-:W1:Y:S01]  /*a5f0*/  SYNCS.PHASECHK.TRANS64.TRYWAIT P0, [R7+URZ], R4 ;  /* 0x00000004070075a7 */ /* 0x000e62000800017f */
[----:B------:R-:W-:-:S03]  /*a600*/  LOP3.LUT R5, R10, R5, RZ, 0x3c, !PT ;  /* 0x000000050a057212 */ /* 0x000fc600078e3cff */
[----:B------:R-:W-:Y:S01]  /*a610*/  IMAD R3, R6, 0x8, R3 ;  /* 0x0000000806037824 */ /* 0x000fe200078e0203 */
[----:B------:R-:W-:Y:S01]  /*a620*/  SHF.L.U32 R2, R5, 0x1f, RZ ;  /* 0x0000001f05027819 */ /* 0x000fe200000006ff */
[----:B-1----:R-:W-:Y:S06]  /*a630*/  @!P0 BRA `(.L_x_1654) ;  /* 0x0000000400648947 */ /* 0x002fec0003800000 */
.L_x_1673:
[----:B------:R-:W2:Y:S02]  /*a640*/  SYNCS.PHASECHK.TRANS64.TRYWAIT P0, [R3+URZ], R2 ;  /* 0x00000002030075a7 */ /* 0x000ea4000800017f */
[----:B--2---:R-:W-:Y:S05]  /*a650*/  @!P0 BRA `(.L_x_1655) ;  /* 0x0000000400708947 */ /* 0x004fea0003800000 */
.L_x_1674:
[----:B------:R-:W-:Y:S05]  /*a660*/  @!P2 BRA `(.L_x_1656) ;  /* 0x000000000004a947 */ /* 0x000fea0003800000 */
[----:B---3--:R-:W-:Y:S01]  /*a670*/  BPT.TRAP 0x1 ;  /* 0x000000040000795c */ /* 0x008fe20000300000 */
.L_x_1656:
[----:B--2---:R-:W-:-:S04]  /*a680*/  VIADD R3, R8, 0x26840 ;  /* 0x0002684008037836 */ /* 0x004fc80000000000 */
[----:B------:R-:W-:-:S04]  /*a690*/  IMAD R5, R0, 0x8, R3 ;  /* 0x0000000800057824 */ /* 0x000fc800078e0203 */
[----:B------:R-:W2:Y:S02]  /*a6a0*/  SYNCS.PHASECHK.TRANS64.TRYWAIT P0, [R5+URZ], R4 ;  /* 0x00000004050075a7 */ /* 0x000ea4000800017f */
[----:B--2---:R-:W-:Y:S05]  /*a6b0*/  @!P0 BRA `(.L_x_1657) ;  /* 0x00000004006c8947 */ /* 0x004fea0003800000 */
.L_x_1675:
[----:B------:R-:W-:-:S07]  /*a6c0*/  IMAD R3, R6, 0x8, R3 ;  /* 0x0000000806037824 */ /* 0x000fce00078e0203 */
.L_x_1658:
[----:B----4-:R4:W1:Y:S02]  /*a6d0*/  SYNCS.PHASECHK.TRANS64.TRYWAIT P0, [R3+URZ], R2 ;  /* 0x00000002030075a7 */ /* 0x010864000800017f */
[----:B-1----:R-:W-:Y:S05]  /*a6e0*/  @!P0 NANOSLEEP.SYNCS 0x989680 ;  /* 0x009896800000895d */ /* 0x002fea0003900000 */
[----:B------:R-:W1:Y:S02]  /*a6f0*/  @!P0 SYNCS.PHASECHK.TRANS64 P0, [R3+URZ], R2 ;  /* 0x00000002030085a7 */ /* 0x000e64000800007f */
[----:B-1----:R-:W-:Y:S05]  /*a700*/  @!P0 BRA `(.L_x_1658) ;  /* 0xfffffffc00f08947 */ /* 0x002fea000383ffff */
.L_x_1554:
[----:B---3--:R-:W-:Y:S05]  /*a710*/  BSYNC B6 ;  /* 0x0000000000067941 */ /* 0x008fea0003800000 */
.L_x_1548:
[----:B------:R-:W-:Y:S05]  /*a720*/  EXIT ;  /* 0x000000000000794d */ /* 0x000fea0003800000 */
.L_x_1565:
[----:B------:R-:W-:Y:S02]  /*a730*/  IMAD.MOV.U32 R13, RZ, RZ, R16 ;  /* 0x000000ffff0d7224 */ /* 0x000fe400078e0010 */
[----:B------:R-:W-:Y:S02]  /*a740*/  IMAD.MOV.U32 R12, RZ, RZ, RZ ;  /* 0x000000ffff0c7224 */ /* 0x000fe400078e00ff */
[----:B------:R-:W-:Y:S02]  /*a750*/  IMAD.MOV.U32 R11, RZ, RZ, 0x1f ;  /* 0x0000001fff0b7424 */ /* 0x000fe400078e00ff */
[----:B------:R-:W-:-:S07]  /*a760*/  IMAD.MOV.U32 R15, RZ, RZ, -0x1 ;  /* 0xffffffffff0f7424 */ /* 0x000fce00078e00ff */
[----:B------:R-:W-:Y:S05]  /*a770*/  WARPSYNC.COLLECTIVE R15, `(.L_x_1659) ;  /* 0x000000000f087348 */ /* 0x000fea0003c00000 */
[----:B------:R1:W2:Y:S02]  /*a780*/  SHFL.IDX P6, R14, R13, R12, R11 ;  /* 0x0000000c0d0e7389 */ /* 0x0002a400000c000b */
[----:B-12---:R-:W-:Y:S01]  /*a790*/  ENDCOLLECTIVE ;  /* 0x000000000000791b */ /* 0x006fe20003800000 */
.L_x_1659:
[----:B------:R-:W-:Y:S05]  /*a7a0*/  BRA `(.L_x_1660) ;  /* 0xffffff6c00547947 */ /* 0x000fea000383ffff */
.L_x_1567:
[----:B--2---:R2:W3:Y:S02]  /*a7b0*/  SYNCS.PHASECHK.TRANS64.TRYWAIT P0, [R18+URZ+0x26800], R5 ;  /* 0x02680005120075a7 */ /* 0x0044e4000800017f */
[----:B---3--:R-:W-:Y:S05]  /*a7c0*/  @!P0 NANOSLEEP.SYNCS 0x989680 ;  /* 0x009896800000895d */ /* 0x008fea0003900000 */
[----:B------:R-:W3:Y:S02]  /*a7d0*/  @!P0 SYNCS.PHASECHK.TRANS64 P0, [R18+URZ+0x26800], R5 ;  /* 0x02680005120085a7 */ /* 0x000ee4000800007f */
[----:B---3--:R-:W-:Y:S05]  /*a7e0*/  @!P0 BRA `(.L_x_1567) ;  /* 0xfffffffc00f08947 */ /* 0x008fea000383ffff */
[----:B------:R-:W-:Y:S05]  /*a7f0*/  BRA `(.L_x_1566) ;  /* 0xffffff6c007c7947 */ /* 0x000fea000383ffff */
.L_x_1572:
[----:B--2---:R-:W-:-:S04]  /*a800*/  IMAD.U32 R7, RZ, RZ, UR7 ;  /* 0x00000007ff077e24 */ /* 0x004fc8000f8e00ff */
[----:B------:R2:W3:Y:S03]  /*a810*/  SYNCS.PHASECHK.TRANS64.TRYWAIT P0, [R7+URZ+0x26810], R16 ;  /* 0x02681010070075a7 */ /* 0x0004e6000800017f */
[----:B---3--:R-:W-:Y:S05]  /*a820*/  @!P0 NANOSLEEP.SYNCS 0x989680 ;  /* 0x009896800000895d */ /* 0x008fea0003900000 */
[----:B------:R-:W3:Y:S02]  /*a830*/  @!P0 SYNCS.PHASECHK.TRANS64 P0, [R7+URZ+0x26810], R16 ;  /* 0x02681010070085a7 */ /* 0x000ee4000800007f */
[----:B---3--:R-:W-:Y:S05]  /*a840*/  @!P0 BRA `(.L_x_1572) ;  /* 0xfffffffc00ec8947 */ /* 0x008fea000383ffff */
[----:B------:R-:W-:Y:S05]  /*a850*/  BRA `(.L_x_1571) ;  /* 0xffffff7400d07947 */ /* 0x000fea000383ffff */
.L_x_1576:
[----:B------:R-:W-:-:S04]  /*a860*/  IMAD.U32 R121, RZ, RZ, UR7 ;  /* 0x00000007ff797e24 */ /* 0x000fc8000f8e00ff */
[----:B------:R1:W1:Y:S03]  /*a870*/  SYNCS.PHASECHK.TRANS64.TRYWAIT P0, [R121+URZ+0x26830], R16 ;  /* 0x02683010790075a7 */ /* 0x000266000800017f */
[----:B-1----:R-:W-:Y:S05]  /*a880*/  @!P0 NANOSLEEP.SYNCS 0x989680 ;  /* 0x009896800000895d */ /* 0x002fea0003900000 */
[----:B------:R-:W1:Y:S02]  /*a890*/  @!P0 SYNCS.PHASECHK.TRANS64 P0, [R121+URZ+0x26830], R16 ;  /* 0x02683010790085a7 */ /* 0x000e64000800007f */
[----:B-1----:R-:W-:Y:S05]  /*a8a0*/  @!P0 BRA `(.L_x_1576) ;  /* 0xfffffffc00ec8947 */ /* 0x002fea000383ffff */
[----:B------:R-:W-:Y:S05]  /*a8b0*/  BRA `(.L_x_1575) ;  /* 0xffffff7800d87947 */ /* 0x000fea000383ffff */
.L_x_1633:
[----:B-1----:R1:W2:Y:S02]  /*a8c0*/  SYNCS.PHASECHK.TRANS64.TRYWAIT P0, [R15+URZ+0x26820], R0 ;  /* 0x026820000f0075a7 */ /* 0x0022a4000800017f */
[----:B--2---:R-:W-:Y:S05]  /*a8d0*/  @!P0 NANOSLEEP.SYNCS 0x989680 ;  /* 0x009896800000895d */ /* 0x004fea0003900000 */
[----:B------:R-:W2:Y:S02]  /*a8e0*/  @!P0 SYNCS.PHASECHK.TRANS64 P0, [R15+URZ+0x26820], R0 ;  /* 0x026820000f0085a7 */ /* 0x000ea4000800007f */
[----:B--2---:R-:W-:Y:S05]  /*a8f0*/  @!P0 BRA `(.L_x_1633) ;  /* 0xfffffffc00f08947 */ /* 0x004fea000383ffff */
[----:B------:R-:W-:Y:S05]  /*a900*/  BRA `(.L_x_1661) ;  /* 0xffffffd800e07947 */ /* 0x000fea000383ffff */
.L_x_1637:
[----:B--2---:R2:W3:Y:S02]  /*a910*/  SYNCS.PHASECHK.TRANS64.TRYWAIT P1, [R15+URZ+0x26840], R18 ;  /* 0x026840120f0075a7 */ /* 0x0044e4000802017f */
[----:B---3--:R-:W-:Y:S05]  /*a920*/  @!P1 NANOSLEEP.SYNCS 0x989680 ;  /* 0x009896800000995d */ /* 0x008fea0003900000 */
[----:B------:R-:W3:Y:S02]  /*a930*/  @!P1 SYNCS.PHASECHK.TRANS64 P1, [R15+URZ+0x26840], R18 ;  /* 0x026840120f0095a7 */ /* 0x000ee4000802007f */
[----:B---3--:R-:W-:Y:S05]  /*a940*/  @!P1 BRA `(.L_x_1637) ;  /* 0xfffffffc00f09947 */ /* 0x008fea000383ffff */
[----:B------:R-:W-:Y:S05]  /*a950*/  BRA `(.L_x_1662) ;  /* 0xffffffe400107947 */ /* 0x000fea000383ffff */
.L_x_1639:
[----:B-1----:R1:W3:Y:S02]  /*a960*/  SYNCS.PHASECHK.TRANS64.TRYWAIT P1, [R15+URZ+0x26828], R18 ;  /* 0x026828120f0075a7 */ /* 0x0022e4000802017f */
[----:B---3--:R-:W-:Y:S05]  /*a970*/  @!P1 NANOSLEEP.SYNCS 0x989680 ;  /* 0x009896800000995d */ /* 0x008fea0003900000 */
[----:B------:R-:W3:Y:S02]  /*a980*/  @!P1 SYNCS.PHASECHK.TRANS64 P1, [R15+URZ+0x26828], R18 ;  /* 0x026828120f0095a7 */ /* 0x000ee4000802007f */
[----:B---3--:R-:W-:Y:S05]  /*a990*/  @!P1 BRA `(.L_x_1639) ;  /* 0xfffffffc00f09947 */ /* 0x008fea000383ffff */
[----:B------:R-:W-:Y:S05]  /*a9a0*/  BRA `(.L_x_1663) ;  /* 0xffffffe400cc7947 */ /* 0x000fea000383ffff */
.L_x_1641:
[----:B---3--:R3:W4:Y:S02]  /*a9b0*/  SYNCS.PHASECHK.TRANS64.TRYWAIT P1, [R15+URZ+0x26848], R18 ;  /* 0x026848120f0075a7 */ /* 0x008724000802017f */
[----:B----4-:R-:W-:Y:S05]  /*a9c0*/  @!P1 NANOSLEEP.SYNCS 0x989680 ;  /* 0x009896800000995d */ /* 0x010fea0003900000 */
[----:B------:R-:W4:Y:S02]  /*a9d0*/  @!P1 SYNCS.PHASECHK.TRANS64 P1, [R15+URZ+0x26848], R18 ;  /* 0x026848120f0095a7 */ /* 0x000f24000802007f */
[----:B----4-:R-:W-:Y:S05]  /*a9e0*/  @!P1 BRA `(.L_x_1641) ;  /* 0xfffffffc00f09947 */ /* 0x010fea000383ffff */
[----:B------:R-:W-:Y:S05]  /*a9f0*/  BRA `(.L_x_1664) ;  /* 0xffffffe800887947 */ /* 0x000fea000383ffff */
.L_x_1643:
[----:B------:R-:W-:-:S07]  /*aa00*/  SHF.L.U32 R4, R10, 0x1f, RZ ;  /* 0x0000001f0a047819 */ /* 0x000fce00000006ff */
.L_x_1665:
[----:B----4-:R4:W1:Y:S02]  /*aa10*/  SYNCS.PHASECHK.TRANS64.TRYWAIT P1, [R15+URZ+0x26820], R4 ;  /* 0x026820040f0075a7 */ /* 0x010864000802017f */
[----:B-1----:R-:W-:Y:S05]  /*aa20*/  @!P1 NANOSLEEP.SYNCS 0x989680 ;  /* 0x009896800000995d */ /* 0x002fea0003900000 */
[----:B------:R-:W1:Y:S02]  /*aa30*/  @!P1 SYNCS.PHASECHK.TRANS64 P1, [R15+URZ+0x26820], R4 ;  /* 0x026820040f0095a7 */ /* 0x000e64000802007f */
[----:B-1----:R-:W-:Y:S05]  /*aa40*/  @!P1 BRA `(.L_x_1665) ;  /* 0xfffffffc00f09947 */ /* 0x002fea000383ffff */
[----:B------:R-:W-:Y:S05]  /*aa50*/  BRA `(.L_x_1666) ;  /* 0xffffffec00287947 */ /* 0x000fea000383ffff */
.L_x_1646:
[----:B----4-:R4:W1:Y:S02]  /*aa60*/  SYNCS.PHASECHK.TRANS64.TRYWAIT P1, [R15+URZ+0x26840], R12 ;  /* 0x0268400c0f0075a7 */ /* 0x010864000802017f */
[----:B-1----:R-:W-:Y:S05]  /*aa70*/  @!P1 NANOSLEEP.SYNCS 0x989680 ;  /* 0x009896800000995d */ /* 0x002fea0003900000 */
[----:B------:R-:W1:Y:S02]  /*aa80*/  @!P1 SYNCS.PHASECHK.TRANS64 P1, [R15+URZ+0x26840], R12 ;  /* 0x0268400c0f0095a7 */ /* 0x000e64000802007f */
[----:B-1----:R-:W-:Y:S05]  /*aa90*/  @!P1 BRA `(.L_x_1646) ;  /* 0xfffffffc00f09947 */ /* 0x002fea000383ffff */
[----:B------:R-:W-:Y:S05]  /*aaa0*/  BRA `(.L_x_1667) ;  /* 0xfffffff000007947 */ /* 0x000fea000383ffff */
.L_x_1648:
[----:B-1----:R1:W2:Y:S02]  /*aab0*/  SYNCS.PHASECHK.TRANS64.TRYWAIT P1, [R15+URZ+0x26828], R12 ;  /* 0x0268280c0f0075a7 */ /* 0x0022a4000802017f */
[----:B--2---:R-:W-:Y:S05]  /*aac0*/  @!P1 NANOSLEEP.SYNCS 0x989680 ;  /* 0x009896800000995d */ /* 0x004fea0003900000 */
[----:B------:R-:W2:Y:S02]  /*aad0*/  @!P1 SYNCS.PHASECHK.TRANS64 P1, [R15+URZ+0x26828], R12 ;  /* 0x0268280c0f0095a7 */ /* 0x000ea4000802007f */
[----:B--2---:R-:W-:Y:S05]  /*aae0*/  @!P1 BRA `(.L_x_1648) ;  /* 0xfffffffc00f09947 */ /* 0x004fea000383ffff */
[----:B------:R-:W-:Y:S05]  /*aaf0*/  BRA `(.L_x_1668) ;  /* 0xfffffff000b07947 */ /* 0x000fea000383ffff */
.L_x_1650:
[----:B------:R1:W1:Y:S02]  /*ab00*/  SYNCS.PHASECHK.TRANS64.TRYWAIT P0, [R3+URZ+0x26840], R0 ;  /* 0x02684000030075a7 */ /* 0x000264000800017f */
[----:B-1----:R-:W-:Y:S05]  /*ab10*/  @!P0 NANOSLEEP.SYNCS 0x989680 ;  /* 0x009896800000895d */ /* 0x002fea0003900000 */
[----:B------:R-:W1:Y:S02]  /*ab20*/  @!P0 SYNCS.PHASECHK.TRANS64 P0, [R3+URZ+0x26840], R0 ;  /* 0x02684000030085a7 */ /* 0x000e64000800007f */
[----:B-1----:R-:W-:Y:S05]  /*ab30*/  @!P0 BRA `(.L_x_1650) ;  /* 0xfffffffc00f08947 */ /* 0x002fea000383ffff */
[----:B------:R-:W-:Y:S05]  /*ab40*/  BRA `(.L_x_1669) ;  /* 0xfffffff4007c7947 */ /* 0x000fea000383ffff */
.L_x_1652:
[----:B------:R-:W-:Y:S01]  /*ab50*/  BSSY B0, `(.L_x_1670) ;  /* 0x0000006000007945 */ /* 0x000fe20003800000 */
[----:B------:R-:W-:-:S07]  /*ab60*/  IMAD.MOV.U32 R15, RZ, RZ, -0x1 ;  /* 0xffffffffff0f7424 */ /* 0x000fce00078e00ff */
[----:B---3--:R-:W-:Y:S05]  /*ab70*/  WARPSYNC.COLLECTIVE R15, `(.L_x_1671) ;  /* 0x000000000f0c7348 */ /* 0x008fea0003c00000 */
[----:B------:R-:W-:Y:S02]  /*ab80*/  ELECT P6, UR62, PT ;  /* 0x00000000003e782f */ /* 0x000fe400038c0000 */
[----:B------:R-:W-:Y:S01]  /*ab90*/  MOV R14, UR62 ;  /* 0x0000003e000e7c02 */ /* 0x000fe20008000f00 */
[----:B---3--:R-:W-:Y:S10]  /*aba0*/  ENDCOLLECTIVE ;  /* 0x000000000000791b */ /* 0x008ff40003800000 */
.L_x_1671:
[----:B------:R-:W-:Y:S05]  /*abb0*/  BSYNC B0 ;  /* 0x0000000000007941 */ /* 0x000fea0003800000 */
.L_x_1670:
[----:B------:R-:W-:Y:S05]  /*abc0*/  BRA `(.L_x_1672) ;  /* 0xfffffff800487947 */ /* 0x000fea000383ffff */
.L_x_1654:
[----:B-1----:R1:W2:Y:S02]  /*abd0*/  SYNCS.PHASECHK.TRANS64.TRYWAIT P0, [R7+URZ], R4 ;  /* 0x00000004070075a7 */ /* 0x0022a4000800017f */
[----:B--2---:R-:W-:Y:S05]  /*abe0*/  @!P0 NANOSLEEP.SYNCS 0x989680 ;  /* 0x009896800000895d */ /* 0x004fea0003900000 */
[----:B------:R-:W2:Y:S02]  /*abf0*/  @!P0 SYNCS.PHASECHK.TRANS64 P0, [R7+URZ], R4 ;  /* 0x00000004070085a7 */ /* 0x000ea4000800007f */
[----:B--2---:R-:W-:Y:S05]  /*ac00*/  @!P0 BRA `(.L_x_1654) ;  /* 0xfffffffc00f08947 */ /* 0x004fea000383ffff */
[----:B------:R-:W-:Y:S05]  /*ac10*/  BRA `(.L_x_1673) ;  /* 0xfffffff800887947 */ /* 0x000fea000383ffff */
.L_x_1655:
[----:B--2---:R2:W4:Y:S02]  /*ac20*/  SYNCS.PHASECHK.TRANS64.TRYWAIT P0, [R3+URZ], R2 ;  /* 0x00000002030075a7 */ /* 0x004524000800017f */
[----:B----4-:R-:W-:Y:S05]  /*ac30*/  @!P0 NANOSLEEP.SYNCS 0x989680 ;  /* 0x009896800000895d */ /* 0x010fea0003900000 */
[----:B------:R-:W4:Y:S02]  /*ac40*/  @!P0 SYNCS.PHASECHK.TRANS64 P0, [R3+URZ], R2 ;  /* 0x00000002030085a7 */ /* 0x000f24000800007f */
[----:B----4-:R-:W-:Y:S05]  /*ac50*/  @!P0 BRA `(.L_x_1655) ;  /* 0xfffffffc00f08947 */ /* 0x010fea000383ffff */
[----:B------:R-:W-:Y:S05]  /*ac60*/  BRA `(.L_x_1674) ;  /* 0xfffffff8007c7947 */ /* 0x000fea000383ffff */
.L_x_1657:
[----:B--2---:R2:W4:Y:S02]  /*ac70*/  SYNCS.PHASECHK.TRANS64.TRYWAIT P0, [R5+URZ], R4 ;  /* 0x00000004050075a7 */ /* 0x004524000800017f */
[----:B----4-:R-:W-:Y:S05]  /*ac80*/  @!P0 NANOSLEEP.SYNCS 0x989680 ;  /* 0x009896800000895d */ /* 0x010fea0003900000 */
[----:B------:R-:W4:Y:S02]  /*ac90*/  @!P0 SYNCS.PHASECHK.TRANS64 P0, [R5+URZ], R4 ;  /* 0x00000004050085a7 */ /* 0x000f24000800007f */
[----:B----4-:R-:W-:Y:S05]  /*aca0*/  @!P0 BRA `(.L_x_1657) ;  /* 0xfffffffc00f08947 */ /* 0x010fea000383ffff */
[----:B------:R-:W-:Y:S05]  /*acb0*/  BRA `(.L_x_1675) ;  /* 0xfffffff800807947 */ /* 0x000fea000383ffff */
.L_x_1676:
        /* <DEDUP_REMOVED lines=12> */
.L_x_3305:


//--------------------- .text._ZN7cutlass13device_kernelIN5flash11enable_sm90INS1_16FlashAttnBwdSm90INS1_25CollectiveMainloopBwdSm90ILi2ELi2ELi2EN4cute5tupleIJNS5_1CILi1EEES8_S8_EEENS6_IJNS7_ILi64EEENS7_ILi128EEENS7_ILi96EEEEEENS_10bfloat16_tEfNS_4arch4Sm90ELb0ELb1ELb0ELb1ELb1ELb1ELb0ELb0ELi2ELi1ELi2ELi1ELb1EEENS1_21CollectiveEpilogueBwdISD_SE_SG_Li256ELb1ELb0ELi1EEENS1_19SingleTileSchedulerILb1ELb0ELb0ELi128EEEEEEEEEvNT_6ParamsE --------------------------
	.section	.text._ZN7cutlass13device_kernelIN5flash11enable_sm90INS1_16FlashAttnBwdSm90INS1_25CollectiveMainloopBwdSm90ILi2ELi2ELi2EN4cute5tupleIJNS5_1CILi1EEES8_S8_EEENS6_IJNS7_ILi64EEENS7_ILi128EEENS7_ILi96EEEEEENS_10bfloat16_tEfNS_4arch4Sm90ELb0ELb1ELb0ELb1ELb1ELb1ELb0ELb0ELi2ELi1ELi2ELi1ELb1EEENS1_21CollectiveEpilogueBwdISD_SE_SG_Li256ELb1ELb0ELi1EEENS1_19SingleTileSchedulerILb1ELb0ELb0ELi128EEEEEEEEEvNT_6ParamsE,"ax",@progbits
	.align	128
.text._ZN7cutlass13device_kernelIN5flash11enable_sm90INS1_16FlashAttnBwdSm90INS1_25CollectiveMainloopBwdSm90ILi2ELi2ELi2EN4cute5tupleIJNS5_1CILi1EEES8_S8_EEENS6_IJNS7_ILi64EEENS7_ILi128EEENS7_ILi96EEEEEENS_10bfloat16_tEfNS_4arch4Sm90ELb0ELb1ELb0ELb1ELb1ELb1ELb0ELb0ELi2ELi1ELi2ELi1ELb1EEENS1_21CollectiveEpilogueBwdISD_SE_SG_Li256ELb1ELb0ELi1EEENS1_19SingleTileSchedulerILb1ELb0ELb0ELi128EEEEEEEEEvNT_6ParamsE:
        .type           _ZN7cutlass13device_kernelIN5flash11enable_sm90INS1_16FlashAttnBwdSm90INS1_25CollectiveMainloopBwdSm90ILi2ELi2ELi2EN4cute5tupleIJNS5_1CILi1EEES8_S8_EEENS6_IJNS7_ILi64EEENS7_ILi128EEENS7_ILi96EEEEEENS_10bfloat16_tEfNS_4arch4Sm90ELb0ELb1ELb0ELb1ELb1ELb1ELb0ELb0ELi2ELi1ELi2ELi1ELb1EEENS1_21CollectiveEpilogueBwdISD_SE_SG_Li256ELb1ELb0ELi1EEENS1_19SingleTileSchedulerILb1ELb0ELb0ELi128EEEEEEEEEvNT_6ParamsE,@function
        .size           _ZN7cutlass13device_kernelIN5flash11enable_sm90INS1_16FlashAttnBwdSm90INS1_25CollectiveMainloopBwdSm90ILi2ELi2ELi2EN4cute5tupleIJNS5_1CILi1EEES8_S8_EEENS6_IJNS7_ILi64EEENS7_ILi128EEENS7_ILi96EEEEEENS_10bfloat16_tEfNS_4arch4Sm90ELb0ELb1ELb0ELb1ELb1ELb1ELb0ELb0ELi2ELi1ELi2ELi1ELb1EEENS1_21CollectiveEpilogueBwdISD_SE_SG_Li256ELb1ELb0ELi1EEENS1_19SingleTileSchedulerILb1ELb0ELb0ELi128EEEEEEEEEvNT_6ParamsE,(.L_x_3306 - _ZN7cutlass13device_kernelIN5flash11enable_sm90INS1_16FlashAttnBwdSm90INS1_25CollectiveMainloopBwdSm90ILi2ELi2ELi2EN4cute5tupleIJNS5_1CILi1EEES8_S8_EEENS6_IJNS7_ILi64EEENS7_ILi128EEENS7_ILi96EEEEEENS_10bfloat16_tEfNS_4arch4Sm90ELb0ELb1ELb0ELb1ELb1ELb1ELb0ELb0ELi2ELi1ELi2ELi1ELb1EEENS1_21CollectiveEpilogueBwdISD_SE_SG_Li256ELb1ELb0ELi1EEENS1_19SingleTileSchedulerILb1ELb0ELb0ELi128EEEEEEEEEvNT_6ParamsE)
        .other          _ZN7cutlass13device_kernelIN5flash11enable_sm90INS1_16FlashAttnBwdSm90INS1_25CollectiveMainloopBwdSm90ILi2ELi2ELi2EN4cute5tupleIJNS5_1CILi1EEES8_S8_EEENS6_IJNS7_ILi64EEENS7_ILi128EEENS7_ILi96EEEEEENS_10bfloat16_tEfNS_4arch4Sm90ELb0ELb1ELb0ELb1ELb1ELb1ELb0ELb0ELi2ELi1ELi2ELi1ELb1EEENS1_21CollectiveEpilogueBwdISD_SE_SG_Li256ELb1ELb0ELi1EEENS1_19SingleTileSchedulerILb1ELb0ELb0ELi128EEEEEEEEEvNT_6ParamsE,@"STO_CUDA_ENTRY STV_DEFAULT"
_ZN7cutlass13device_kernelIN5flash11enable_sm90INS1_16FlashAttnBwdSm90INS1_25CollectiveMainloopBwdSm90ILi2ELi2ELi2EN4cute5tupleIJNS5_1CILi1EEES8_S8_EEENS6_IJNS7_ILi64EEENS7_ILi128EEENS7_ILi96EEEEEENS_10bfloat16_tEfNS_4arch4Sm90ELb0ELb1ELb0ELb1ELb1ELb1ELb0ELb0ELi2ELi1ELi2ELi1ELb1EEENS1_21CollectiveEpilogueBwdISD_SE_SG_Li256ELb1ELb0ELi1EEENS1_19SingleTileSchedulerILb1ELb0ELb0ELi128EEEEEEEEEvNT_6ParamsE:
        /* <DEDUP_REMOVED lines=24> */
.L_x_1678:
[----:B------:R-:W-:Y:S05]  /*0180*/  BSYNC B0 ;  /* 0x0000000000007941 */ /* 0x000fea0003800000 */
.L_x_1677:
        /* <DEDUP_REMOVED lines=37> */
.L_x_1679:
        /* <DEDUP_REMOVED lines=22> */
.L_x_1680:
[----:B------:R-:W-:Y:S01]  /*0540*/  PLOP3.LUT P0, PT, PT, PT, UP0, 0x80, 0x0 ;  /* 0x000000000000781c */ /* 0x000fe20003f0f008 */
[----:B------:R-:W-:Y:S01]  /*0550*/  NOP ;  /* 0x0000000000007918 */ /* 0x000fe20000000000 */
[----:B------:R-:W-:Y:S01]  /*0560*/  ULDC.64 UR46, c[0x0][0x208] ;  /* 0x00008200002e7ab9 */ /* 0x000fe20000000a00 */
[----:B------:R-:W-:Y:S01]  /*0570*/  BSSY B6, `(.L_x_1681) ;  /* 0x0000b0e000067945 */ /* 0x000fe20003800000 */
[----:B-12-4-:R-:W-:Y:S09]  /*0580*/  BAR.SYNC.DEFER_BLOCKING 0x0 ;  /* 0x0000000000007b1d */ /* 0x016ff20000010000 */
[----:B------:R-:W-:Y:S05]  /*0590*/  @!P0 BRA `(.L_x_1682) ;  /* 0x0000006000488947 */ /* 0x000fea0003800000 */
.L_x_1683:
        /* <DEDUP_REMOVED lines=22> */
.L_x_1684:
        /* <DEDUP_REMOVED lines=14> */
.L_x_1686:
[----:B------:R-:W-:-:S05]  /*07e0*/  ULDC UR4, c[0x0][0x8bc] ;  /* 0x00022f0000047ab9 */ /* 0x000fca0000000800 */
.L_x_1685:
        /* <DEDUP_REMOVED lines=19> */
.L_x_1688:
        /* <DEDUP_REMOVED lines=14> */
.L_x_1689:
        /* <DEDUP_REMOVED lines=11> */
.L_x_1690:
        /* <DEDUP_REMOVED lines=13> */
.L_x_1691:
        /* <DEDUP_REMOVED lines=66> */
.L_x_1692:
        /* <DEDUP_REMOVED lines=28> */
.L_x_1695:
        /* <DEDUP_REMOVED lines=15> */
.L_x_1694:
        /* <DEDUP_REMOVED lines=22> */
.L_x_1697:
        /* <DEDUP_REMOVED lines=15> */
.L_x_1696:
[----:B------:R-:W-:Y:S01]  /*14a0*/  SHF.R.S32.HI R25, RZ, 0x1f, R22 ;  /* 0x0000001fff197819 */ /* 0x000fe20000011416 */
[----:B------:R-:W-:-:S03]  /*14b0*/  UMOV UR4, 0xffffffff ;  /* 0xffffffff00047882 */ /* 0x000fc60000000000 */
[----:B------:R-:W-:-:S04]  /*14c0*/  LEA.HI R0, R25, R22, RZ, 0x7 ;  /* 0x0000001619007211 */ /* 0x000fc800078f38ff */
[----:B------:R-:W-:Y:S01]  /*14d0*/  SHF.R.S32.HI R16, RZ, 0x7, R0 ;  /* 0x00000007ff107819 */ /* 0x000fe20000011400 */
[----:B------:R-:W-:Y:S06]  /*14e0*/  BRA.DIV UR4, `(.L_x_1698) ;  /* 0x000000a204607947 */ /* 0x000fec000b800000 */
[----:B------:R1:W2:Y:S02]  /*14f0*/  SHFL.IDX PT, R14, R16, RZ, 0x1f ;  /* 0x00001fff100e7589 */ /* 0x0002a400000e0000 */
.L_x_1821:
        /* <DEDUP_REMOVED lines=15> */
.L_x_1699:
        /* <DEDUP_REMOVED lines=19> */
.L_x_1701:
        /* <DEDUP_REMOVED lines=122> */
.L_x_1712:
[----:B------:R-:W-:-:S06]  /*1ec0*/  UISETP.NE.AND UP0, UPT, UR9, 0x3, UPT ;  /* 0x000000030900788c */ /* 0x000fcc000bf05270 */
[----:B------:R-:W-:-:S13]  /*1ed0*/  PLOP3.LUT P6, PT, PT, PT, UP0, 0x80, 0x0 ;  /* 0x000000000000781c */ /* 0x000fda0003fcf008 */
[----:B-1----:R-:W-:Y:S05]  /*1ee0*/  @!P6 BRA `(.L_x_1702) ;  /* 0x000000000004e947 */ /* 0x002fea0003800000 */
[----:B------:R-:W-:Y:S01]  /*1ef0*/  BPT.TRAP 0x1 ;  /* 0x000000040000795c */ /* 0x000fe20000300000 */
.L_x_1702:
[----:B------:R-:W-:Y:S01]  /*1f00*/  R2UR UR7, R18 ;  /* 0x00000000120772ca */ /* 0x000fe200000e0000 */
[----:B------:R-:W-:-:S05]  /*1f10*/  IMAD.U32 R16, RZ, RZ, UR4 ;  /* 0x00000004ff107e24 */ /* 0x000fca000f8e00ff */
[----:B------:R-:W-:-:S07]  /*1f20*/  SHF.L.U32 R16, R16, 0x1f, RZ ;  /* 0x0000001f10107819 */ /* 0x000fce00000006ff */
[----:B------:R-:W-:-:S09]  /*1f30*/  ULEA UR7, UR5, UR7, 0x3 ;  /* 0x0000000705077291 */ /* 0x000fd2000f8e183f */
[----:B------:R1:W2:Y:S01]  /*1f40*/  SYNCS.PHASECHK.TRANS64.TRYWAIT P0, [UR7+0x26810], R16 ;  /* 0x02681010ff0075a7 */ /* 0x0002a20008000147 */
[----:B------:R-:W-:Y:S05]  /*1f50*/  @!P6 BRA `(.L_x_1703) ;  /* 0x000000000004e947 */ /* 0x000fea0003800000 */
[----:B------:R-:W-:Y:S01]  /*1f60*/  BPT.TRAP 0x1 ;  /* 0x000000040000795c */ /* 0x000fe20000300000 */
.L_x_1703:
[----:B--2---:R-:W-:Y:S05]  /*1f70*/  @P0 BRA `(.L_x_1704) ;  /* 0x0000000000080947 */ /* 0x004fea0003800000 */
[----:B------:R-:W2:Y:S02]  /*1f80*/  SYNCS.PHASECHK.TRANS64.TRYWAIT P0, [UR7+0x26810], R16 ;  /* 0x02681010ff0075a7 */ /* 0x000ea40008000147 */
[----:B--2---:R-:W-:Y:S05]  /*1f90*/  @!P0 BRA `(.L_x_1705) ;  /* 0x0000009400e88947 */ /* 0x004fea0003800000 */
.L_x_1704:
        /* <DEDUP_REMOVED lines=66> */
.L_x_1706:
[----:B------:R1:W1:Y:S01]  /*23c0*/  SYNCS.PHASECHK.TRANS64.TRYWAIT P0, [UR7+0x26830], R16 ;  /* 0x02683010ff0075a7 */ /* 0x0002620008000147 */
[----:B------:R-:W-:Y:S05]  /*23d0*/  @!P6 BRA `(.L_x_1707) ;  /* 0x000000000004e947 */ /* 0x000fea0003800000 */
[----:B------:R-:W-:Y:S01]  /*23e0*/  BPT.TRAP 0x1 ;  /* 0x000000040000795c */ /* 0x000fe20000300000 */
.L_x_1707:
[----:B-1----:R-:W-:Y:S05]  /*23f0*/  @P0 BRA `(.L_x_1708) ;  /* 0x0000000000080947 */ /* 0x002fea0003800000 */
[----:B------:R-:W1:Y:S02]  /*2400*/  SYNCS.PHASECHK.TRANS64.TRYWAIT P0, [UR7+0x26830], R16 ;  /* 0x02683010ff0075a7 */ /* 0x000e640008000147 */
[----:B-1----:R-:W-:Y:S05]  /*2410*/  @!P0 BRA `(.L_x_1709) ;  /* 0x0000009000e08947 */ /* 0x002fea0003800000 */
.L_x_1708:
        /* <DEDUP_REMOVED lines=517> */
.L_x_1710:
        /* <DEDUP_REMOVED lines=44> */
.L_x_1711:
        /* <DEDUP_REMOVED lines=62> */
.L_x_1693:
        /* <DEDUP_REMOVED lines=150> */
.L_x_1714:
        /* <DEDUP_REMOVED lines=60> */
.L_x_1716:
[----:B------:R-:W-:Y:S05]  /*5830*/  BSYNC B0 ;  /* 0x0000000000007941 */ /* 0x000fea0003800000 */
.L_x_1715:
        /* <DEDUP_REMOVED lines=22> */
.L_x_1718:
[----:B------:R-:W-:Y:S05]  /*59a0*/  BSYNC B0 ;  /* 0x0000000000007941 */ /* 0x000fea0003800000 */
.L_x_1717:
        /* <DEDUP_REMOVED lines=26> */
.L_x_1720:
[----:B------:R-:W-:Y:S05]  /*5b50*/  BSYNC B0 ;  /* 0x0000000000007941 */ /* 0x000fea0003800000 */
.L_x_1719:
        /* <DEDUP_REMOVED lines=23> */
.L_x_1713:
        /* <DEDUP_REMOVED lines=41> */
.L_x_1721:
        /* <DEDUP_REMOVED lines=47> */
.L_x_1723:
[----:B------:R-:W-:Y:S05]  /*6250*/  BSYNC B0 ;  /* 0x0000000000007941 */ /* 0x000fea0003800000 */
.L_x_1722:
        /* <DEDUP_REMOVED lines=21> */
.L_x_1725:
[----:B------:R-:W-:Y:S05]  /*63b0*/  BSYNC B0 ;  /* 0x0000000000007941 */ /* 0x000fea0003800000 */
.L_x_1724:
        /* <DEDUP_REMOVED lines=25> */
.L_x_1727:
[----:B------:R-:W-:Y:S05]  /*6550*/  BSYNC B0 ;  /* 0x0000000000007941 */ /* 0x000fea0003800000 */
.L_x_1726:
        /* <DEDUP_REMOVED lines=22> */
.L_x_1682:
        /* <DEDUP_REMOVED lines=21> */
.L_x_1729:
        /* <DEDUP_REMOVED lines=13> */
.L_x_1731:
[----:B------:R-:W-:-:S05]  /*68e0*/  ULDC UR4, c[0x0][0x8bc] ;  /* 0x00022f0000047ab9 */ /* 0x000fca0000000800 */
.L_x_1730:
        /* <DEDUP_REMOVED lines=26> */
[----:B------:R-:W-:Y:S01]  /*6a90*/  ULDC UR10, c[0x0][0x280] ;  /* 0x0000a000000a7ab9 */ /* 0x000fe20000000800 */
[----:B-1----:R-:W-:-:S11]  /*6aa0*/  USHF.R.S32.HI UR15, URZ, 0x1f, UR7 ;  /* 0x0000001f3f0f7899 */ /* 0x002fd60008011407 */
[----:B--2---:R-:W-:Y:S02]  /*6ab0*/  @P0 R2UR UR4, R0 ;  /* 0x00000000000402ca */ /* 0x004fe400000e0000 */
[----:B------:R-:W-:-:S04]  /*6ac0*/  ISETP.NE.U32.AND P0, PT, RZ, UR8, PT ;  /* 0x00000008ff007c0c */ /* 0x000fc8000bf05070 */
        /* <DEDUP_REMOVED lines=14> */
.L_x_1732:
        /* <DEDUP_REMOVED lines=13> */
.L_x_1733:
        /* <DEDUP_REMOVED lines=12> */
.L_x_1734:
[----:B------:R-:W-:Y:S01]  /*6d40*/  UIADD3 UR8, -UR12, UR10, UR6 ;  /* 0x0000000a0c087290 */ /* 0x000fe2000fffe106 */
[----:B------:R-:W-:Y:S01]  /*6d50*/  ISETP.LE.AND P0, PT, RZ, UR22, PT ;  /* 0x00000016ff007c0c */ /* 0x000fe2000bf03270 */
[----:B------:R-:W-:Y:S01]  /*6d60*/  ULDC UR9, c[0x0][0x74c] ;  /* 0x0001d30000097ab9 */ /* 0x000fe20000000800 */
[----:B------:R-:W-:Y:S01]  /*6d70*/  ULDC UR20, c[0x0][0x288] ;  /* 0x0000a20000147ab9 */ /* 0x000fe20000000800 */
[----:B------:R-:W-:Y:S02]  /*6d80*/  UIADD3 UR9, UR8, -UR9, URZ ;  /* 0x8000000908097290 */ /* 0x000fe4000fffe03f */
[----:B------:R-:W-:Y:S02]  /*6d90*/  UIADD3 UR8, UR10, 0x3f, URZ ;  /* 0x0000003f0a087890 */ /* 0x000fe4000fffe03f */
[----:B------:R-:W-:Y:S02]  /*6da0*/  USHF.R.S32.HI UR11, URZ, 0x1f, UR9 ;  /* 0x0000001f3f0b7899 */ /* 0x000fe40008011409 */
[----:B------:R-:W-:-:S02]  /*6db0*/  USHF.R.S32.HI UR14, URZ, 0x1f, UR13 ;  /* 0x0000001f3f0e7899 */ /* 0x000fc4000801140d */
[----:B------:R-:W-:Y:S02]  /*6dc0*/  ULEA.HI UR11, UR11, UR9, URZ, 0x6 ;  /* 0x000000090b0b7291 */ /* 0x000fe4000f8f303f */
[----:B------:R-:W-:Y:S02]  /*6dd0*/  USHF.R.S32.HI UR9, URZ, 0x1f, UR8 ;  /* 0x0000001f3f097899 */ /* 0x000fe40008011408 */
[----:B------:R-:W-:Y:S02]  /*6de0*/  USHF.R.S32.HI UR11, URZ, 0x6, UR11 ;  /* 0x000000063f0b7899 */ /* 0x000fe4000801140b */
[----:B------:R-:W-:Y:S02]  /*6df0*/  ULEA.HI UR8, UR9, UR8, URZ, 0x6 ;  /* 0x0000000809087291 */ /* 0x000fe4000f8f303f */
[----:B------:R-:W-:Y:S02]  /*6e00*/  UISETP.LT.AND UP1, UPT, URZ, UR11, UPT ;  /* 0x0000000b3f00728c */ /* 0x000fe4000bf21270 */
[----:B------:R-:W-:-:S02]  /*6e10*/  USHF.R.S32.HI UR8, URZ, 0x6, UR8 ;  /* 0x000000063f087899 */ /* 0x000fc40008011408 */
[----:B------:R-:W-:Y:S02]  /*6e20*/  USEL UR16, UR13, URZ, !UP0 ;  /* 0x0000003f0d107287 */ /* 0x000fe4000c000000 */
[----:B------:R-:W-:Y:S02]  /*6e30*/  USEL UR9, URZ, UR11, !UP1 ;  /* 0x0000000b3f097287 */ /* 0x000fe4000c800000 */
[----:B------:R-:W-:Y:S01]  /*6e40*/  UIMAD UR13, UR13, UR20, URZ ;  /* 0x000000140d0d72a4 */ /* 0x000fe2000f8e023f */
[----:B------:R-:W-:Y:S01]  /*6e50*/  UMOV UR11, UR8 ;  /* 0x00000008000b7c82 */ /* 0x000fe20008000000 */
[----:B------:R-:W-:Y:S10]  /*6e60*/  @!P0 BRA `(.L_x_1735) ;  /* 0x0000000000208947 */ /* 0x000ff40003800000 */
[----:B------:R-:W-:-:S03]  /*6e70*/  UIADD3 UR6, UR6, 0xbf, UR10 ;  /* 0x000000bf06067890 */ /* 0x000fc6000fffe00a */
[----:B------:R-:W-:Y:S02]  /*6e80*/  ULDC UR10, c[0x0][0x748] ;  /* 0x0001d200000a7ab9 */ /* 0x000fe40000000800 */
[----:B------:R-:W-:-:S04]  /*6e90*/  UIADD3 UR6, UR6, UR10, -UR12 ;  /* 0x0000000a06067290 */ /* 0x000fc8000fffe80c */
[----:B------:R-:W-:-:S04]  /*6ea0*/  USHF.R.S32.HI UR10, URZ, 0x1f, UR6 ;  /* 0x0000001f3f0a7899 */ /* 0x000fc80008011406 */
[----:B------:R-:W-:-:S04]  /*6eb0*/  ULEA.HI UR10, UR10, UR6, URZ, 0x6 ;  /* 0x000000060a0a7291 */ /* 0x000fc8000f8f303f */
[----:B------:R-:W-:-:S04]  /*6ec0*/  USHF.R.S32.HI UR10, URZ, 0x6, UR10 ;  /* 0x000000063f0a7899 */ /* 0x000fc8000801140a */
[----:B------:R-:W-:-:S04]  /*6ed0*/  UISETP.LT.AND UP1, UPT, UR8, UR10, UPT ;  /* 0x0000000a0800728c */ /* 0x000fc8000bf21270 */
[----:B------:R-:W-:-:S12]  /*6ee0*/  USEL UR11, UR8, UR10, UP1 ;  /* 0x0000000a080b7287 */ /* 0x000fd80008800000 */
.L_x_1735:
[----:B------:R-:W-:Y:S02]  /*6ef0*/  UISETP.GT.AND UP1, UPT, UR11, UR9, UPT ;  /* 0x000000090b00728c */ /* 0x000fe4000bf24270 */
[----:B------:R-:W-:Y:S02]  /*6f00*/  USEL UR21, UR14, URZ, !UP0 ;  /* 0x0000003f0e157287 */ /* 0x000fe4000c000000 */
[----:B------:R-:W-:Y:S02]  /*6f10*/  UIADD3 UR23, UP0, UR13, UR7, URZ ;  /* 0x000000070d177290 */ /* 0x000fe4000ff1e03f */
[----:B------:R-:W-:Y:S02]  /*6f20*/  PLOP3.LUT P1, PT, PT, PT, UP1, 0x80, 0x0 ;  /* 0x000000000000781c */ /* 0x000fe40003f2f018 */
[----:B------:R-:W-:Y:S01]  /*6f30*/  ELECT P0, URZ, PT ;  /* 0x00000000003f782f */ /* 0x000fe20003800000 */
[----:B------:R-:W-:-:S10]  /*6f40*/  ULEA.HI.X.SX32 UR10, UR13, UR15, 0x1, UP0 ;  /* 0x0000000f0d0a7291 */ /* 0x000fd400080f0e3f */
[----:B------:R-:W-:Y:S05]  /*6f50*/  @!P1 BRA `(.L_x_1736) ;  /* 0x0000001000909947 */ /* 0x000fea0003800000 */
[----:B------:R-:W-:Y:S01]  /*6f60*/  ULDC.64 UR18, c[0x0][0x2d8] ;  /* 0x0000b60000127ab9 */ /* 0x000fe20000000a00 */
[----:B------:R-:W1:Y:S01]  /*6f70*/  S2R R0, SR_TID.X ;  /* 0x0000000000007919 */ /* 0x000e620000002100 */
[----:B------:R-:W-:Y:S02]  /*6f80*/  UIMAD UR6, UR15, UR18, URZ ;  /* 0x000000120f0672a4 */ /* 0x000fe4000f8e023f */
[----:B------:R-:W-:Y:S02]  /*6f90*/  UIMAD.WIDE.U32 UR12, UR7, UR18, URZ ;  /* 0x00000012070c72a5 */ /* 0x000fe4000f8e003f */
[----:B------:R-:W-:Y:S02]  /*6fa0*/  UIMAD UR19, UR7, UR19, UR6 ;  /* 0x00000013071372a4 */ /* 0x000fe4000f8e0206 */
[----:B------:R-:W-:Y:S02]  /*6fb0*/  UIADD3 UR7, -UR9, UR11, URZ ;  /* 0x0000000b09077290 */ /* 0x000fe4000fffe13f */
[----:B------:R-:W-:-:S02]  /*6fc0*/  UIADD3 UR6, UP0, UR4, UR12, URZ ;  /* 0x0000000c04067290 */ /* 0x000fc4000ff1e03f */
[----:B------:R-:W-:Y:S02]  /*6fd0*/  UIADD3 UR19, UR13, UR19, URZ ;  /* 0x000000130d137290 */ /* 0x000fe4000fffe03f */
[----:B------:R-:W-:Y:S02]  /*6fe0*/  ULOP3.LUT UR17, UR7, 0x1, URZ, 0xc0, !UPT ;  /* 0x0000000107117892 */ /* 0x000fe4000f8ec03f */
[----:B------:R-:W-:Y:S02]  /*6ff0*/  UIADD3.X UR7, UR5, UR19, URZ, UP0, !UPT ;  /* 0x0000001305077290 */ /* 0x000fe400087fe43f */
[----:B------:R-:W-:Y:S01]  /*7000*/  UISETP.NE.U32.AND UP0, UPT, UR17, 0x1, UPT ;  /* 0x000000011100788c */ /* 0x000fe2000bf05070 */
[----:B------:R-:W-:Y:S02]  /*7010*/  ULDC.64 UR14, c[0x0][0x2e0] ;  /* 0x0000b800000e7ab9 */ /* 0x000fe40000000a00 */
[----:B------:R-:W-:-:S03]  /*7020*/  UIMAD UR18, UR21, UR14, URZ ;  /* 0x0000000e151272a4 */ /* 0x000fc6000f8e023f */
[----:B------:R-:W-:Y:S01]  /*7030*/  PLOP3.LUT P1, PT, PT, PT, UP0, 0x80, 0x0 ;  /* 0x000000000000781c */ /* 0x000fe20003f2f008 */
[----:B------:R-:W-:Y:S02]  /*7040*/  UIMAD.WIDE.U32 UR6, UR16, UR14, UR6 ;  /* 0x0000000e100672a5 */ /* 0x000fe4000f8e0006 */
[----:B------:R-:W-:Y:S01]  /*7050*/  UIMAD UR18, UR16, UR15, UR18 ;  /* 0x0000000f101272a4 */ /* 0x000fe2000f8e0212 */
[----:B------:R-:W-:Y:S02]  /*7060*/  ULDC UR21, c[0x0][0x760] ;  /* 0x0001d80000157ab9 */ /* 0x000fe40000000800 */
[----:B------:R-:W-:Y:S02]  /*7070*/  UIMAD UR15, UR20, UR21, URZ ;  /* 0x00000015140f72a4 */ /* 0x000fe4000f8e023f */
[----:B------:R-:W-:Y:S01]  /*7080*/  UIADD3 UR24, UR7, UR18, URZ ;  /* 0x0000001207187290 */ /* 0x000fe2000fffe03f */
[----:B-1----:R-:W-:-:S04]  /*7090*/  LOP3.LUT R9, R0, 0x1f, RZ, 0xc0, !PT ;  /* 0x0000001f00097812 */ /* 0x002fc800078ec0ff */
[----:B------:R-:W-:Y:S07]  /*70a0*/  @P1 BRA `(.L_x_1737) ;  /* 0x00000004006c1947 */ /* 0x000fee0003800000 */
        /* <DEDUP_REMOVED lines=11> */
.L_x_1740:
[----:B------:R-:W2:Y:S04]  /*7160*/  LDG.E.STRONG.GPU R0, desc[UR46][R2.64] ;  /* 0x0000002e02007981 */ /* 0x000ea8000c1ef900 */
[----:B--2---:R-:W-:Y:S01]  /*7170*/  CCTL.IVALL ;  /* 0x00000000ff00798f */ /* 0x004fe20002000000 */
[----:B------:R-:W-:Y:S05]  /*7180*/  YIELD ;  /* 0x0000000000007946 */ /* 0x000fea0003800000 */
[----:B------:R-:W-:-:S13]  /*7190*/  ISETP.NE.AND P1, PT, R0, UR22, PT ;  /* 0x0000001600007c0c */ /* 0x000fda000bf25270 */
[----:B------:R-:W-:Y:S05]  /*71a0*/  @P1 BRA `(.L_x_1740) ;  /* 0xfffffffc00ec1947 */ /* 0x000fea000383ffff */
.L_x_1739:
[----:B------:R-:W-:Y:S05]  /*71b0*/  BSYNC B0 ;  /* 0x0000000000007941 */ /* 0x000fea0003800000 */
.L_x_1738:
[----:B------:R-:W-:-:S03]  /*71c0*/  UMOV UR17, 0xffffffff ;  /* 0xffffffff00117882 */ /* 0x000fc60000000000 */
[----:B------:R-:W-:Y:S05]  /*71d0*/  BRA.DIV UR17, `(.L_x_1741) ;  /* 0x0000004611887947 */ /* 0x000fea000b800000 */
[----:B------:R-:W-:Y:S01]  /*71e0*/  NOP ;  /* 0x0000000000007918 */ /* 0x000fe20000000000 */
.L_x_1824:
        /* <DEDUP_REMOVED lines=22> */
.L_x_1743:
[----:B------:R-:W-:Y:S05]  /*7350*/  BSYNC B0 ;  /* 0x0000000000007941 */ /* 0x000fea0003800000 */
.L_x_1742:
        /* <DEDUP_REMOVED lines=20> */
.L_x_1745:
[----:B------:R-:W-:Y:S05]  /*74a0*/  BSYNC B0 ;  /* 0x0000000000007941 */ /* 0x000fea0003800000 */
.L_x_1744:
[----:B------:R-:W-:Y:S06]  /*74b0*/  BAR.ARV 0xa, 0xa0 ;  /* 0x0282800000007b1d */ /* 0x000fec0000002000 */
[----:B------:R-:W-:Y:S04]  /*74c0*/  BSSY B0, `(.L_x_1746) ;  /* 0x0000003000007945 */ /* 0x000fe80003800000 */
[----:B------:R-:W-:Y:S05]  /*74d0*/  @!P0 BRA `(.L_x_1747) ;  /* 0x0000000000048947 */ /* 0x000fea0003800000 */
[----:B------:R-:W-:-:S04]  /*74e0*/  DEPBAR.LE SB0, 0x0 ;  /* 0x000080000000791a */ /* 0x000fc80000000000 */
.L_x_1747:
[----:B------:R-:W-:Y:S05]  /*74f0*/  BSYNC B0 ;  /* 0x0000000000007941 */ /* 0x000fea0003800000 */
.L_x_1746:
        /* <DEDUP_REMOVED lines=19> */
.L_x_1749:
[----:B------:R-:W-:Y:S05]  /*7630*/  BSYNC B0 ;  /* 0x0000000000007941 */ /* 0x000fea0003800000 */
.L_x_1748:
[----:B------:R-:W-:Y:S01]  /*7640*/  UIADD3 UR17, UR9, 0x1, URZ ;  /* 0x0000000109117890 */ /* 0x000fe2000fffe03f */
[----:B------:R-:W-:Y:S11]  /*7650*/  BRA `(.L_x_1750) ;  /* 0x0000000000047947 */ /* 0x000ff60003800000 */
.L_x_1737:
[----:B------:R-:W-:-:S05]  /*7660*/  UMOV UR17, UR9 ;  /* 0x0000000900117c82 */ /* 0x000fca0008000000 */
.L_x_1750:
[----:B------:R-:W-:-:S04]  /*7670*/  UIADD3 UR9, UR9, 0x1, URZ ;  /* 0x0000000109097890 */ /* 0x000fc8000fffe03f */
[----:B------:R-:W-:-:S03]  /*7680*/  UISETP.NE.AND UP0, UPT, UR11, UR9, UPT ;  /* 0x000000090b00728c */ /* 0x000fc6000bf05270 */
[----:B------:R-:W-:-:S03]  /*7690*/  UMOV UR9, UR17 ;  /* 0x0000001100097c82 */ /* 0x000fc60008000000 */
[----:B------:R-:W-:-:S13]  /*76a0*/  PLOP3.LUT P1, PT, PT, PT, UP0, 0x80, 0x0 ;  /* 0x000000000000781c */ /* 0x000fda0003f2f008 */
[----:B------:R-:W-:Y:S05]  /*76b0*/  @!P1 BRA `(.L_x_1736) ;  /* 0x0000000800b89947 */ /* 0x000fea0003800000 */
[----:B------:R-:W-:Y:S01]  /*76c0*/  UMOV UR13, UR19 ;  /* 0x00000013000d7c82 */ /* 0x000fe20008000000 */
[----:B------:R-:W-:Y:S01]  /*76d0*/  ULDC.64 UR20, c[0x0][0x2c0] ;  /* 0x0000b00000147ab9 */ /* 0x000fe20000000a00 */
[----:B------:R-:W-:Y:S01]  /*76e0*/  UIMAD.WIDE.U32 UR12, UR16, UR14, UR12 ;  /* 0x0000000e100c72a5 */ /* 0x000fe2000f8e000c */
[----:B------:R-:W-:-:S03]  /*76f0*/  UMOV UR9, UR17 ;  /* 0x0000001100097c82 */ /* 0x000fc60008000000 */
[----:B------:R-:W-:-:S04]  /*7700*/  UIADD3 UR4, UP0, UR4, UR12, URZ ;  /* 0x0000000c04047290 */ /* 0x000fc8000ff1e03f */
[----:B------:R-:W-:Y:S02]  /*7710*/  UIADD3.X UR5, UR5, UR18, UR13, UP0, !UPT ;  /* 0x0000001205057290 */ /* 0x000fe400087fe40d */
[----:B------:R-:W-:-:S04]  /*7720*/  ULEA UR14, UP0, UR4, UR20, 0x2 ;  /* 0x00000014040e7291 */ /* 0x000fc8000f80103f */
[----:B------:R-:W-:Y:S02]  /*7730*/  ULEA.HI.X UR5, UR4, UR21, UR5, 0x2, UP0 ;  /* 0x0000001504057291 */ /* 0x000fe400080f1405 */
[----:B------:R-:W-:Y:S01]  /*7740*/  UIADD3 UR14, UP0, UR14, 0x3000, URZ ;  /* 0x000030000e0e7890 */ /* 0x000fe2000ff1e03f */
[----:B------:R-:W-:-:S03]  /*7750*/  UMOV UR4, URZ ;  /* 0x0000003f00047c82 */ /* 0x000fc60008000000 */
[----:B------:R-:W-:-:S12]  /*7760*/  UIADD3.X UR5, URZ, UR5, URZ, UP0, !UPT ;  /* 0x000000053f057290 */ /* 0x000fd800087fe43f */
.L_x_1775:
        /* <DEDUP_REMOVED lines=11> */
.L_x_1753:
[----:B------:R-:W2:Y:S04]  /*7820*/  LDG.E.STRONG.GPU R0, desc[UR46][R2.64] ;  /* 0x0000002e02007981 */ /* 0x000ea8000c1ef900 */
[----:B--2---:R-:W-:Y:S01]  /*7830*/  CCTL.IVALL ;  /* 0x00000000ff00798f */ /* 0x004fe20002000000 */
[----:B------:R-:W-:Y:S05]  /*7840*/  YIELD ;  /* 0x0000000000007946 */ /* 0x000fea0003800000 */
[----:B------:R-:W-:-:S13]  /*7850*/  ISETP.NE.AND P1, PT, R0, UR22, PT ;  /* 0x0000001600007c0c */ /* 0x000fda000bf25270 */
[----:B------:R-:W-:Y:S05]  /*7860*/  @P1 BRA `(.L_x_1753) ;  /* 0xfffffffc00ec1947 */ /* 0x000fea000383ffff */
.L_x_1752:
[----:B------:R-:W-:Y:S05]  /*7870*/  BSYNC B0 ;  /* 0x0000000000007941 */ /* 0x000fea0003800000 */
.L_x_1751:
[----:B------:R-:W-:-:S03]  /*7880*/  UMOV UR16, 0xffffffff ;  /* 0xffffffff00107882 */ /* 0x000fc60000000000 */
[----:B------:R-:W-:Y:S05]  /*7890*/  BRA.DIV UR16, `(.L_x_1754) ;  /* 0x0000003e10f47947 */ /* 0x000fea000b800000 */
[----:B------:R-:W-:Y:S01]  /*78a0*/  NOP ;  /* 0x0000000000007918 */ /* 0x000fe20000000000 */
.L_x_1827:
        /* <DEDUP_REMOVED lines=9> */
[----:B------:R-:W-:-:S03]  /*7940*/  UMOV UR27, 0x14f00000 ;  /* 0x14f00000001b7882 */ /* 0x000fc60000000000 */
[----:B------:R-:W-:Y:S02]  /*7950*/  ULEA.HI.X.SX32 UR16, UR16, UR24, 0x1, UP0 ;  /* 0x0000001810107291 */ /* 0x000fe400080f0e3f */
[----:B------:R-:W-:-:S04]  /*7960*/  ULEA UR18, UP0, UR26, UR18, 0x2 ;  /* 0x000000121a127291 */ /* 0x000fc8000f80103f */
[----:B------:R-:W-:-:S03]  /*7970*/  ULEA.HI.X UR19, UR26, UR19, UR16, 0x2, UP0 ;  /* 0x000000131a137291 */ /* 0x000fc600080f1410 */
[----:B------:R-:W-:Y:S01]  /*7980*/  UMOV UR16, 0x300 ;  /* 0x0000030000107882 */ /* 0x000fe20000000000 */
[----:B------:R-:W-:Y:S01]  /*7990*/  UMOV UR26, 0x0 ;  /* 0x00000000001a7882 */ /* 0x000fe20000000000 */
[----:B-1----:R-:W-:-:S04]  /*79a0*/  ULEA UR21, UR25, UR21, 0x18 ;  /* 0x0000001519157291 */ /* 0x002fc8000f8ec03f */
[----:B------:R-:W-:-:S09]  /*79b0*/  UIADD3 UR21, UR21, 0xc000, URZ ;  /* 0x0000c00015157890 */ /* 0x000fd2000fffe03f */
[----:B------:R1:W-:Y:S02]  /*79c0*/  UBLKRED.G.S.ADD.F32.RN [UR18], [UR21], UR16, desc[UR26] ;  /* 0x00001a12150073bb */ /* 0x0003e400080a1410 */
[----:B-1----:R0:W-:Y:S02]  /*79d0*/  UTMACMDFLUSH ;  /* 0x00000000000079b7 */ /* 0x0021e40000000000 */
.L_x_1756:
[----:B------:R-:W-:Y:S05]  /*79e0*/  BSYNC B0 ;  /* 0x0000000000007941 */ /* 0x000fea0003800000 */
.L_x_1755:
[----:B------:R-:W-:Y:S01]  /*79f0*/  UIMAD UR16, UR17, 0x1800, UR4 ;  /* 0x00001800111078a4 */ /* 0x000fe2000f8e0204 */
[----:B------:R-:W-:Y:S06]  /*7a00*/  BAR.SYNC.DEFER_BLOCKING 0xe, 0xa0 ;  /* 0x0382800000007b1d */ /* 0x000fec0000010000 */
[----:B------:R-:W-:Y:S01]  /*7a10*/  UMOV UR18, UR14 ;  /* 0x0000000e00127c82 */ /* 0x000fe20008000000 */
[----:B------:R-:W-:Y:S01]  /*7a20*/  UMOV UR19, UR5 ;  /* 0x0000000500137c82 */ /* 0x000fe20008000000 */
[----:B------:R-:W-:Y:S01]  /*7a30*/  BSSY B0, `(.L_x_1757) ;  /* 0x000000d000007945 */ /* 0x000fe20003800000 */
[----:B------:R-:W-:-:S03]  /*7a40*/  UIMAD.WIDE UR18, UR16, 0x4, UR18 ;  /* 0x00000004101278a5 */ /* 0x000fc6000f8e0212 */
[----:B------:R-:W-:Y:S09]  /*7a50*/  @!P0 BRA `(.L_x_1758) ;  /* 0x0000000000288947 */ /* 0x000ff20003800000 */
        /* <DEDUP_REMOVED lines=10> */
.L_x_1758:
[----:B------:R-:W-:Y:S05]  /*7b00*/  BSYNC B0 ;  /* 0x0000000000007941 */ /* 0x000fea0003800000 */
.L_x_1757:
[----:B------:R-:W-:Y:S06]  /*7b10*/  BAR.ARV 0xa, 0xa0 ;  /* 0x0282800000007b1d */ /* 0x000fec0000002000 */
[----:B------:R-:W-:Y:S04]  /*7b20*/  BSSY B0, `(.L_x_1759) ;  /* 0x0000003000007945 */ /* 0x000fe80003800000 */
[----:B------:R-:W-:Y:S05]  /*7b30*/  @!P0 BRA `(.L_x_1760) ;  /* 0x0000000000048947 */ /* 0x000fea0003800000 */
[----:B------:R-:W-:-:S04]  /*7b40*/  DEPBAR.LE SB0, 0x0 ;  /* 0x000080000000791a */ /* 0x000fc80000000000 */
.L_x_1760:
[----:B------:R-:W-:Y:S05]  /*7b50*/  BSYNC B0 ;  /* 0x0000000000007941 */ /* 0x000fea0003800000 */
.L_x_1759:
        /* <DEDUP_REMOVED lines=19> */
.L_x_1762:
[----:B------:R-:W-:Y:S05]  /*7c90*/  BSYNC B0 ;  /* 0x0000000000007941 */ /* 0x000fea0003800000 */
.L_x_1761:
        /* <DEDUP_REMOVED lines=9> */
.L_x_1765:
[----:B------:R-:W2:Y:S04]  /*7d30*/  LDG.E.STRONG.GPU R0, desc[UR46][R2.64] ;  /* 0x0000002e02007981 */ /* 0x000ea8000c1ef900 */
[----:B--2---:R-:W-:Y:S01]  /*7d40*/  CCTL.IVALL ;  /* 0x00000000ff00798f */ /* 0x004fe20002000000 */
[----:B------:R-:W-:Y:S05]  /*7d50*/  YIELD ;  /* 0x0000000000007946 */ /* 0x000fea0003800000 */
[----:B------:R-:W-:-:S13]  /*7d60*/  ISETP.NE.AND P1, PT, R0, UR22, PT ;  /* 0x0000001600007c0c */ /* 0x000fda000bf25270 */
[----:B------:R-:W-:Y:S05]  /*7d70*/  @P1 BRA `(.L_x_1765) ;  /* 0xfffffffc00ec1947 */ /* 0x000fea000383ffff */
.L_x_1764:
[----:B------:R-:W-:Y:S05]  /*7d80*/  BSYNC B0 ;  /* 0x0000000000007941 */ /* 0x000fea0003800000 */
.L_x_1763:
[----:B------:R-:W-:-:S03]  /*7d90*/  UMOV UR12, 0xffffffff ;  /* 0xffffffff000c7882 */ /* 0x000fc60000000000 */
[----:B------:R-:W-:Y:S05]  /*7da0*/  BRA.DIV UR12, `(.L_x_1766) ;  /* 0x0000003a0ccc7947 */ /* 0x000fea000b800000 */
[----:B------:R-:W-:Y:S01]  /*7db0*/  NOP ;  /* 0x0000000000007918 */ /* 0x000fe20000000000 */
.L_x_1830:
        /* <DEDUP_REMOVED lines=15> */
.L_x_1768:
[----:B------:R-:W-:Y:S05]  /*7eb0*/  BSYNC B0 ;  /* 0x0000000000007941 */ /* 0x000fea0003800000 */
.L_x_1767:
        /* <DEDUP_REMOVED lines=15> */
.L_x_1770:
[----:B------:R-:W-:Y:S05]  /*7fb0*/  BSYNC B0 ;  /* 0x0000000000007941 */ /* 0x000fea0003800000 */
.L_x_1769:
[----:B------:R-:W-:Y:S06]  /*7fc0*/  BAR.ARV 0xa, 0xa0 ;  /* 0x0282800000007b1d */ /* 0x000fec0000002000 */
[----:B------:R-:W-:Y:S04]  /*7fd0*/  BSSY B0, `(.L_x_1771) ;  /* 0x0000003000007945 */ /* 0x000fe80003800000 */
[----:B------:R-:W-:Y:S05]  /*7fe0*/  @!P0 BRA `(.L_x_1772) ;  /* 0x0000000000048947 */ /* 0x000fea0003800000 */
[----:B------:R-:W-:-:S04]  /*7ff0*/  DEPBAR.LE SB0, 0x0 ;  /* 0x000080000000791a */ /* 0x000fc80000000000 */
.L_x_1772:
[----:B------:R-:W-:Y:S05]  /*8000*/  BSYNC B0 ;  /* 0x0000000000007941 */ /* 0x000fea0003800000 */
.L_x_1771:
        /* <DEDUP_REMOVED lines=19> */
.L_x_1774:
[----:B------:R-:W-:Y:S05]  /*8140*/  BSYNC B0 ;  /* 0x0000000000007941 */ /* 0x000fea0003800000 */
.L_x_1773:
[----:B------:R-:W-:Y:S02]  /*8150*/  UIADD3 UR9, UR9, 0x2, URZ ;  /* 0x0000000209097890 */ /* 0x000fe4000fffe03f */
[----:B------:R-:W-:Y:S02]  /*8160*/  UIADD3 UR4, UR4, 0x3000, URZ ;  /* 0x0000300004047890 */ /* 0x000fe4000fffe03f */
[----:B------:R-:W-:-:S06]  /*8170*/  UISETP.GE.AND UP0, UPT, UR9, UR11, UPT ;  /* 0x0000000b0900728c */ /* 0x000fcc000bf06270 */
[----:B------:R-:W-:-:S13]  /*8180*/  PLOP3.LUT P1, PT, PT, PT, UP0, 0x80, 0x0 ;  /* 0x000000000000781c */ /* 0x000fda0003f2f008 */
[----:B------:R-:W-:Y:S05]  /*8190*/  @!P1 BRA `(.L_x_1775) ;  /* 0xfffffff400749947 */ /* 0x000fea000383ffff */
.L_x_1736:
        /* <DEDUP_REMOVED lines=41> */
.L_x_1778:
[----:B------:R-:W-:Y:S05]  /*8430*/  BSYNC B0 ;  /* 0x0000000000007941 */ /* 0x000fea0003800000 */
.L_x_1777:
[----:B------:R-:W-:Y:S05]  /*8440*/  BRA `(.L_x_1779) ;  /* 0x0000000000047947 */ /* 0x000fea0003800000 */
.L_x_1776:
[----:B------:R-:W-:-:S05]  /*8450*/  UMOV UR4, UR9 ;  /* 0x0000000900047c82 */ /* 0x000fca0008000000 */
.L_x_1779:
        /* <DEDUP_REMOVED lines=11> */
.L_x_1784:
        /* <DEDUP_REMOVED lines=24> */
.L_x_1781:
[----:B------:R-:W-:Y:S05]  /*8690*/  BSYNC B0 ;  /* 0x0000000000007941 */ /* 0x000fea0003800000 */
.L_x_1780:
        /* <DEDUP_REMOVED lines=24> */
.L_x_1783:
[----:B------:R-:W-:Y:S05]  /*8820*/  BSYNC B0 ;  /* 0x0000000000007941 */ /* 0x000fea0003800000 */
.L_x_1782:
[----:B------:R-:W-:Y:S02]  /*8830*/  UIADD3 UR7, UR7, 0x2, URZ ;  /* 0x0000000207077890 */ /* 0x000fe4000fffe03f */
[----:B------:R-:W-:Y:S02]  /*8840*/  ULEA UR5, UR19, UR5, 0x1 ;  /* 0x0000000513057291 */ /* 0x000fe4000f8e083f */
[----:B------:R-:W-:Y:S02]  /*8850*/  ULEA UR6, UR19, UR6, 0x1 ;  /* 0x0000000613067291 */ /* 0x000fe4000f8e083f */
[----:B------:R-:W-:-:S13]  /*8860*/  ISETP.NE.AND P0, PT, RZ, UR7, PT ;  /* 0x00000007ff007c0c */ /* 0x000fda000bf05270 */
[----:B------:R-:W-:Y:S05]  /*8870*/  @!P0 BRA `(.L_x_1687) ;  /* 0x0000002c00748947 */ /* 0x000fea0003800000 */
[----:B------:R-:W-:Y:S05]  /*8880*/  BRA `(.L_x_1784) ;  /* 0xfffffffc00207947 */ /* 0x000fea000383ffff */
.L_x_1728:
        /* <DEDUP_REMOVED lines=14> */
.L_x_1785:
        /* <DEDUP_REMOVED lines=14> */
.L_x_1787:
[----:B------:R-:W-:-:S05]  /*8a50*/  ULDC UR4, c[0x0][0x8bc] ;  /* 0x00022f0000047ab9 */ /* 0x000fca0000000800 */
.L_x_1786:
        /* <DEDUP_REMOVED lines=59> */
.L_x_1789:
        /* <DEDUP_REMOVED lines=13> */
.L_x_1790:
        /* <DEDUP_REMOVED lines=8> */
.L_x_1791:
        /* <DEDUP_REMOVED lines=21> */
.L_x_1792:
        /* <DEDUP_REMOVED lines=50> */
.L_x_1831:
        /* <DEDUP_REMOVED lines=15> */
.L_x_1795:
        /* <DEDUP_REMOVED lines=127> */
.L_x_1806:
[----:B-123--:R-:W-:-:S04]  /*9cb0*/  SHF.L.U32 R18, R10, 0x1f, RZ ;  /* 0x0000001f0a127819 */ /* 0x00efc800000006ff */
[----:B------:R-:W2:Y:S02]  /*9cc0*/  SYNCS.PHASECHK.TRANS64.TRYWAIT P1, [R15+URZ+0x26840], R18 ;  /* 0x026840120f0075a7 */ /* 0x000ea4000802017f */
[----:B--2---:R-:W-:Y:S05]  /*9cd0*/  @!P1 BRA `(.L_x_1798) ;  /* 0x0000001c00309947 */ /* 0x004fea0003800000 */
.L_x_1832:
        /* <DEDUP_REMOVED lines=8> */
.L_x_1799:
        /* <DEDUP_REMOVED lines=44> */
.L_x_1833:
        /* <DEDUP_REMOVED lines=8> */
.L_x_1801:
        /* <DEDUP_REMOVED lines=44> */
.L_x_1834:
        /* <DEDUP_REMOVED lines=8> */
.L_x_1803:
        /* <DEDUP_REMOVED lines=38> */
.L_x_1836:
        /* <DEDUP_REMOVED lines=8> */
.L_x_1805:
        /* <DEDUP_REMOVED lines=44> */
.L_x_1797:
[----:B------:R-:W4:Y:S02]  /*a980*/  LDL.LU R4, [R1+0x4] ;  /* 0x0000040001047983 */ /* 0x000f240000300800 */
[----:B----4-:R-:W-:Y:S02]  /*a990*/  ISETP.NE.AND P1, PT, R4, RZ, PT ;  /* 0x000000ff0400720c */ /* 0x010fe40003f25270 */
[----:B------:R4:W5:Y:S11]  /*a9a0*/  LDL R4, [R1] ;  /* 0x0000000001047983 */ /* 0x0009760000100800 */
[----:B----4-:R-:W-:Y:S05]  /*a9b0*/  @!P1 BRA `(.L_x_1796) ;  /* 0x0000000400949947 */ /* 0x010fea0003800000 */
[----:B------:R-:W-:-:S04]  /*a9c0*/  SHF.L.U32 R12, R10, 0x1f, RZ ;  /* 0x0000001f0a0c7819 */ /* 0x000fc800000006ff */
[----:B------:R-:W4:Y:S02]  /*a9d0*/  SYNCS.PHASECHK.TRANS64.TRYWAIT P1, [R15+URZ+0x26840], R12 ;  /* 0x0268400c0f0075a7 */ /* 0x000f24000802017f */
[----:B----4-:R-:W-:Y:S05]  /*a9e0*/  @!P1 BRA `(.L_x_1807) ;  /* 0x0000001000409947 */ /* 0x010fea0003800000 */
.L_x_1837:
        /* <DEDUP_REMOVED lines=8> */
.L_x_1808:
        /* <DEDUP_REMOVED lines=41> */
.L_x_1838:
        /* <DEDUP_REMOVED lines=8> */
.L_x_1810:
        /* <DEDUP_REMOVED lines=41> */
.L_x_1796:
[----:B------:R-:W1:Y:S01]  /*b010*/  S2R R0, SR_TID.X ;  /* 0x0000000000007919 */ /* 0x000e620000002100 */
[----:B------:R-:W-:Y:S01]  /*b020*/  IMAD R3, R16, 0x8, R15 ;  /* 0x0000000810037824 */ /* 0x000fe200078e020f */
[----:B-1----:R-:W-:Y:S02]  /*b030*/  LOP3.LUT R2, R0, 0x7f, RZ, 0xc0, !PT ;  /* 0x0000007f00027812 */ /* 0x002fe400078ec0ff */
[----:B------:R-:W-:Y:S02]  /*b040*/  SHF.L.U32 R0, R10, 0x1f, RZ ;  /* 0x0000001f0a007819 */ /* 0x000fe400000006ff */
[----:B------:R-:W-:Y:S02]  /*b050*/  ISETP.NE.AND P1, PT, R2, RZ, PT ;  /* 0x000000ff0200720c */ /* 0x000fe40003f25270 */
[----:B------:R-:W1:Y:S02]  /*b060*/  SYNCS.PHASECHK.TRANS64.TRYWAIT P0, [R3+URZ+0x26840], R0 ;  /* 0x02684000030075a7 */ /* 0x000e64000800017f */
[----:B-1----:R-:W-:Y:S09]  /*b070*/  @!P0 BRA `(.L_x_1811) ;  /* 0x0000000800c48947 */ /* 0x002ff20003800000 */
.L_x_1839:
[----:B------:R-:W-:Y:S05]  /*b080*/  @P1 BRA `(.L_x_1812) ;  /* 0x0000000000181947 */ /* 0x000fea0003800000 */
[----:B------:R-:W1:Y:S01]  /*b090*/  S2R R2, SR_TID.X ;  /* 0x0000000000027919 */ /* 0x000e620000002100 */
[----:B------:R-:W-:-:S04]  /*b0a0*/  IMAD.MOV.U32 R0, RZ, RZ, 0x3100 ;  /* 0x00003100ff007424 */ /* 0x000fc800078e00ff */
[----:B------:R1:W-:Y:S02]  /*b0b0*/  SYNCS.ARRIVE.TRANS64 RZ, [R3+URZ+0x26830], R0 ;  /* 0x0268300003ff79a7 */ /* 0x0003e4000800003f */
[----:B-1----:R-:W-:-:S13]  /*b0c0*/  LOP3.LUT P0, RZ, R2, 0x1f, RZ, 0xc0, !PT ;  /* 0x0000001f02ff7812 */ /* 0x002fda000780c0ff */
[----:B------:R-:W-:Y:S05]  /*b0d0*/  @!P0 BRA `(.L_x_1812) ;  /* 0x0000000000048947 */ /* 0x000fea0003800000 */
[----:B------:R-:W-:Y:S01]  /*b0e0*/  BPT.TRAP 0x1 ;  /* 0x000000040000795c */ /* 0x000fe20000300000 */
.L_x_1812:
        /* <DEDUP_REMOVED lines=48> */
.L_x_1793:
[----:B------:R-:W-:Y:S05]  /*b3f0*/  BSYNC B0 ;  /* 0x0000000000007941 */ /* 0x000fea0003800000 */
.L_x_1788:
[----:B------:R-:W-:-:S03]  /*b400*/  UMOV UR8, 0xffffffff ;  /* 0xffffffff00087882 */ /* 0x000fc60000000000 */
[----:B------:R-:W-:Y:S05]  /*b410*/  BRA.DIV UR8, `(.L_x_1813) ;  /* 0x0000000608f07947 */ /* 0x000fea000b800000 */
[----:B------:R-:W-:-:S13]  /*b420*/  ELECT P6, URZ, PT ;  /* 0x00000000003f782f */ /* 0x000fda00038c0000 */
.L_x_1842:
[----:B------:R-:W-:Y:S05]  /*b430*/  @!P6 BRA `(.L_x_1687) ;  /* 0x000000000084e947 */ /* 0x000fea0003800000 */
[----:B------:R-:W-:-:S06]  /*b440*/  ULOP3.LUT UR8, UR38, 0x2, URZ, 0xfc, !UPT ;  /* 0x0000000226087892 */ /* 0x000fcc000f8efc3f */
[----:B------:R-:W-:-:S05]  /*b450*/  IMAD.U32 R2, RZ, RZ, UR8 ;  /* 0x00000008ff027e24 */ /* 0x000fca000f8e00ff */
[----:B------:R-:W-:-:S13]  /*b460*/  ISETP.NE.AND P2, PT, R2, 0x3, PT ;  /* 0x000000030200780c */ /* 0x000fda0003f45270 */
[----:B------:R-:W-:Y:S05]  /*b470*/  @!P2 BRA `(.L_x_1814) ;  /* 0x000000000004a947 */ /* 0x000fea0003800000 */
[----:B---3--:R-:W-:Y:S01]  /*b480*/  BPT.TRAP 0x1 ;  /* 0x000000040000795c */ /* 0x008fe20000300000 */
.L_x_1814:
        /* <DEDUP_REMOVED lines=15> */
.L_x_1843:
[----:B------:R-:W2:Y:S02]  /*b580*/  SYNCS.PHASECHK.TRANS64.TRYWAIT P0, [R3+URZ], R2 ;  /* 0x00000002030075a7 */ /* 0x000ea4000800017f */
[----:B--2---:R-:W-:Y:S05]  /*b590*/  @!P0 BRA `(.L_x_1816) ;  /* 0x0000000400c48947 */ /* 0x004fea0003800000 */
.L_x_1844:
[----:B------:R-:W-:Y:S05]  /*b5a0*/  @!P2 BRA `(.L_x_1817) ;  /* 0x000000000004a947 */ /* 0x000fea0003800000 */
[----:B---3--:R-:W-:Y:S01]  /*b5b0*/  BPT.TRAP 0x1 ;  /* 0x000000040000795c */ /* 0x008fe20000300000 */
.L_x_1817:
[----:B--2---:R-:W-:-:S04]  /*b5c0*/  VIADD R3, R8, 0x26840 ;  /* 0x0002684008037836 */ /* 0x004fc80000000000 */
[----:B------:R-:W-:-:S04]  /*b5d0*/  IMAD R5, R0, 0x8, R3 ;  /* 0x0000000800057824 */ /* 0x000fc800078e0203 */
[----:B------:R-:W2:Y:S02]  /*b5e0*/  SYNCS.PHASECHK.TRANS64.TRYWAIT P0, [R5+URZ], R4 ;  /* 0x00000004050075a7 */ /* 0x000ea4000800017f */
[----:B--2---:R-:W-:Y:S05]  /*b5f0*/  @!P0 BRA `(.L_x_1818) ;  /* 0x0000000400c08947 */ /* 0x004fea0003800000 */
.L_x_1845:
[----:B------:R-:W-:-:S07]  /*b600*/  IMAD R3, R6, 0x8, R3 ;  /* 0x0000000806037824 */ /* 0x000fce00078e0203 */
.L_x_1819:
[----:B----4-:R4:W1:Y:S02]  /*b610*/  SYNCS.PHASECHK.TRANS64.TRYWAIT P0, [R3+URZ], R2 ;  /* 0x00000002030075a7 */ /* 0x010864000800017f */
[----:B-1----:R-:W-:Y:S05]  /*b620*/  @!P0 NANOSLEEP.SYNCS 0x989680 ;  /* 0x009896800000895d */ /* 0x002fea0003900000 */
[----:B------:R-:W1:Y:S02]  /*b630*/  @!P0 SYNCS.PHASECHK.TRANS64 P0, [R3+URZ], R2 ;  /* 0x00000002030085a7 */ /* 0x000e64000800007f */
[----:B-1----:R-:W-:Y:S05]  /*b640*/  @!P0 BRA `(.L_x_1819) ;  /* 0xfffffffc00f08947 */ /* 0x002fea000383ffff */
.L_x_1687:
[----:B---3--:R-:W-:Y:S05]  /*b650*/  BSYNC B6 ;  /* 0x0000000000067941 */ /* 0x008fea0003800000 */
.L_x_1681:
[----:B------:R-:W-:Y:S05]  /*b660*/  EXIT ;  /* 0x000000000000794d */ /* 0x000fea0003800000 */
.L_x_1698:
[----:B------:R-:W-:Y:S02]  /*b670*/  IMAD.MOV.U32 R13, RZ, RZ, R16 ;  /* 0x000000ffff0d7224 */ /* 0x000fe400078e0010 */
[----:B------:R-:W-:Y:S02]  /*b680*/  IMAD.MOV.U32 R12, RZ, RZ, RZ ;  /* 0x000000ffff0c7224 */ /* 0x000fe400078e00ff */
[----:B------:R-:W-:Y:S02]  /*b690*/  IMAD.MOV.U32 R11, RZ, RZ, 0x1f ;  /* 0x0000001fff0b7424 */ /* 0x000fe400078e00ff */
[----:B------:R-:W-:-:S07]  /*b6a0*/  IMAD.MOV.U32 R15, RZ, RZ, -0x1 ;  /* 0xffffffffff0f7424 */ /* 0x000fce00078e00ff */
[----:B------:R-:W-:Y:S05]  /*b6b0*/  WARPSYNC.COLLECTIVE R15, `(.L_x_1820) ;  /* 0x000000000f087348 */ /* 0x000fea0003c00000 */
[----:B------:R1:W2:Y:S02]  /*b6c0*/  SHFL.IDX P6, R14, R13, R12, R11 ;  /* 0x0000000c0d0e7389 */ /* 0x0002a400000c000b */
[----:B-12---:R-:W-:Y:S01]  /*b6d0*/  ENDCOLLECTIVE ;  /* 0x000000000000791b */ /* 0x006fe20003800000 */
.L_x_1820:
[----:B------:R-:W-:Y:S05]  /*b6e0*/  BRA `(.L_x_1821) ;  /* 0xffffff5c00847947 */ /* 0x000fea000383ffff */
.L_x_1700:
[----:B--2---:R2:W3:Y:S02]  /*b6f0*/  SYNCS.PHASECHK.TRANS64.TRYWAIT P0, [R18+URZ+0x26800], R5 ;  /* 0x02680005120075a7 */ /* 0x0044e4000800017f */
[----:B---3--:R-:W-:Y:S05]  /*b700*/  @!P0 NANOSLEEP.SYNCS 0x989680 ;  /* 0x009896800000895d */ /* 0x008fea0003900000 */
[----:B------:R-:W3:Y:S02]  /*b710*/  @!P0 SYNCS.PHASECHK.TRANS64 P0, [R18+URZ+0x26800], R5 ;  /* 0x02680005120085a7 */ /* 0x000ee4000800007f */
[----:B---3--:R-:W-:Y:S05]  /*b720*/  @!P0 BRA `(.L_x_1700) ;  /* 0xfffffffc00f08947 */ /* 0x008fea000383ffff */
[----:B------:R-:W-:Y:S05]  /*b730*/  BRA `(.L_x_1699) ;  /* 0xffffff5c00ac7947 */ /* 0x000fea000383ffff */
.L_x_1705:
[----:B--2---:R-:W-:-:S04]  /*b740*/  IMAD.U32 R7, RZ, RZ, UR7 ;  /* 0x00000007ff077e24 */ /* 0x004fc8000f8e00ff */
[----:B------:R2:W3:Y:S03]  /*b750*/  SYNCS.PHASECHK.TRANS64.TRYWAIT P0, [R7+URZ+0x26810], R16 ;  /* 0x02681010070075a7 */ /* 0x0004e6000800017f */
[----:B---3--:R-:W-:Y:S05]  /*b760*/  @!P0 NANOSLEEP.SYNCS 0x989680 ;  /* 0x009896800000895d */ /* 0x008fea0003900000 */
[----:B------:R-:W3:Y:S02]  /*b770*/  @!P0 SYNCS.PHASECHK.TRANS64 P0, [R7+URZ+0x26810], R16 ;  /* 0x02681010070085a7 */ /* 0x000ee4000800007f */
[----:B---3--:R-:W-:Y:S05]  /*b780*/  @!P0 BRA `(.L_x_1705) ;  /* 0xfffffffc00ec8947 */ /* 0x008fea000383ffff */
[----:B------:R-:W-:Y:S05]  /*b790*/  BRA `(.L_x_1704) ;  /* 0xffffff6800007947 */ /* 0x000fea000383ffff */
.L_x_1709:
[----:B------:R-:W-:-:S04]  /*b7a0*/  IMAD.U32 R121, RZ, RZ, UR7 ;  /* 0x00000007ff797e24 */ /* 0x000fc8000f8e00ff */
[----:B------:R1:W1:Y:S03]  /*b7b0*/  SYNCS.PHASECHK.TRANS64.TRYWAIT P0, [R121+URZ+0x26830], R16 ;  /* 0x02683010790075a7 */ /* 0x000266000800017f */
[----:B-1----:R-:W-:Y:S05]  /*b7c0*/  @!P0 NANOSLEEP.SYNCS 0x989680 ;  /* 0x009896800000895d */ /* 0x002fea0003900000 */
[----:B------:R-:W1:Y:S02]  /*b7d0*/  @!P0 SYNCS.PHASECHK.TRANS64 P0, [R121+URZ+0x26830], R16 ;  /* 0x02683010790085a7 */ /* 0x000e64000800007f */
[----:B-1----:R-:W-:Y:S05]  /*b7e0*/  @!P0 BRA `(.L_x_1709) ;  /* 0xfffffffc00ec8947 */ /* 0x002fea000383ffff */
[----:B------:R-:W-:Y:S05]  /*b7f0*/  BRA `(.L_x_1708) ;  /* 0xffffff6c00087947 */ /* 0x000fea000383ffff */
.L_x_1741:
[----:B------:R-:W-:Y:S01]  /*b800*/  BSSY B0, `(.L_x_1822) ;  /* 0x0000005000007945 */ /* 0x000fe20003800000 */
[----:B------:R-:W-:-:S07]  /*b810*/  IMAD.MOV.U32 R15, RZ, RZ, -0x1 ;  /* 0xffffffffff0f7424 */ /* 0x000fce00078e00ff */
[----:B------:R-:W-:Y:S05]  /*b820*/  WARPSYNC.COLLECTIVE R15, `(.L_x_1823) ;  /* 0x000000000f087348 */ /* 0x000fea0003c00000 */
[----:B------:R-:W-:Y:S01]  /*b830*/  NOP ;  /* 0x0000000000007918 */ /* 0x000fe20000000000 */
[----:B------:R-:W-:Y:S01]  /*b840*/  ENDCOLLECTIVE ;  /* 0x000000000000791b */ /* 0x000fe20003800000 */
.L_x_1823:
[----:B------:R-:W-:Y:S05]  /*b850*/  BSYNC B0 ;  /* 0x0000000000007941 */ /* 0x000fea0003800000 */
.L_x_1822:
[----:B------:R-:W-:Y:S05]  /*b860*/  BRA `(.L_x_1824) ;  /* 0xffffffb800607947 */ /* 0x000fea000383ffff */
.L_x_1754:
[----:B------:R-:W-:Y:S01]  /*b870*/  BSSY B0, `(.L_x_1825) ;  /* 0x0000005000007945 */ /* 0x000fe20003800000 */
[----:B------:R-:W-:-:S07]  /*b880*/  IMAD.MOV.U32 R15, RZ, RZ, -0x1 ;  /* 0xffffffffff0f7424 */ /* 0x000fce00078e00ff */
[----:B------:R-:W-:Y:S05]  /*b890*/  WARPSYNC.COLLECTIVE R15, `(.L_x_1826) ;  /* 0x000000000f087348 */ /* 0x000fea0003c00000 */
[----:B------:R-:W-:Y:S01]  /*b8a0*/  NOP ;  /* 0x0000000000007918 */ /* 0x000fe20000000000 */
[----:B------:R-:W-:Y:S01]  /*b8b0*/  ENDCOLLECTIVE ;  /* 0x000000000000791b */ /* 0x000fe20003800000 */
.L_x_1826:
[----:B------:R-:W-:Y:S05]  /*b8c0*/  BSYNC B0 ;  /* 0x0000000000007941 */ /* 0x000fea0003800000 */
.L_x_1825:
[----:B------:R-:W-:Y:S05]  /*b8d0*/  BRA `(.L_x_1827) ;  /* 0xffffffbc00f47947 */ /* 0x000fea000383ffff */
.L_x_1766:
[----:B------:R-:W-:Y:S01]  /*b8e0*/  BSSY B0, `(.L_x_1828) ;  /* 0x0000005000007945 */ /* 0x000fe20003800000 */
[----:B------:R-:W-:-:S07]  /*b8f0*/  IMAD.MOV.U32 R15, RZ, RZ, -0x1 ;  /* 0xffffffffff0f7424 */ /* 0x000fce00078e00ff */
[----:B------:R-:W-:Y:S05]  /*b900*/  WARPSYNC.COLLECTIVE R15, `(.L_x_1829) ;  /* 0x000000000f087348 */ /* 0x000fea0003c00000 */
[----:B------:R-:W-:Y:S01]  /*b910*/  NOP ;  /* 0x0000000000007918 */ /* 0x000fe20000000000 */
[----:B------:R-:W-:Y:S01]  /*b920*/  ENDCOLLECTIVE ;  /* 0x000000000000791b */ /* 0x000fe20003800000 */
.L_x_1829:
[----:B------:R-:W-:Y:S05]  /*b930*/  BSYNC B0 ;  /* 0x0000000000007941 */ /* 0x000fea0003800000 */
.L_x_1828:
[----:B------:R-:W-:Y:S05]  /*b940*/  BRA `(.L_x_1830) ;  /* 0xffffffc4001c7947 */ /* 0x000fea000383ffff */
.L_x_1794:
[----:B-1----:R1:W2:Y:S02]  /*b950*/  SYNCS.PHASECHK.TRANS64.TRYWAIT P0, [R15+URZ+0x26820], R0 ;  /* 0x026820000f0075a7 */ /* 0x0022a4000800017f */
[----:B--2---:R-:W-:Y:S05]  /*b960*/  @!P0 NANOSLEEP.SYNCS 0x989680 ;  /* 0x009896800000895d */ /* 0x004fea0003900000 */
[----:B------:R-:W2:Y:S02]  /*b970*/  @!P0 SYNCS.PHASECHK.TRANS64 P0, [R15+URZ+0x26820], R0 ;  /* 0x026820000f0085a7 */ /* 0x000ea4000800007f */
[----:B--2---:R-:W-:Y:S05]  /*b980*/  @!P0 BRA `(.L_x_1794) ;  /* 0xfffffffc00f08947 */ /* 0x004fea000383ffff */
[----:B------:R-:W-:Y:S05]  /*b990*/  BRA `(.L_x_1831) ;  /* 0xffffffd8008c7947 */ /* 0x000fea000383ffff */
.L_x_1798:
[----:B--2---:R2:W3:Y:S02]  /*b9a0*/  SYNCS.PHASECHK.TRANS64.TRYWAIT P1, [R15+URZ+0x26840], R18 ;  /* 0x026840120f0075a7 */ /* 0x0044e4000802017f */
[----:B---3--:R-:W-:Y:S05]  /*b9b0*/  @!P1 NANOSLEEP.SYNCS 0x989680 ;  /* 0x009896800000995d */ /* 0x008fea0003900000 */
[----:B------:R-:W3:Y:S02]  /*b9c0*/  @!P1 SYNCS.PHASECHK.TRANS64 P1, [R15+URZ+0x26840], R18 ;  /* 0x026840120f0095a7 */ /* 0x000ee4000802007f */
[----:B---3--:R-:W-:Y:S05]  /*b9d0*/  @!P1 BRA `(.L_x_1798) ;  /* 0xfffffffc00f09947 */ /* 0x008fea000383ffff */
[----:B------:R-:W-:Y:S05]  /*b9e0*/  BRA `(.L_x_1832) ;  /* 0xffffffe000bc7947 */ /* 0x000fea000383ffff */
.L_x_1800:
[----:B-1----:R1:W3:Y:S02]  /*b9f0*/  SYNCS.PHASECHK.TRANS64.TRYWAIT P1, [R15+URZ+0x26828], R18 ;  /* 0x026828120f0075a7 */ /* 0x0022e4000802017f */
[----:B---3--:R-:W-:Y:S05]  /*ba00*/  @!P1 NANOSLEEP.SYNCS 0x989680 ;  /* 0x009896800000995d */ /* 0x008fea0003900000 */
[----:B------:R-:W3:Y:S02]  /*ba10*/  @!P1 SYNCS.PHASECHK.TRANS64 P1, [R15+URZ+0x26828], R18 ;  /* 0x026828120f0095a7 */ /* 0x000ee4000802007f */
[----:B---3--:R-:W-:Y:S05]  /*ba20*/  @!P1 BRA `(.L_x_1800) ;  /* 0xfffffffc00f09947 */ /* 0x008fea000383ffff */
[----:B------:R-:W-:Y:S05]  /*ba30*/  BRA `(.L_x_1833) ;  /* 0xffffffe400787947 */ /* 0x000fea000383ffff */
.L_x_1802:
[----:B---3--:R3:W4:Y:S02]  /*ba40*/  SYNCS.PHASECHK.TRANS64.TRYWAIT P1, [R15+URZ+0x26848], R18 ;  /* 0x026848120f0075a7 */ /* 0x008724000802017f */
[----:B----4-:R-:W-:Y:S05]  /*ba50*/  @!P1 NANOSLEEP.SYNCS 0x989680 ;  /* 0x009896800000995d */ /* 0x010fea0003900000 */
[----:B------:R-:W4:Y:S02]  /*ba60*/  @!P1 SYNCS.PHASECHK.TRANS64 P1, [R15+URZ+0x26848], R18 ;  /* 0x026848120f0095a7 */ /* 0x000f24000802007f */
[----:B----4-:R-:W-:Y:S05]  /*ba70*/  @!P1 BRA `(.L_x_1802) ;  /* 0xfffffffc00f09947 */ /* 0x010fea000383ffff */
[----:B------:R-:W-:Y:S05]  /*ba80*/  BRA `(.L_x_1834) ;  /* 0xffffffe800347947 */ /* 0x000fea000383ffff */
.L_x_1804:
[----:B------:R-:W-:-:S07]  /*ba90*/  SHF.L.U32 R4, R10, 0x1f, RZ ;  /* 0x0000001f0a047819 */ /* 0x000fce00000006ff */
.L_x_1835:
[----:B----4-:R4:W1:Y:S02]  /*baa0*/  SYNCS.PHASECHK.TRANS64.TRYWAIT P1, [R15+URZ+0x26820], R4 ;  /* 0x026820040f0075a7 */ /* 0x010864000802017f */
[----:B-1----:R-:W-:Y:S05]  /*bab0*/  @!P1 NANOSLEEP.SYNCS 0x989680 ;  /* 0x009896800000995d */ /* 0x002fea0003900000 */
[----:B------:R-:W1:Y:S02]  /*bac0*/  @!P1 SYNCS.PHASECHK.TRANS64 P1, [R15+URZ+0x26820], R4 ;  /* 0x026820040f0095a7 */ /* 0x000e64000802007f */
[----:B-1----:R-:W-:Y:S05]  /*bad0*/  @!P1 BRA `(.L_x_1835) ;  /* 0xfffffffc00f09947 */ /* 0x002fea000383ffff */
[----:B------:R-:W-:Y:S05]  /*bae0*/  BRA `(.L_x_1836) ;  /* 0xffffffe800d47947 */ /* 0x000fea000383ffff */
.L_x_1807:
[----:B----4-:R4:W1:Y:S02]  /*baf0*/  SYNCS.PHASECHK.TRANS64.TRYWAIT P1, [R15+URZ+0x26840], R12 ;  /* 0x0268400c0f0075a7 */ /* 0x010864000802017f */
[----:B-1----:R-:W-:Y:S05]  /*bb00*/  @!P1 NANOSLEEP.SYNCS 0x989680 ;  /* 0x009896800000995d */ /* 0x002fea0003900000 */
[----:B------:R-:W1:Y:S02]  /*bb10*/  @!P1 SYNCS.PHASECHK.TRANS64 P1, [R15+URZ+0x26840], R12 ;  /* 0x0268400c0f0095a7 */ /* 0x000e64000802007f */
[----:B-1----:R-:W-:Y:S05]  /*bb20*/  @!P1 BRA `(.L_x_1807) ;  /* 0xfffffffc00f09947 */ /* 0x002fea000383ffff */
[----:B------:R-:W-:Y:S05]  /*bb30*/  BRA `(.L_x_1837) ;  /* 0xffffffec00ac7947 */ /* 0x000fea000383ffff */
.L_x_1809:
[----:B-1----:R1:W2:Y:S02]  /*bb40*/  SYNCS.PHASECHK.TRANS64.TRYWAIT P1, [R15+URZ+0x26828], R12 ;  /* 0x0268280c0f0075a7 */ /* 0x0022a4000802017f */
[----:B--2---:R-:W-:Y:S05]  /*bb50*/  @!P1 NANOSLEEP.SYNCS 0x989680 ;  /* 0x009896800000995d */ /* 0x004fea0003900000 */
[----:B------:R-:W2:Y:S02]  /*bb60*/  @!P1 SYNCS.PHASECHK.TRANS64 P1, [R15+URZ+0x26828], R12 ;  /* 0x0268280c0f0095a7 */ /* 0x000ea4000802007f */
[----:B--2---:R-:W-:Y:S05]  /*bb70*/  @!P1 BRA `(.L_x_1809) ;  /* 0xfffffffc00f09947 */ /* 0x004fea000383ffff */
[----:B------:R-:W-:Y:S05]  /*bb80*/  BRA `(.L_x_1838) ;  /* 0xfffffff0005c7947 */ /* 0x000fea000383ffff */
.L_x_1811:
[----:B------:R1:W1:Y:S02]  /*bb90*/  SYNCS.PHASECHK.TRANS64.TRYWAIT P0, [R3+URZ+0x26840], R0 ;  /* 0x02684000030075a7 */ /* 0x000264000800017f */
[----:B-1----:R-:W-:Y:S05]  /*bba0*/  @!P0 NANOSLEEP.SYNCS 0x989680 ;  /* 0x009896800000895d */ /* 0x002fea0003900000 */
[----:B------:R-:W1:Y:S02]  /*bbb0*/  @!P0 SYNCS.PHASECHK.TRANS64 P0, [R3+URZ+0x26840], R0 ;  /* 0x02684000030085a7 */ /* 0x000e64000800007f */
[----:B-1----:R-:W-:Y:S05]  /*bbc0*/  @!P0 BRA `(.L_x_1811) ;  /* 0xfffffffc00f08947 */ /* 0x002fea000383ffff */
[----:B------:R-:W-:Y:S05]  /*bbd0*/  BRA `(.L_x_1839) ;  /* 0xfffffff400287947 */ /* 0x000fea000383ffff */
.L_x_1813:
[----:B------:R-:W-:Y:S01]  /*bbe0*/  BSSY B0, `(.L_x_1840) ;  /* 0x0000006000007945 */ /* 0x000fe20003800000 */
[----:B------:R-:W-:-:S07]  /*bbf0*/  IMAD.MOV.U32 R15, RZ, RZ, -0x1 ;  /* 0xffffffffff0f7424 */ /* 0x000fce00078e00ff */
[----:B---3--:R-:W-:Y:S05]  /*bc00*/  WARPSYNC.COLLECTIVE R15, `(.L_x_1841) ;  /* 0x000000000f0c7348 */ /* 0x008fea0003c00000 */
[----:B------:R-:W-:Y:S02]  /*bc10*/  ELECT P6, UR62, PT ;  /* 0x00000000003e782f */ /* 0x000fe400038c0000 */
[----:B------:R-:W-:Y:S01]  /*bc20*/  MOV R14, UR62 ;  /* 0x0000003e000e7c02 */ /* 0x000fe20008000f00 */
[----:B---3--:R-:W-:Y:S10]  /*bc30*/  ENDCOLLECTIVE ;  /* 0x000000000000791b */ /* 0x008ff40003800000 */
.L_x_1841:
[----:B------:R-:W-:Y:S05]  /*bc40*/  BSYNC B0 ;  /* 0x0000000000007941 */ /* 0x000fea0003800000 */
.L_x_1840:
[----:B------:R-:W-:Y:S05]  /*bc50*/  BRA `(.L_x_1842) ;  /* 0xfffffff400f47947 */ /* 0x000fea000383ffff */
.L_x_1815:
[----:B-1----:R1:W2:Y:S02]  /*bc60*/  SYNCS.PHASECHK.TRANS64.TRYWAIT P0, [R7+URZ], R4 ;  /* 0x00000004070075a7 */ /* 0x0022a4000800017f */
[----:B--2---:R-:W-:Y:S05]  /*bc70*/  @!P0 NANOSLEEP.SYNCS 0x989680 ;  /* 0x009896800000895d */ /* 0x004fea0003900000 */
[----:B------:R-:W2:Y:S02]  /*bc80*/  @!P0 SYNCS.PHASECHK.TRANS64 P0, [R7+URZ], R4 ;  /* 0x00000004070085a7 */ /* 0x000ea4000800007f */
[----:B--2---:R-:W-:Y:S05]  /*bc90*/  @!P0 BRA `(.L_x_1815) ;  /* 0xfffffffc00f08947 */ /* 0x004fea000383ffff */
[----:B------:R-:W-:Y:S05]  /*bca0*/  BRA `(.L_x_1843) ;  /* 0xfffffff800347947 */ /* 0x000fea000383ffff */
.L_x_1816:
[----:B--2---:R2:W4:Y:S02]  /*bcb0*/  SYNCS.PHASECHK.TRANS64.TRYWAIT P0, [R3+URZ], R2 ;  /* 0x00000002030075a7 */ /* 0x004524000800017f */
[----:B----4-:R-:W-:Y:S05]  /*bcc0*/  @!P0 NANOSLEEP.SYNCS 0x989680 ;  /* 0x009896800000895d */ /* 0x010fea0003900000 */
[----:B------:R-:W4:Y:S02]  /*bcd0*/  @!P0 SYNCS.PHASECHK.TRANS64 P0, [R3+URZ], R2 ;  /* 0x00000002030085a7 */ /* 0x000f24000800007f */
[----:B----4-:R-:W-:Y:S05]  /*bce0*/  @!P0 BRA `(.L_x_1816) ;  /* 0xfffffffc00f08947 */ /* 0x010fea000383ffff */
[----:B------:R-:W-:Y:S05]  /*bcf0*/  BRA `(.L_x_1844) ;  /* 0xfffffff800287947 */ /* 0x000fea000383ffff */
.L_x_1818:
[----:B--2---:R2:W4:Y:S02]  /*bd00*/  SYNCS.PHASECHK.TRANS64.TRYWAIT P0, [R5+URZ], R4 ;  /* 0x00000004050075a7 */ /* 0x004524000800017f */
[----:B----4-:R-:W-:Y:S05]  /*bd10*/  @!P0 NANOSLEEP.SYNCS 0x989680 ;  /* 0x009896800000895d */ /* 0x010fea0003900000 */
[----:B------:R-:W4:Y:S02]  /*bd20*/  @!P0 SYNCS.PHASECHK.TRANS64 P0, [R5+URZ], R4 ;  /* 0x00000004050085a7 */ /* 0x000f24000800007f */
[----:B----4-:R-:W-:Y:S05]  /*bd30*/  @!P0 BRA `(.L_x_1818) ;  /* 0xfffffffc00f08947 */ /* 0x010fea000383ffff */
[----:B------:R-:W-:Y:S05]  /*bd40*/  BRA `(.L_x_1845) ;  /* 0xfffffff8002c7947 */ /* 0x000fea000383ffff */
.L_x_1846:
        /* <DEDUP_REMOVED lines=11> */
.L_x_3306:


//--------------------- .text._ZN7cutlass13device_kernelIN5flash11enable_sm90INS1_16FlashAttnBwdSm90INS1_25CollectiveMainloopBwdSm90ILi2ELi2ELi2EN4cute5tupleIJNS5_1CILi1EEES8_S8_EEENS6_IJNS7_ILi64EEENS7_ILi128EEENS7_ILi96EEEEEENS_10bfloat16_tEfNS_4arch4Sm90ELb0ELb1ELb0ELb1ELb0ELb1ELb0ELb0ELi2ELi1ELi2ELi1ELb1EEENS1_24CollectiveEpilogueBwdGQAISD_fSG_Li256ELb1ELb0EEENS1_19SingleTileSchedulerILb1ELb0ELb0ELi128EEEEEEEEEvNT_6ParamsE --------------------------
	.section	.text._ZN7cutlass13device_kernelIN5flash11enable_sm90INS1_16FlashAttnBwdSm90INS1_25CollectiveMainloopBwdSm90ILi2ELi2ELi2EN4cute5tupleIJNS5_1CILi1EEES8_S8_EEENS6_IJNS7_ILi64EEENS7_ILi128EEENS7_ILi96EEEEEENS_10bfloat16_tEfNS_4arch4Sm90ELb0ELb1ELb0ELb1ELb0ELb1ELb0ELb0ELi2ELi1ELi2ELi1ELb1EEENS1_24CollectiveEpilogueBwdGQAISD_fSG_Li256ELb1ELb0EEENS1_19SingleTileSchedulerILb1ELb0ELb0ELi128EEEEEEEEEvNT_6ParamsE,"ax",@progbits
	.align	128
.text._ZN7cutlass13device_kernelIN5flash11enable_sm90INS1_16FlashAttnBwdSm90INS1_25CollectiveMainloopBwdSm90ILi2ELi2ELi2EN4cute5tupleIJNS5_1CILi1EEES8_S8_EEENS6_IJNS7_ILi64EEENS7_ILi128EEENS7_ILi96EEEEEENS_10bfloat16_tEfNS_4arch4Sm90ELb0ELb1ELb0ELb1ELb0ELb1ELb0ELb0ELi2ELi1ELi2ELi1ELb1EEENS1_24CollectiveEpilogueBwdGQAISD_fSG_Li256ELb1ELb0EEENS1_19SingleTileSchedulerILb1ELb0ELb0ELi128EEEEEEEEEvNT_6ParamsE:
        .type           _ZN7cutlass13device_kernelIN5flash11enable_sm90INS1_16FlashAttnBwdSm90INS1_25CollectiveMainloopBwdSm90ILi2ELi2ELi2EN4cute5tupleIJNS5_1CILi1EEES8_S8_EEENS6_IJNS7_ILi64EEENS7_ILi128EEENS7_ILi96EEEEEENS_10bfloat16_tEfNS_4arch4Sm90ELb0ELb1ELb0ELb1ELb0ELb1ELb0ELb0ELi2ELi1ELi2ELi1ELb1EEENS1_24CollectiveEpilogueBwdGQAISD_fSG_Li256ELb1ELb0EEENS1_19SingleTileSchedulerILb1ELb0ELb0ELi128EEEEEEEEEvNT_6ParamsE,@function
        .size           _ZN7cutlass13device_kernelIN5flash11enable_sm90INS1_16FlashAttnBwdSm90INS1_25CollectiveMainloopBwdSm90ILi2ELi2ELi2EN4cute5tupleIJNS5_1CILi1EEES8_S8_EEENS6_IJNS7_ILi64EEENS7_ILi128EEENS7_ILi96EEEEEENS_10bfloat16_tEfNS_4arch4Sm90ELb0ELb1ELb0ELb1ELb0ELb1ELb0ELb0ELi2ELi1ELi2ELi1ELb1EEENS1_24CollectiveEpilogueBwdGQAISD_fSG_Li256ELb1ELb0EEENS1_19SingleTileSchedulerILb1ELb0ELb0ELi128EEEEEEEEEvNT_6ParamsE,(.L_x_3307 - _ZN7cutlass13device_kernelIN5flash11enable_sm90INS1_16FlashAttnBwdSm90INS1_25CollectiveMainloopBwdSm90ILi2ELi2ELi2EN4cute5tupleIJNS5_1CILi1EEES8_S8_EEENS6_IJNS7_ILi64EEENS7_ILi128EEENS7_ILi96EEEEEENS_10bfloat16_tEfNS_4arch4Sm90ELb0ELb1ELb0ELb1ELb0ELb1ELb0ELb0ELi2ELi1ELi2ELi1ELb1EEENS1_24CollectiveEpilogueBwdGQAISD_fSG_Li256ELb1ELb0EEENS1_19SingleTileSchedulerILb1ELb0ELb0ELi128EEEEEEEEEvNT_6ParamsE)
        .other          _ZN7cutlass13device_kernelIN5flash11enable_sm90INS1_16FlashAttnBwdSm90INS1_25CollectiveMainloopBwdSm90ILi2ELi2ELi2EN4cute5tupleIJNS5_1CILi1EEES8_S8_EEENS6_IJNS7_ILi64EEENS7_ILi128EEENS7_ILi96EEEEEENS_10bfloat16_tEfNS_4arch4Sm90ELb0ELb1ELb0ELb1ELb0ELb1ELb0ELb0ELi2ELi1ELi2ELi1ELb1EEENS1_24CollectiveEpilogueBwdGQAISD_fSG_Li256ELb1ELb0EEENS1_19SingleTileSchedulerILb1ELb0ELb0ELi128EEEEEEEEEvNT_6ParamsE,@"STO_CUDA_ENTRY STV_DEFAULT"
_ZN7cutlass13device_kernelIN5flash11enable_sm90INS1_16FlashAttnBwdSm90INS1_25CollectiveMainloopBwdSm90ILi2ELi2ELi2EN4cute5tupleIJNS5_1CILi1EEES8_S8_EEENS6_IJNS7_ILi64EEENS7_ILi128EEENS7_ILi96EEEEEENS_10bfloat16_tEfNS_4arch4Sm90ELb0ELb1ELb0ELb1ELb0ELb1ELb0ELb0ELi2ELi1ELi2ELi1ELb1EEENS1_24CollectiveEpilogueBwdGQAISD_fSG_Li256ELb1ELb0EEENS1_19SingleTileSchedulerILb1ELb0ELb0ELi128EEEEEEEEEvNT_6ParamsE:
        /* <DEDUP_REMOVED lines=24> */
.L_x_1848:
[----:B------:R-:W-:Y:S05]  /*0180*/  BSYNC B0 ;  /* 0x0000000000007941 */ /* 0x000fea0003800000 */
.L_x_1847:
        /* <DEDUP_REMOVED lines=37> */
.L_x_1849:
        /* <DEDUP_REMOVED lines=22> */
.L_x_1850:
[----:B------:R-:W-:Y:S01]  /*0540*/  PLOP3.LUT P0, PT, PT, PT, UP0, 0x80, 0x0 ;  /* 0x000000000000781c */ /* 0x000fe20003f0f008 */
[----:B------:R-:W-:Y:S01]  /*0550*/  NOP ;  /* 0x0000000000007918 */ /* 0x000fe20000000000 */
[----:B------:R-:W-:Y:S01]  /*0560*/  ULDC.64 UR46, c[0x0][0x208] ;  /* 0x00008200002e7ab9 */ /* 0x000fe20000000a00 */
[----:B------:R-:W-:Y:S01]  /*0570*/  BSSY B6, `(.L_x_1851) ;  /* 0x00008f4000067945 */ /* 0x000fe20003800000 */
[----:B-12-4-:R-:W-:Y:S09]  /*0580*/  BAR.SYNC.DEFER_BLOCKING 0x0 ;  /* 0x0000000000007b1d */ /* 0x016ff20000010000 */
[----:B------:R-:W-:Y:S05]  /*0590*/  @!P0 BRA `(.L_x_1852) ;  /* 0x0000004c00a08947 */ /* 0x000fea0003800000 */
.L_x_1853:
        /* <DEDUP_REMOVED lines=22> */
.L_x_1854:
        /* <DEDUP_REMOVED lines=14> */
.L_x_1856:
[----:B------:R-:W-:-:S05]  /*07e0*/  ULDC UR4, c[0x0][0x8c4] ;  /* 0x0002310000047ab9 */ /* 0x000fca0000000800 */
.L_x_1855:
        /* <DEDUP_REMOVED lines=19> */
.L_x_1858:
        /* <DEDUP_REMOVED lines=14> */
.L_x_1859:
        /* <DEDUP_REMOVED lines=11> */
.L_x_1860:
        /* <DEDUP_REMOVED lines=13> */
.L_x_1861:
        /* <DEDUP_REMOVED lines=66> */
.L_x_1862:
        /* <DEDUP_REMOVED lines=28> */
.L_x_1865:
        /* <DEDUP_REMOVED lines=15> */
.L_x_1864:
        /* <DEDUP_REMOVED lines=22> */
.L_x_1867:
        /* <DEDUP_REMOVED lines=15> */
.L_x_1866:
[----:B------:R-:W-:Y:S01]  /*14a0*/  SHF.R.S32.HI R25, RZ, 0x1f, R22 ;  /* 0x0000001fff197819 */ /* 0x000fe20000011416 */
[----:B------:R-:W-:-:S03]  /*14b0*/  UMOV UR4, 0xffffffff ;  /* 0xffffffff00047882 */ /* 0x000fc60000000000 */
[----:B------:R-:W-:-:S04]  /*14c0*/  LEA.HI R0, R25, R22, RZ, 0x7 ;  /* 0x0000001619007211 */ /* 0x000fc800078f38ff */
[----:B------:R-:W-:Y:S01]  /*14d0*/  SHF.R.S32.HI R16, RZ, 0x7, R0 ;  /* 0x00000007ff107819 */ /* 0x000fe20000011400 */
[----:B------:R-:W-:Y:S06]  /*14e0*/  BRA.DIV UR4, `(.L_x_1868) ;  /* 0x0000007e04f87947 */ /* 0x000fec000b800000 */
[----:B------:R1:W2:Y:S02]  /*14f0*/  SHFL.IDX PT, R14, R16, RZ, 0x1f ;  /* 0x00001fff100e7589 */ /* 0x0002a400000e0000 */
.L_x_1952:
        /* <DEDUP_REMOVED lines=15> */
.L_x_1869:
        /* <DEDUP_REMOVED lines=19> */
.L_x_1871:
        /* <DEDUP_REMOVED lines=122> */
.L_x_1882:
[----:B------:R-:W-:-:S06]  /*1ec0*/  UISETP.NE.AND UP0, UPT, UR9, 0x3, UPT ;  /* 0x000000030900788c */ /* 0x000fcc000bf05270 */
[----:B------:R-:W-:-:S13]  /*1ed0*/  PLOP3.LUT P6, PT, PT, PT, UP0, 0x80, 0x0 ;  /* 0x000000000000781c */ /* 0x000fda0003fcf008 */
[----:B-1----:R-:W-:Y:S05]  /*1ee0*/  @!P6 BRA `(.L_x_1872) ;  /* 0x000000000004e947 */ /* 0x002fea0003800000 */
[----:B------:R-:W-:Y:S01]  /*1ef0*/  BPT.TRAP 0x1 ;  /* 0x000000040000795c */ /* 0x000fe20000300000 */
.L_x_1872:
[----:B------:R-:W-:Y:S01]  /*1f00*/  R2UR UR7, R18 ;  /* 0x00000000120772ca */ /* 0x000fe200000e0000 */
[----:B------:R-:W-:-:S05]  /*1f10*/  IMAD.U32 R16, RZ, RZ, UR4 ;  /* 0x00000004ff107e24 */ /* 0x000fca000f8e00ff */
[----:B------:R-:W-:-:S07]  /*1f20*/  SHF.L.U32 R16, R16, 0x1f, RZ ;  /* 0x0000001f10107819 */ /* 0x000fce00000006ff */
[----:B------:R-:W-:-:S09]  /*1f30*/  ULEA UR7, UR5, UR7, 0x3 ;  /* 0x0000000705077291 */ /* 0x000fd2000f8e183f */
[----:B------:R1:W2:Y:S01]  /*1f40*/  SYNCS.PHASECHK.TRANS64.TRYWAIT P0, [UR7+0x26810], R16 ;  /* 0x02681010ff0075a7 */ /* 0x0002a20008000147 */
[----:B------:R-:W-:Y:S05]  /*1f50*/  @!P6 BRA `(.L_x_1873) ;  /* 0x000000000004e947 */ /* 0x000fea0003800000 */
[----:B------:R-:W-:Y:S01]  /*1f60*/  BPT.TRAP 0x1 ;  /* 0x000000040000795c */ /* 0x000fe20000300000 */
.L_x_1873:
[----:B--2---:R-:W-:Y:S05]  /*1f70*/  @P0 BRA `(.L_x_1874) ;  /* 0x0000000000080947 */ /* 0x004fea0003800000 */
[----:B------:R-:W2:Y:S02]  /*1f80*/  SYNCS.PHASECHK.TRANS64.TRYWAIT P0, [UR7+0x26810], R16 ;  /* 0x02681010ff0075a7 */ /* 0x000ea40008000147 */
[----:B--2---:R-:W-:Y:S05]  /*1f90*/  @!P0 BRA `(.L_x_1875) ;  /* 0x0000007400808947 */ /* 0x004fea0003800000 */
.L_x_1874:
        /* <DEDUP_REMOVED lines=66> */
.L_x_1876:
[----:B------:R1:W1:Y:S01]  /*23c0*/  SYNCS.PHASECHK.TRANS64.TRYWAIT P0, [UR7+0x26830], R16 ;  /* 0x02683010ff0075a7 */ /* 0x0002620008000147 */
[----:B------:R-:W-:Y:S05]  /*23d0*/  @!P6 BRA `(.L_x_1877) ;  /* 0x000000000004e947 */ /* 0x000fea0003800000 */
[----:B------:R-:W-:Y:S01]  /*23e0*/  BPT.TRAP 0x1 ;  /* 0x000000040000795c */ /* 0x000fe20000300000 */
.L_x_1877:
[----:B-1----:R-:W-:Y:S05]  /*23f0*/  @P0 BRA `(.L_x_1878) ;  /* 0x0000000000080947 */ /* 0x002fea0003800000 */
[----:B------:R-:W1:Y:S02]  /*2400*/  SYNCS.PHASECHK.TRANS64.TRYWAIT P0, [UR7+0x26830], R16 ;  /* 0x02683010ff0075a7 */ /* 0x000e640008000147 */
[----:B-1----:R-:W-:Y:S05]  /*2410*/  @!P0 BRA `(.L_x_1879) ;  /* 0x0000007000788947 */ /* 0x002fea0003800000 */
.L_x_1878:
        /* <DEDUP_REMOVED lines=16> */
[----:B-1----:R-:W-:Y:S01]  /*2520*/  IMAD.IADD R217, R212, 0x1, -R218 ;  /* 0x00000001d4d97824 */ /* 0x002fe200078e0ada */
[--C-:B------:R-:W-:Y:S02]  /*2530*/  IADD3 R216, RZ, -R218, -R213.reuse ;  /* 0x800000daffd87210 */ /* 0x100fe40007ffe8d5 */
[----:B------:R-:W-:Y:S01]  /*2540*/  UIMAD UR11, UR5, 0x300, UR11 ;  /* 0x00000300050b78a4 */ /* 0x000fe2000f8e020b */
[----:B------:R-:W-:Y:S01]  /*2550*/  IADD3 R213, -R218, 0x8, -R213 ;  /* 0x00000008dad57810 */ /* 0x000fe20007ffe9d5 */
        /* <DEDUP_REMOVED lines=50> */
[----:B------:R-:W-:Y:S01]  /*2880*/  MUFU.EX2 R16, R16 ;  /* 0x0000001000107308 */ /* 0x000fe20000000800 */
        /* <DEDUP_REMOVED lines=9> */
[----:B------:R-:W-:Y:S02]  /*2920*/  IADD3 R156, R212, 0x8, -R218 ;  /* 0x00000008d49c7810 */ /* 0x000fe40007ffe8da */
[----:B------:R-:W-:Y:S01]  /*2930*/  ISETP.GT.OR P0, PT, R216, 0x29, !P1 ;  /* 0x00000029d800780c */ /* 0x000fe20004f04670 */
[----:B------:R-:W-:Y:S01]  /*2940*/  FFMA.FTZ R168, R157, UR6, -R6 ;  /* 0x000000069da87c23 */ /* 0x000fe20008010806 */
[----:B------:R-:W-:Y:S01]  /*2950*/  ISETP.GE.AND P1, PT, R217, 0x30, PT ;  /* 0x00000030d900780c */ /* 0x000fe20003f26270 */
[----:B------:R-:W-:Y:S01]  /*2960*/  MUFU.EX2 R160, R160 ;  /* 0x000000a000a07308 */ /* 0x000fe20000000800 */
[----:B------:R-:W-:Y:S02]  /*2970*/  SEL R156, R156, 0x40, !P2 ;  /* 0x000000409c9c7807 */ /* 0x000fe40005000000 */
[----:B------:R-:W-:Y:S01]  /*2980*/  FSEL R172, R173, -INF , !P0 ;  /* 0xff800000adac7808 */ /* 0x000fe20004000000 */
[----:B------:R-:W-:Y:S02]  /*2990*/  WARPGROUP.DEPBAR.LE gsb0, 0x0 ;  /* 0x00008000000079c5 */ /* 0x000fe40000010000 */
[----:B------:R-:W-:Y:S01]  /*29a0*/  WARPGROUP.ARRIVE ;  /* 0x00000000000079c5 */ /* 0x000fe20000000000 */
[----:B------:R-:W-:Y:S01]  /*29b0*/  ISETP.GT.OR P0, PT, R216, 0x30, !P1 ;  /* 0x00000030d800780c */ /* 0x000fe20004f04670 */
[----:B------:R-:W-:Y:S01]  /*29c0*/  FFMA.FTZ R173, R172, UR6, -R7 ;  /* 0x00000006acad7c23 */ /* 0x000fe20008010807 */
[----:B------:R-:W-:Y:S01]  /*29d0*/  SEL R212, R213, 0x40, P3 ;  /* 0x00000040d5d47807 */ /* 0x000fe20001800000 */
[----:B------:R-:W-:Y:S01]  /*29e0*/  MUFU.EX2 R168, R168 ;  /* 0x000000a800a87308 */ /* 0x000fe20000000800 */
        /* <DEDUP_REMOVED lines=9> */
[----:B------:R-:W-:Y:S01]  /*2a80*/  MUFU.EX2 R173, R173 ;  /* 0x000000ad00ad7308 */ /* 0x000fe20000000800 */
[----:B------:R-:W-:Y:S02]  /*2a90*/  ISETP.GT.OR P0, PT, R212, 0x1, !P1 ;  /* 0x00000001d400780c */ /* 0x000fe40004f04670 */
[----:B------:R-:W-:Y:S01]  /*2aa0*/  ISETP.GE.AND P1, PT, R156, 0x8, PT ;  /* 0x000000089c00780c */ /* 0x000fe20003f26270 */
[----:B------:R-:W-:Y:S01]  /*2ab0*/  FFMA.FTZ R157, R157, UR6, -R20 ;  /* 0x000000069d9d7c23 */ /* 0x000fe20008010814 */
[----:B------:R-:W-:Y:S02]  /*2ac0*/  FSEL R20, R155, -INF , !P0 ;  /* 0xff8000009b147808 */ /* 0x000fe40004000000 */
[----:B------:R-:W-:Y:S01]  /*2ad0*/  ISETP.GT.OR P0, PT, R212, 0x8, !P1 ;  /* 0x00000008d400780c */ /* 0x000fe20004f04670 */
[----:B------:R1:W-:Y:S01]  /*2ae0*/  MUFU.EX2 R176, R157 ;  /* 0x0000009d00b07308 */ /* 0x0003e20000000800 */
[----:B------:R-:W-:Y:S01]  /*2af0*/  ISETP.GE.AND P1, PT, R156, 0x9, PT ;  /* 0x000000099c00780c */ /* 0x000fe20003f26270 */
[----:B------:R-:W-:Y:S01]  /*2b00*/  FFMA.FTZ R213, R20, UR6, -R21 ;  /* 0x0000000614d57c23 */ /* 0x000fe20008010815 */
[----:B------:R-:W-:-:S02]  /*2b10*/  FSEL R21, R158, -INF , !P0 ;  /* 0xff8000009e157808 */ /* 0x000fc40004000000 */
[----:B------:R-:W-:Y:S02]  /*2b20*/  ISETP.GT.OR P0, PT, R212, 0x9, !P1 ;  /* 0x00000009d400780c */ /* 0x000fe40004f04670 */
[C---:B------:R-:W-:Y:S01]  /*2b30*/  ISETP.GE.AND P3, PT, R156.reuse, 0x11, PT ;  /* 0x000000119c00780c */ /* 0x040fe20003f66270 */
[----:B------:R-:W-:Y:S01]  /*2b40*/  FFMA.FTZ R210, R21, UR6, -R210 ;  /* 0x0000000615d27c23 */ /* 0x000fe200080108d2 */
[----:B------:R-:W-:Y:S01]  /*2b50*/  ISETP.GE.AND P2, PT, R156, 0x10, PT ;  /* 0x000000109c00780c */ /* 0x000fe20003f46270 */
[----:B------:R-:W-:Y:S01]  /*2b60*/  MUFU.EX2 R213, R213 ;  /* 0x000000d500d57308 */ /* 0x000fe20000000800 */
[----:B------:R-:W-:Y:S02]  /*2b70*/  FSEL R20, R159, -INF , !P0 ;  /* 0xff8000009f147808 */ /* 0x000fe40004000000 */
[C---:B------:R-:W-:Y:S02]  /*2b80*/  ISETP.GT.OR P0, PT, R212.reuse, 0x11, !P3 ;  /* 0x00000011d400780c */ /* 0x040fe40005f04670 */
[----:B------:R-:W-:Y:S01]  /*2b90*/  ISETP.GT.OR P1, PT, R212, 0x10, !P2 ;  /* 0x00000010d400780c */ /* 0x000fe20005724670 */
[----:B------:R-:W-:Y:S01]  /*2ba0*/  FFMA.FTZ R211, R20, UR6, -R211 ;  /* 0x0000000614d37c23 */ /* 0x000fe200080108d3 */
[----:B------:R-:W-:Y:S01]  /*2bb0*/  ISETP.GE.AND P2, PT, R156, 0x19, PT ;  /* 0x000000199c00780c */ /* 0x000fe20003f46270 */
[----:B------:R-:W-:Y:S01]  /*2bc0*/  MUFU.EX2 R210, R210 ;  /* 0x000000d200d27308 */ /* 0x000fe20000000800 */
[----:B------:R-:W-:-:S02]  /*2bd0*/  FSEL R20, R163, -INF , !P0 ;  /* 0xff800000a3147808 */ /* 0x000fc40004000000 */
[----:B------:R-:W-:Y:S02]  /*2be0*/  ISETP.GE.AND P3, PT, R156, 0x20, PT ;  /* 0x000000209c00780c */ /* 0x000fe40003f66270 */
[----:B------:R-:W-:Y:S01]  /*2bf0*/  ISETP.GT.OR P2, PT, R212, 0x19, !P2 ;  /* 0x00000019d400780c */ /* 0x000fe20005744670 */
[----:B------:R-:W-:Y:S01]  /*2c00*/  FFMA.FTZ R209, R20, UR6, -R209 ;  /* 0x0000000614d17c23 */ /* 0x000fe200080108d1 */
[----:B------:R-:W-:Y:S01]  /*2c10*/  ISETP.GE.AND P0, PT, R156, 0x18, PT ;  /* 0x000000189c00780c */ /* 0x000fe20003f06270 */
[----:B------:R3:W-:Y:S01]  /*2c20*/  MUFU.EX2 R163, R211 ;  /* 0x000000d300a37308 */ /* 0x0007e20000000800 */
[----:B------:R-:W-:Y:S02]  /*2c30*/  FSEL R21, R162, -INF , !P1 ;  /* 0xff800000a2157808 */ /* 0x000fe40004800000 */
[C---:B------:R-:W-:Y:S02]  /*2c40*/  ISETP.GT.OR P3, PT, R212.reuse, 0x20, !P3 ;  /* 0x00000020d400780c */ /* 0x040fe40005f64670 */
[----:B------:R-:W-:Y:S01]  /*2c50*/  ISETP.GE.AND P1, PT, R217, 0x31, PT ;  /* 0x00000031d900780c */ /* 0x000fe20003f26270 */
[----:B------:R-:W-:Y:S01]  /*2c60*/  FFMA.FTZ R162, R21, UR6, -R208 ;  /* 0x0000000615a27c23 */ /* 0x000fe200080108d0 */
[----:B------:R-:W-:Y:S01]  /*2c70*/  FSEL R20, R167, -INF , !P2 ;  /* 0xff800000a7147808 */ /* 0x000fe20005000000 */
[----:B------:R-:W-:Y:S01]  /*2c80*/  MUFU.EX2 R165, R165 ;  /* 0x000000a500a57308 */ /* 0x000fe20000000800 */
[----:B------:R-:W-:-:S02]  /*2c90*/  ISETP.GT.OR P0, PT, R212, 0x18, !P0 ;  /* 0x00000018d400780c */ /* 0x000fc40004704670 */
[----:B------:R-:W-:Y:S01]  /*2ca0*/  ISETP.GE.AND P2, PT, R156, 0x21, PT ;  /* 0x000000219c00780c */ /* 0x000fe20003f46270 */
[----:B-1----:R-:W-:Y:S01]  /*2cb0*/  FFMA.FTZ R157, R20, UR6, -R15 ;  /* 0x00000006149d7c23 */ /* 0x002fe2000801080f */
[----:B------:R-:W-:Y:S02]  /*2cc0*/  FSEL R155, R170, -INF , !P3 ;  /* 0xff800000aa9b7808 */ /* 0x000fe40005800000 */
[----:B------:R-:W-:Y:S01]  /*2cd0*/  ISETP.GT.OR P3, PT, R216, 0x31, !P1 ;  /* 0x00000031d800780c */ /* 0x000fe20004f64670 */
[----:B------:R1:W-:Y:S01]  /*2ce0*/  MUFU.EX2 R167, R209 ;  /* 0x000000d100a77308 */ /* 0x0003e20000000800 */
[C---:B------:R-:W-:Y:S01]  /*2cf0*/  ISETP.GE.AND P1, PT, R156.reuse, 0x28, PT ;  /* 0x000000289c00780c */ /* 0x040fe20003f26270 */
[----:B------:R-:W-:Y:S01]  /*2d00*/  FFMA.FTZ R170, R155, UR6, -R8 ;  /* 0x000000069baa7c23 */ /* 0x000fe20008010808 */
[----:B------:R-:W-:Y:S02]  /*2d10*/  ISETP.GE.AND P5, PT, R156, 0x29, PT ;  /* 0x000000299c00780c */ /* 0x000fe40003fa6270 */
[----:B------:R-:W-:-:S02]  /*2d20*/  FSEL R21, R166, -INF , !P0 ;  /* 0xff800000a6157808 */ /* 0x000fc40004000000 */
[C---:B------:R-:W-:Y:S01]  /*2d30*/  ISETP.GT.OR P2, PT, R212.reuse, 0x21, !P2 ;  /* 0x00000021d400780c */ /* 0x040fe20005744670 */
[----:B------:R-:W4:Y:S01]  /*2d40*/  MUFU.EX2 R170, R170 ;  /* 0x000000aa00aa7308 */ /* 0x000f220000000800 */
[C---:B------:R-:W-:Y:S01]  /*2d50*/  ISETP.GT.OR P1, PT, R212.reuse, 0x28, !P1 ;  /* 0x00000028d400780c */ /* 0x040fe20004f24670 */
[----:B------:R-:W-:Y:S01]  /*2d60*/  FFMA.FTZ R166, R21, UR6, -R14 ;  /* 0x0000000615a67c23 */ /* 0x000fe2000801080e */
[----:B------:R-:W-:Y:S02]  /*2d70*/  ISETP.GT.OR P5, PT, R212, 0x29, !P5 ;  /* 0x00000029d400780c */ /* 0x000fe40006fa4670 */
[----:B------:R-:W-:Y:S02]  /*2d80*/  FSEL R8, R171, -INF , !P2 ;  /* 0xff800000ab087808 */ /* 0x000fe40005000000 */
[----:B------:R-:W-:Y:S01]  /*2d90*/  FSEL R218, R177, -INF , !P3 ;  /* 0xff800000b1da7808 */ /* 0x000fe20005800000 */
[----:B------:R-:W-:Y:S01]  /*2da0*/  MUFU.EX2 R162, R162 ;  /* 0x000000a200a27308 */ /* 0x000fe20000000800 */
[----:B------:R-:W-:Y:S01]  /*2db0*/  FSEL R159, R174, -INF , !P1 ;  /* 0xff800000ae9f7808 */ /* 0x000fe20004800000 */
[----:B------:R-:W-:Y:S01]  /*2dc0*/  FFMA.FTZ R171, R8, UR6, -R9 ;  /* 0x0000000608ab7c23 */ /* 0x000fe20008010809 */
[----:B------:R-:W-:-:S02]  /*2dd0*/  WARPGROUP.DEPBAR.LE gsb0, 0x0 ;  /* 0x00008000000079c5 */ /* 0x000fc40000010000 */
[----:B------:R-:W-:Y:S01]  /*2de0*/  WARPGROUP.ARRIVE ;  /* 0x00000000000079c5 */ /* 0x000fe20000000000 */
[----:B------:R-:W-:Y:S01]  /*2df0*/  FSEL R158, R175, -INF , !P5 ;  /* 0xff800000af9e7808 */ /* 0x000fe20006800000 */
[----:B------:R-:W-:Y:S01]  /*2e00*/  FFMA.FTZ R208, R159, UR6, -R6 ;  /* 0x000000069fd07c23 */ /* 0x000fe20008010806 */
[----:B------:R-:W-:Y:S01]  /*2e10*/  ISETP.GE.AND P0, PT, R217, 0x39, PT ;  /* 0x00000039d900780c */ /* 0x000fe20003f06270 */
[----:B------:R5:W-:Y:S01]  /*2e20*/  MUFU.EX2 R177, R157 ;  /* 0x0000009d00b17308 */ /* 0x000be20000000800 */
[C---:B------:R-:W-:Y:S01]  /*2e30*/  ISETP.GE.AND P3, PT, R156.reuse, 0x30, PT ;  /* 0x000000309c00780c */ /* 0x040fe20003f66270 */
[----:B------:R-:W-:Y:S01]  /*2e40*/  HGMMA.64x64x16.F32.BF16 R120, R188, gdesc[UR12], R120, gsb0 ;  /* 0x00e0000cbc787df0 */ /* 0x000fe20008001878 */
[----:B------:R-:W-:Y:S01]  /*2e50*/  UIADD3 UR14, UR11, 0x102, URZ ;  /* 0x000001020b0e7890 */ /* 0x000fe2000fffe03f */
[C---:B------:R-:W-:Y:S01]  /*2e60*/  ISETP.GE.AND P2, PT, R156.reuse, 0x31, PT ;  /* 0x000000319c00780c */ /* 0x040fe20003f46270 */
[----:B------:R-:W-:Y:S01]  /*2e70*/  UMOV UR15, 0x80000020 ;  /* 0x80000020000f7882 */ /* 0x000fe20000000000 */
[----:B------:R-:W-:Y:S01]  /*2e80*/  ISETP.GE.AND P1, PT, R156, 0x38, PT ;  /* 0x000000389c00780c */ /* 0x000fe20003f26270 */
[----:B------:R-:W-:Y:S01]  /*2e90*/  FFMA.FTZ R218, R218, UR6, -R13 ;  /* 0x00000006dada7c23 */ /* 0x000fe2000801080d */
[----:B------:R-:W-:Y:S01]  /*2ea0*/  ISETP.GE.AND P5, PT, R156, 0x39, PT ;  /* 0x000000399c00780c */ /* 0x000fe20003fa6270 */
[----:B------:R-:W2:Y:S01]  /*2eb0*/  MUFU.EX2 R171, R171 ;  /* 0x000000ab00ab7308 */ /* 0x000ea20000000800 */
[----:B------:R-:W-:-:S02]  /*2ec0*/  ISETP.GT.OR P4, PT, R216, 0x38, !P4 ;  /* 0x00000038d800780c */ /* 0x000fc40006784670 */
[----:B------:R-:W-:Y:S01]  /*2ed0*/  ISETP.GT.OR P0, PT, R216, 0x39, !P0 ;  /* 0x00000039d800780c */ /* 0x000fe20004704670 */
[----:B------:R-:W-:Y:S01]  /*2ee0*/  FFMA.FTZ R216, R158, UR6, -R7 ;  /* 0x000000069ed87c23 */ /* 0x000fe20008010807 */
[C---:B------:R-:W-:Y:S02]  /*2ef0*/  ISETP.GT.OR P3, PT, R212.reuse, 0x30, !P3 ;  /* 0x00000030d400780c */ /* 0x040fe40005f64670 */
[C---:B------:R-:W-:Y:S01]  /*2f00*/  ISETP.GT.OR P2, PT, R212.reuse, 0x31, !P2 ;  /* 0x00000031d400780c */ /* 0x040fe20005744670 */
[----:B------:R-:W2:Y:S01]  /*2f10*/  MUFU.EX2 R166, R166 ;  /* 0x000000a600a67308 */ /* 0x000ea20000000800 */
[C---:B------:R-:W-:Y:S02]  /*2f20*/  ISETP.GT.OR P1, PT, R212.reuse, 0x38, !P1 ;  /* 0x00000038d400780c */ /* 0x040fe40004f24670 */
[----:B------:R-:W-:Y:S02]  /*2f30*/  ISETP.GT.OR P5, PT, R212, 0x39, !P5 ;  /* 0x00000039d400780c */ /* 0x000fe40006fa4670 */
[----:B------:R-:W-:-:S02]  /*2f40*/  FSEL R212, R181, -INF , !P0 ;  /* 0xff800000b5d47808 */ /* 0x000fc40004000000 */
[----:B------:R-:W-:Y:S01]  /*2f50*/  FSEL R181, R178, -INF , !P3 ;  /* 0xff800000b2b57808 */ /* 0x000fe20005800000 */
[----:B------:R-:W2:Y:S01]  /*2f60*/  MUFU.EX2 R164, R164 ;  /* 0x000000a400a47308 */ /* 0x000ea20000000800 */
[----:B------:R-:W-:Y:S02]  /*2f70*/  FSEL R178, R179, -INF , !P2 ;  /* 0xff800000b3b27808 */ /* 0x000fe40005000000 */
[----:B---3--:R-:W-:Y:S01]  /*2f80*/  FSEL R211, R182, -INF , !P1 ;  /* 0xff800000b6d37808 */ /* 0x008fe20004800000 */
[----:B------:R-:W-:Y:S01]  /*2f90*/  FFMA.FTZ R217, R181, UR6, -R12 ;  /* 0x00000006b5d97c23 */ /* 0x000fe2000801080c */
[----:B-1----:R-:W-:Y:S01]  /*2fa0*/  FSEL R209, R180, -INF , !P4 ;  /* 0xff800000b4d17808 */ /* 0x002fe20006000000 */
[----:B------:R-:W-:Y:S01]  /*2fb0*/  FFMA.FTZ R219, R178, UR6, -R13 ;  /* 0x00000006b2db7c23 */ /* 0x000fe2000801080d */
[----:B------:R-:W-:Y:S01]  /*2fc0*/  FSEL R182, R183, -INF , !P5 ;  /* 0xff800000b7b67808 */ /* 0x000fe20006800000 */
[--C-:B------:R-:W-:Y:S01]  /*2fd0*/  FFMA.FTZ R178, R211, UR6, -R10.reuse ;  /* 0x00000006d3b27c23 */ /* 0x100fe2000801080a */
[--C-:B------:R-:W-:Y:S01]  /*2fe0*/  FFMA.FTZ R13, R212, UR6, -R11.reuse ;  /* 0x00000006d40d7c23 */ /* 0x100fe2000801080b */
[----:B------:R-:W-:Y:S01]  /*2ff0*/  FFMA.FTZ R180, R209, UR6, -R10 ;  /* 0x00000006d1b47c23 */ /* 0x000fe2000801080a */
[----:B------:R-:W1:Y:S01]  /*3000*/  MUFU.EX2 R169, R169 ;  /* 0x000000a900a97308 */ /* 0x000e620000000800 */
[----:B------:R-:W-:-:S07]  /*3010*/  FFMA.FTZ R12, R182, UR6, -R11 ;  /* 0x00000006b60c7c23 */ /* 0x000fce000801080b */
[----:B------:R-:W3:Y:S08]  /*3020*/  MUFU.EX2 R208, R208 ;  /* 0x000000d000d07308 */ /* 0x000ef00000000800 */
[----:B------:R-:W3:Y:S08]  /*3030*/  MUFU.EX2 R179, R216 ;  /* 0x000000d800b37308 */ /* 0x000ef00000000800 */
[----:B------:R-:W3:Y:S08]  /*3040*/  MUFU.EX2 R172, R172 ;  /* 0x000000ac00ac7308 */ /* 0x000ef00000000800 */
[----:B------:R-:W-:Y:S08]  /*3050*/  MUFU.EX2 R10, R217 ;  /* 0x000000d9000a7308 */ /* 0x000ff00000000800 */
[----:B------:R-:W3:Y:S01]  /*3060*/  MUFU.EX2 R11, R218 ;  /* 0x000000da000b7308 */ /* 0x000ee20000000800 */
[----:B------:R-:W-:-:S02]  /*3070*/  WARPGROUP.DEPBAR.LE gsb0, 0x0 ;  /* 0x00008000000079c5 */ /* 0x000fc40000010000 */
[----:B------:R-:W-:-:S05]  /*3080*/  WARPGROUP.ARRIVE ;  /* 0x00000000000079c5 */ /* 0x000fca0000000000 */
[----:B------:R-:W-:Y:S01]  /*3090*/  MUFU.EX2 R180, R180 ;  /* 0x000000b400b47308 */ /* 0x000fe20000000800 */
[----:B------:R-:W-:Y:S01]  /*30a0*/  HGMMA.64x64x16.F32.BF16 R120, R200, gdesc[UR12], R120, gsb0 ;  /* 0x00e0000cc8787df0 */ /* 0x000fe20008001878 */
[----:B------:R-:W-:Y:S01]  /*30b0*/  UIADD3 UR14, UR11, 0x200, URZ ;  /* 0x000002000b0e7890 */ /* 0x000fe2000fffe03f */
[----:B------:R-:W-:-:S05]  /*30c0*/  UMOV UR15, 0x80000020 ;  /* 0x80000020000f7882 */ /* 0x000fca0000000000 */
[----:B------:R-:W-:Y:S01]  /*30d0*/  MUFU.EX2 R178, R178 ;  /* 0x000000b200b27308 */ /* 0x000fe20000000800 */
[----:B------:R-:W-:-:S07]  /*30e0*/  UMOV UR11, 0x80000020 ;  /* 0x80000020000b7882 */ /* 0x000fce0000000000 */
[----:B------:R-:W-:Y:S08]  /*30f0*/  MUFU.EX2 R13, R13 ;  /* 0x0000000d000d7308 */ /* 0x000ff00000000800 */
[----:B------:R-:W-:Y:S01]  /*3100*/  MUFU.EX2 R12, R12 ;  /* 0x0000000c000c7308 */ /* 0x000fe20000000800 */
        /* <DEDUP_REMOVED lines=13> */
[----:B------:R-:W4:Y:S04]  /*31e0*/  LDS.64 R20, [R214+0x1e200] ;  /* 0x01e20000d6147984 */ /* 0x000f280000000a00 */
[----:B------:R-:W2:Y:S04]  /*31f0*/  LDS.64 R14, [R214+0x1e220] ;  /* 0x01e22000d60e7984 */ /* 0x000ea80000000a00 */
[----:B------:R-:W1:Y:S04]  /*3200*/  LDS.64 R154, [R214+0x1e240] ;  /* 0x01e24000d69a7984 */ /* 0x000e680000000a00 */
[----:B-----5:R-:W5:Y:S04]  /*3210*/  LDS.64 R156, [R214+0x1e260] ;  /* 0x01e26000d69c7984 */ /* 0x020f680000000a00 */
[----:B------:R-:W3:Y:S04]  /*3220*/  LDS.64 R8, [R214+0x1e280] ;  /* 0x01e28000d6087984 */ /* 0x000ee80000000a00 */
[----:B------:R-:W3:Y:S04]  /*3230*/  LDS.64 R6, [R214+0x1e2a0] ;  /* 0x01e2a000d6067984 */ /* 0x000ee80000000a00 */
[----:B------:R-:W3:Y:S04]  /*3240*/  LDS.64 R174, [R214+0x1e2e0] ;  /* 0x01e2e000d6ae7984 */ /* 0x000ee80000000a00 */
[----:B------:R-:W3:Y:S01]  /*3250*/  LDS.64 R158, [R214+0x1e2c0] ;  /* 0x01e2c000d69e7984 */ /* 0x000ee20000000a00 */
[--C-:B----4-:R-:W-:Y:S01]  /*3260*/  FADD.FTZ R181, R120, -R20.reuse ;  /* 0x8000001478b57221 */ /* 0x110fe20000010000 */
[----:B------:R-:W-:Y:S01]  /*3270*/  FADD.FTZ R183, R122, -R20 ;  /* 0x800000147ab77221 */ /* 0x000fe20000010000 */
[--C-:B------:R-:W-:Y:S01]  /*3280*/  FADD.FTZ R20, R121, -R21.reuse ;  /* 0x8000001579147221 */ /* 0x100fe20000010000 */
[----:B------:R-:W-:Y:S01]  /*3290*/  FADD.FTZ R120, R123, -R21 ;  /* 0x800000157b787221 */ /* 0x000fe20000010000 */
[--C-:B--2---:R-:W-:Y:S01]  /*32a0*/  FADD.FTZ R21, R124, -R14.reuse ;  /* 0x8000000e7c157221 */ /* 0x104fe20000010000 */
[----:B------:R-:W-:Y:S01]  /*32b0*/  FADD.FTZ R123, R126, -R14 ;  /* 0x8000000e7e7b7221 */ /* 0x000fe20000010000 */
[--C-:B------:R-:W-:Y:S01]  /*32c0*/  FADD.FTZ R14, R125, -R15.reuse ;  /* 0x8000000f7d0e7221 */ /* 0x100fe20000010000 */
[----:B------:R-:W-:Y:S01]  /*32d0*/  FADD.FTZ R124, R127, -R15 ;  /* 0x8000000f7f7c7221 */ /* 0x000fe20000010000 */
[--C-:B-1----:R-:W-:Y:S01]  /*32e0*/  FADD.FTZ R121, R128, -R154.reuse ;  /* 0x8000009a80797221 */ /* 0x102fe20000010000 */
[----:B------:R-:W-:Y:S01]  /*32f0*/  FADD.FTZ R126, R131, -R155 ;  /* 0x8000009b837e7221 */ /* 0x000fe20000010000 */
[----:B------:R-:W1:Y:S01]  /*3300*/  MUFU.EX2 R15, R219 ;  /* 0x000000db000f7308 */ /* 0x000e620000000800 */
[----:B------:R-:W-:Y:S01]  /*3310*/  FADD.FTZ R125, R130, -R154 ;  /* 0x8000009a827d7221 */ /* 0x000fe20000010000 */
[--C-:B-----5:R-:W-:Y:S01]  /*3320*/  FADD.FTZ R128, R133, -R157.reuse ;  /* 0x8000009d85807221 */ /* 0x120fe20000010000 */
[----:B------:R-:W-:Y:S01]  /*3330*/  FADD.FTZ R127, R132, -R156 ;  /* 0x8000009c847f7221 */ /* 0x000fe20000010000 */
[----:B------:R-:W-:Y:S01]  /*3340*/  FADD.FTZ R130, R135, -R157 ;  /* 0x8000009d87827221 */ /* 0x000fe20000010000 */
[----:B------:R-:W-:Y:S01]  /*3350*/  FADD.FTZ R122, R129, -R155 ;  /* 0x8000009b817a7221 */ /* 0x000fe20000010000 */
[--C-:B---3--:R-:W-:Y:S01]  /*3360*/  FADD.FTZ R133, R136, -R8.reuse ;  /* 0x8000000888857221 */ /* 0x108fe20000010000 */
[----:B------:R-:W-:Y:S01]  /*3370*/  FADD.FTZ R131, R138, -R8 ;  /* 0x800000088a837221 */ /* 0x000fe20000010000 */
[--C-:B------:R-:W-:Y:S01]  /*3380*/  FADD.FTZ R8, R139, -R9.reuse ;  /* 0x800000098b087221 */ /* 0x100fe20000010000 */
[----:B------:R-:W-:Y:S01]  /*3390*/  FADD.FTZ R132, R137, -R9 ;  /* 0x8000000989847221 */ /* 0x000fe20000010000 */
[--C-:B------:R-:W-:Y:S01]  /*33a0*/  FADD.FTZ R9, R140, -R6.reuse ;  /* 0x800000068c097221 */ /* 0x100fe20000010000 */
[----:B------:R-:W-:Y:S01]  /*33b0*/  FADD.FTZ R135, R142, -R6 ;  /* 0x800000068e877221 */ /* 0x000fe20000010000 */
[----:B------:R-:W-:Y:S01]  /*33c0*/  FADD.FTZ R6, R141, -R7 ;  /* 0x800000078d067221 */ /* 0x000fe20000010000 */
[----:B------:R-:W-:Y:S01]  /*33d0*/  FMUL.FTZ R131, R170, R131 ;  /* 0x00000083aa837220 */ /* 0x000fe20000410000 */
[----:B------:R-:W-:Y:S01]  /*33e0*/  FMUL.FTZ R8, R171, R8 ;  /* 0x00000008ab087220 */ /* 0x000fe20000410000 */
[----:B------:R-:W-:Y:S01]  /*33f0*/  FADD.FTZ R140, R149, -R175 ;  /* 0x800000af958c7221 */ /* 0x000fe20000010000 */
[----:B------:R-:W-:Y:S01]  /*3400*/  FMUL.FTZ R9, R168, R9 ;  /* 0x00000009a8097220 */ /* 0x000fe20000410000 */
[----:B------:R-:W-:Y:S01]  /*3410*/  FMUL.FTZ R6, R173, R6 ;  /* 0x00000006ad067220 */ /* 0x000fe20000410000 */
[----:B------:R-:W-:Y:S01]  /*3420*/  FADD.FTZ R129, R134, -R156 ;  /* 0x8000009c86817221 */ /* 0x000fe20000010000 */
[----:B------:R-:W-:Y:S01]  /*3430*/  F2FP.BF16.F32.PACK_AB R149, R8, R131 ;  /* 0x000000830895723e */ /* 0x000fe200000010ff */
[----:B------:R-:W-:-:S02]  /*3440*/  IMAD.U32 R8, RZ, RZ, UR5 ;  /* 0x00000005ff087e24 */ /* 0x000fc4000f8e00ff */
[----:B------:R-:W-:Y:S01]  /*3450*/  FADD.FTZ R134, R143, -R7 ;  /* 0x800000078f867221 */ /* 0x000fe20000010000 */
        /* <DEDUP_REMOVED lines=257> */
.L_x_1880:
        /* <DEDUP_REMOVED lines=44> */
.L_x_1881:
        /* <DEDUP_REMOVED lines=62> */
.L_x_1863:
[----:B------:R-:W-:Y:S05]  /*4b10*/  @P0 BRA `(.L_x_1857) ;  /* 0x0000004800640947 */ /* 0x000fea0003800000 */
[----:B------:R-:W-:Y:S01]  /*4b20*/  ULDC.64 UR4, c[0x0][0x878] ;  /* 0x00021e0000047ab9 */ /* 0x000fe20000000a00 */
[----:B------:R-:W2:Y:S01]  /*4b30*/  S2R R4, SR_TID.X ;  /* 0x0000000000047919 */ /* 0x000ea20000002100 */
[----:B------:R-:W-:Y:S01]  /*4b40*/  UISETP.NE.U32.AND UP0, UPT, UR4, URZ, UPT ;  /* 0x0000003f0400728c */ /* 0x000fe2000bf05070 */
[----:B------:R-:W3:Y:S08]  /*4b50*/  S2UR UR10, SR_CTAID.Y ;  /* 0x00000000000a79c3 */ /* 0x000ef00000002600 */
        /* <DEDUP_REMOVED lines=9> */
[----:B-1----:R-:W-:Y:S01]  /*4bf0*/  IMAD.U32 R3, RZ, RZ, UR5 ;  /* 0x00000005ff037e24 */ /* 0x002fe2000f8e00ff */
[----:B------:R-:W1:Y:S01]  /*4c00*/  S2UR UR11, SR_CgaCtaId ;  /* 0x00000000000b79c3 */ /* 0x000e620000008800 */
[----:B------:R-:W-:-:S03]  /*4c10*/  ULDC UR5, c[0x0][0x850] ;  /* 0x0002140000057ab9 */ /* 0x000fc60000000800 */
[----:B------:R2:W4:Y:S01]  /*4c20*/  @P0 LDG.E R2, desc[UR46][R2.64] ;  /* 0x0000002e02020981 */ /* 0x000522000c1e1900 */
[----:B------:R-:W-:Y:S01]  /*4c30*/  UISETP.NE.AND UP1, UPT, UR5, 0x1, UPT ;  /* 0x000000010500788c */ /* 0x000fe2000bf25270 */
[----:B------:R-:W-:Y:S01]  /*4c40*/  BSSY B0, `(.L_x_1883) ;  /* 0x0000059000007945 */ /* 0x000fe20003800000 */
[----:B--2---:R-:W-:-:S09]  /*4c50*/  VIADD R3, R4, 0xffffff80 ;  /* 0xffffff8004037836 */ /* 0x004fd20000000000 */
        /* <DEDUP_REMOVED lines=13> */
[----:B---3--:R-:W-:Y:S01]  /*4d30*/  UIMAD.WIDE.U32 UR4, UR10, UR4, URZ ;  /* 0x000000040a0472a5 */ /* 0x008fe2000f8e003f */
[----:B------:R-:W-:Y:S01]  /*4d40*/  IMAD.SHL.U32 R0, R0, 0x4, RZ ;  /* 0x0000000400007824 */ /* 0x000fe200078e00ff */
[----:B------:R-:W-:-:S02]  /*4d50*/  @UP0 ULEA.HI UR7, UR7, UR6, URZ, 0x7 ;  /* 0x0000000607070291 */ /* 0x000fc4000f8f383f */
[----:B------:R-:W-:Y:S02]  /*4d60*/  @UP1 USHF.R.U32.HI UR10, URZ, UR16, UR5 ;  /* 0x000000103f0a1299 */ /* 0x000fe40008011605 */
[----:B------:R-:W-:Y:S02]  /*4d70*/  @UP0 USHF.R.S32.HI UR7, URZ, 0x7, UR7 ;  /* 0x000000073f070899 */ /* 0x000fe40008011407 */
[----:B-1----:R-:W-:Y:S02]  /*4d80*/  ULEA UR4, UR11, UR9, 0x18 ;  /* 0x000000090b047291 */ /* 0x002fe4000f8ec03f */
        /* <DEDUP_REMOVED lines=61> */
.L_x_1885:
[----:B------:R-:W-:Y:S01]  /*5160*/  @P0 ELECT P1, URZ, PT ;  /* 0x00000000003f082f */ /* 0x000fe20003820000 */
[----:B------:R2:W-:-:S12]  /*5170*/  UBLKRED.G.S.ADD.F32.RN [UR6], [UR4], UR5, desc[UR8] ;  /* 0x00000806040073bb */ /* 0x0005d800080a1405 */
[----:B------:R-:W-:Y:S02]  /*5180*/  @P1 PLOP3.LUT P0, PT, P1, PT, PT, 0x8, 0x0 ;  /* 0x000000000000181c */ /* 0x000fe40000f0e170 */
[----:B------:R-:W-:-:S11]  /*5190*/  PLOP3.LUT P1, PT, PT, PT, PT, 0x8, 0x0 ;  /* 0x000000000000781c */ /* 0x000fd60003f2e170 */
[----:B--2---:R-:W-:Y:S05]  /*51a0*/  @P0 BRA.U.ANY `(.L_x_1885) ;  /* 0xfffffffd00ec0947 */ /* 0x004fea000393ffff */
[----:B------:R0:W-:Y:S01]  /*51b0*/  UTMACMDFLUSH ;  /* 0x00000000000079b7 */ /* 0x0001e20000000000 */
[----:B------:R-:W-:-:S04]  /*51c0*/  DEPBAR.LE SB0, 0x0 ;  /* 0x000080000000791a */ /* 0x000fc80000000000 */
.L_x_1884:
[----:B------:R-:W-:Y:S05]  /*51d0*/  BSYNC B0 ;  /* 0x0000000000007941 */ /* 0x000fea0003800000 */
.L_x_1883:
        /* <DEDUP_REMOVED lines=28> */
.L_x_1886:
        /* <DEDUP_REMOVED lines=8> */
.L_x_1852:
        /* <DEDUP_REMOVED lines=21> */
.L_x_1888:
        /* <DEDUP_REMOVED lines=13> */
.L_x_1890:
[----:B------:R-:W-:-:S05]  /*5640*/  ULDC UR4, c[0x0][0x8c4] ;  /* 0x0002310000047ab9 */ /* 0x000fca0000000800 */
.L_x_1889:
        /* <DEDUP_REMOVED lines=44> */
.L_x_1891:
        /* <DEDUP_REMOVED lines=13> */
.L_x_1892:
        /* <DEDUP_REMOVED lines=12> */
.L_x_1893:
[----:B------:R-:W-:Y:S01]  /*5aa0*/  UIADD3 UR7, -UR6, UR8, UR14 ;  /* 0x0000000806077290 */ /* 0x000fe2000fffe10e */
[----:B------:R-:W-:Y:S01]  /*5ab0*/  ISETP.LE.AND P0, PT, RZ, UR10, PT ;  /* 0x0000000aff007c0c */ /* 0x000fe2000bf03270 */
[----:B------:R-:W-:Y:S02]  /*5ac0*/  ULDC UR9, c[0x0][0x74c] ;  /* 0x0001d30000097ab9 */ /* 0x000fe40000000800 */
[----:B------:R-:W-:-:S04]  /*5ad0*/  UIADD3 UR7, UR7, -UR9, URZ ;  /* 0x8000000907077290 */ /* 0x000fc8000fffe03f */
        /* <DEDUP_REMOVED lines=18> */
.L_x_1894:
[----:B------:R-:W-:-:S06]  /*5c00*/  UISETP.GT.AND UP1, UPT, UR12, UR7, UPT ;  /* 0x000000070c00728c */ /* 0x000fcc000bf24270 */
[----:B------:R-:W-:-:S13]  /*5c10*/  PLOP3.LUT P0, PT, PT, PT, UP1, 0x80, 0x0 ;  /* 0x000000000000781c */ /* 0x000fda0003f0f018 */
[----:B------:R-:W-:Y:S05]  /*5c20*/  @!P0 BRA `(.L_x_1857) ;  /* 0x0000003800208947 */ /* 0x000fea0003800000 */
[----:B------:R-:W-:Y:S01]  /*5c30*/  ULDC.64 UR14, c[0x0][0x2d8] ;  /* 0x0000b600000e7ab9 */ /* 0x000fe20000000a00 */
[----:B------:R-:W-:Y:S01]  /*5c40*/  ULDC.64 UR28, c[0x0][0x2e0] ;  /* 0x0000b800001c7ab9 */ /* 0x000fe20000000a00 */
[----:B------:R-:W-:Y:S02]  /*5c50*/  UIMAD UR6, UR11, UR14, URZ ;  /* 0x0000000e0b0672a4 */ /* 0x000fe4000f8e023f */
[----:B------:R-:W-:Y:S02]  /*5c60*/  USHF.R.S32.HI UR11, URZ, 0x1f, UR13 ;  /* 0x0000001f3f0b7899 */ /* 0x000fe4000801140d */
[----:B------:R-:W-:Y:S02]  /*5c70*/  UIMAD UR15, UR16, UR15, UR6 ;  /* 0x0000000f100f72a4 */ /* 0x000fe4000f8e0206 */
[----:B------:R-:W-:Y:S02]  /*5c80*/  UIADD3 UR6, -UR7, UR12, URZ ;  /* 0x0000000c07067290 */ /* 0x000fe4000fffe13f */
[----:B------:R-:W-:-:S02]  /*5c90*/  UIMAD.WIDE.U32 UR8, UR16, UR14, URZ ;  /* 0x0000000e100872a5 */ /* 0x000fc4000f8e003f */
[----:B------:R-:W-:Y:S02]  /*5ca0*/  ULOP3.LUT UR6, UR6, 0x1, URZ, 0xc0, !UPT ;  /* 0x0000000106067892 */ /* 0x000fe4000f8ec03f */
[----:B------:R-:W-:Y:S02]  /*5cb0*/  USEL UR13, UR13, URZ, !UP0 ;  /* 0x0000003f0d0d7287 */ /* 0x000fe4000c000000 */
[----:B------:R-:W-:Y:S02]  /*5cc0*/  USEL UR14, UR11, URZ, !UP0 ;  /* 0x0000003f0b0e7287 */ /* 0x000fe4000c000000 */
[----:B------:R-:W-:Y:S02]  /*5cd0*/  UISETP.NE.U32.AND UP0, UPT, UR6, 0x1, UPT ;  /* 0x000000010600788c */ /* 0x000fe4000bf05070 */
[----:B------:R-:W-:Y:S02]  /*5ce0*/  UIADD3 UR10, UP1, UR4, UR8, URZ ;  /* 0x00000008040a7290 */ /* 0x000fe4000ff3e03f */
[----:B------:R-:W-:-:S02]  /*5cf0*/  UIADD3 UR15, UR9, UR15, URZ ;  /* 0x0000000f090f7290 */ /* 0x000fc4000fffe03f */
[----:B------:R-:W-:Y:S01]  /*5d00*/  PLOP3.LUT P1, PT, PT, PT, UP0, 0x80, 0x0 ;  /* 0x000000000000781c */ /* 0x000fe20003f2f008 */
[----:B------:R-:W-:Y:S02]  /*5d10*/  UIMAD UR14, UR14, UR28, URZ ;  /* 0x0000001c0e0e72a4 */ /* 0x000fe4000f8e023f */
[----:B------:R-:W-:Y:S02]  /*5d20*/  UIADD3.X UR11, UR5, UR15, URZ, UP1, !UPT ;  /* 0x0000000f050b7290 */ /* 0x000fe40008ffe43f */
[----:B------:R-:W-:Y:S02]  /*5d30*/  UIMAD UR14, UR13, UR29, UR14 ;  /* 0x0000001d0d0e72a4 */ /* 0x000fe4000f8e020e */
[----:B------:R-:W-:Y:S01]  /*5d40*/  UIMAD.WIDE.U32 UR10, UR13, UR28, UR10 ;  /* 0x0000001c0d0a72a5 */ /* 0x000fe2000f8e000a */
[----:B------:R-:W-:-:S03]  /*5d50*/  ELECT P0, URZ, PT ;  /* 0x00000000003f782f */ /* 0x000fc60003800000 */
[----:B------:R-:W-:Y:S02]  /*5d60*/  UIADD3 UR27, UR11, UR14, URZ ;  /* 0x0000000e0b1b7290 */ /* 0x000fe4000fffe03f */
[----:B------:R-:W-:Y:S10]  /*5d70*/  @P1 BRA `(.L_x_1895) ;  /* 0x0000000000bc1947 */ /* 0x000ff40003800000 */
        /* <DEDUP_REMOVED lines=18> */
.L_x_1897:
[----:B------:R-:W-:Y:S05]  /*5ea0*/  BSYNC B0 ;  /* 0x0000000000007941 */ /* 0x000fea0003800000 */
.L_x_1896:
        /* <DEDUP_REMOVED lines=19> */
.L_x_1899:
[----:B------:R-:W-:Y:S05]  /*5fe0*/  BSYNC B0 ;  /* 0x0000000000007941 */ /* 0x000fea0003800000 */
.L_x_1898:
[----:B------:R-:W-:Y:S06]  /*5ff0*/  BAR.ARV 0xa, 0xa0 ;  /* 0x0282800000007b1d */ /* 0x000fec0000002000 */
[----:B------:R-:W-:Y:S04]  /*6000*/  BSSY B0, `(.L_x_1900) ;  /* 0x0000003000007945 */ /* 0x000fe80003800000 */
[----:B------:R-:W-:Y:S05]  /*6010*/  @!P0 BRA `(.L_x_1901) ;  /* 0x0000000000048947 */ /* 0x000fea0003800000 */
[----:B------:R-:W-:-:S04]  /*6020*/  DEPBAR.LE SB0, 0x0 ;  /* 0x000080000000791a */ /* 0x000fc80000000000 */
.L_x_1901:
[----:B------:R-:W-:Y:S05]  /*6030*/  BSYNC B0 ;  /* 0x0000000000007941 */ /* 0x000fea0003800000 */
.L_x_1900:
[----:B------:R-:W-:Y:S06]  /*6040*/  BAR.ARV 0xb, 0xa0 ;  /* 0x02c2800000007b1d */ /* 0x000fec0000002000 */
[----:B------:R-:W-:Y:S01]  /*6050*/  UIADD3 UR18, UR7, 0x1, URZ ;  /* 0x0000000107127890 */ /* 0x000fe2000fffe03f */
[----:B------:R-:W-:Y:S11]  /*6060*/  BRA `(.L_x_1902) ;  /* 0x0000000000047947 */ /* 0x000ff60003800000 */
.L_x_1895:
[----:B------:R-:W-:-:S05]  /*6070*/  UMOV UR18, UR7 ;  /* 0x0000000700127c82 */ /* 0x000fca0008000000 */
.L_x_1902:
[----:B------:R-:W-:-:S04]  /*6080*/  UIADD3 UR6, UR7, 0x1, URZ ;  /* 0x0000000107067890 */ /* 0x000fc8000fffe03f */
[----:B------:R-:W-:-:S06]  /*6090*/  UISETP.NE.AND UP0, UPT, UR12, UR6, UPT ;  /* 0x000000060c00728c */ /* 0x000fcc000bf05270 */
[----:B------:R-:W-:-:S13]  /*60a0*/  PLOP3.LUT P1, PT, PT, PT, UP0, 0x80, 0x0 ;  /* 0x000000000000781c */ /* 0x000fda0003f2f008 */
[----:B------:R-:W-:Y:S05]  /*60b0*/  @!P1 BRA `(.L_x_1857) ;  /* 0x0000003000fc9947 */ /* 0x000fea0003800000 */
[----:B------:R-:W-:Y:S01]  /*60c0*/  UMOV UR16, UR8 ;  /* 0x0000000800107c82 */ /* 0x000fe20008000000 */
[----:B------:R-:W-:Y:S01]  /*60d0*/  UMOV UR17, UR15 ;  /* 0x0000000f00117c82 */ /* 0x000fe20008000000 */
[----:B------:R-:W-:Y:S01]  /*60e0*/  ULDC.64 UR20, c[0x0][0x2c0] ;  /* 0x0000b00000147ab9 */ /* 0x000fe20000000a00 */
[----:B------:R-:W-:Y:S02]  /*60f0*/  UIMAD.WIDE.U32 UR16, UR13, UR28, UR16 ;  /* 0x0000001c0d1072a5 */ /* 0x000fe4000f8e0010 */
[----:B------:R-:W-:Y:S02]  /*6100*/  UIMAD UR19, UR18, 0x1800, URZ ;  /* 0x00001800121378a4 */ /* 0x000fe4000f8e023f */
[----:B------:R-:W-:Y:S01]  /*6110*/  UIADD3 UR25, UP0, UR4, UR16, URZ ;  /* 0x0000001004197290 */ /* 0x000fe2000ff1e03f */
[----:B------:R-:W-:Y:S01]  /*6120*/  UMOV UR6, URZ ;  /* 0x0000003f00067c82 */ /* 0x000fe20008000000 */
[----:B------:R-:W-:Y:S02]  /*6130*/  ULDC.64 UR30, c[0x0][0x2c0] ;  /* 0x0000b000001e7ab9 */ /* 0x000fe40000000a00 */
[----:B------:R-:W-:-:S02]  /*6140*/  UIADD3.X UR16, UR5, UR14, UR17, UP0, !UPT ;  /* 0x0000000e05107290 */ /* 0x000fc400087fe411 */
[----:B------:R-:W-:Y:S01]  /*6150*/  ULEA UR24, UP0, UR25, UR20, 0x2 ;  /* 0x0000001419187291 */ /* 0x000fe2000f80103f */
[----:B------:R-:W-:-:S03]  /*6160*/  UMOV UR26, UR19 ;  /* 0x00000013001a7c82 */ /* 0x000fc60008000000 */
[----:B------:R-:W-:Y:S02]  /*6170*/  ULEA.HI.X UR25, UR25, UR21, UR16, 0x2, UP0 ;  /* 0x0000001519197291 */ /* 0x000fe400080f1410 */
[----:B------:R-:W-:Y:S02]  /*6180*/  UIADD3 UR20, UP0, UR24, 0x3000, URZ ;  /* 0x0000300018147890 */ /* 0x000fe4000ff1e03f */
[----:B------:R-:W-:Y:S02]  /*6190*/  UIADD3 UR22, UP1, UR24, 0x6000, URZ ;  /* 0x0000600018167890 */ /* 0x000fe4000ff3e03f */
[----:B------:R-:W-:Y:S02]  /*61a0*/  UIADD3 UR24, UP2, UR24, 0x9000, URZ ;  /* 0x0000900018187890 */ /* 0x000fe4000ff5e03f */
[----:B------:R-:W-:Y:S02]  /*61b0*/  UIADD3.X UR21, URZ, UR25, URZ, UP0, !UPT ;  /* 0x000000193f157290 */ /* 0x000fe400087fe43f */
[----:B------:R-:W-:-:S02]  /*61c0*/  UIADD3.X UR23, URZ, UR25, URZ, UP1, !UPT ;  /* 0x000000193f177290 */ /* 0x000fc40008ffe43f */
[----:B------:R-:W-:-:S12]  /*61d0*/  UIADD3.X UR25, URZ, UR25, URZ, UP2, !UPT ;  /* 0x000000193f197290 */ /* 0x000fd800097fe43f */
.L_x_1915:
        /* <DEDUP_REMOVED lines=20> */
.L_x_1904:
[----:B------:R-:W-:Y:S05]  /*6320*/  BSYNC B0 ;  /* 0x0000000000007941 */ /* 0x000fea0003800000 */
.L_x_1903:
        /* <DEDUP_REMOVED lines=13> */
.L_x_1906:
[----:B------:R-:W-:Y:S05]  /*6400*/  BSYNC B0 ;  /* 0x0000000000007941 */ /* 0x000fea0003800000 */
.L_x_1905:
[----:B------:R-:W-:Y:S06]  /*6410*/  BAR.ARV 0xa, 0xa0 ;  /* 0x0282800000007b1d */ /* 0x000fec0000002000 */
[----:B------:R-:W-:Y:S04]  /*6420*/  BSSY B0, `(.L_x_1907) ;  /* 0x0000003000007945 */ /* 0x000fe80003800000 */
[----:B------:R-:W-:Y:S05]  /*6430*/  @!P0 BRA `(.L_x_1908) ;  /* 0x0000000000048947 */ /* 0x000fea0003800000 */
[----:B------:R-:W-:-:S04]  /*6440*/  DEPBAR.LE SB0, 0x0 ;  /* 0x000080000000791a */ /* 0x000fc80000000000 */
.L_x_1908:
[----:B------:R-:W-:Y:S05]  /*6450*/  BSYNC B0 ;  /* 0x0000000000007941 */ /* 0x000fea0003800000 */
.L_x_1907:
        /* <DEDUP_REMOVED lines=13> */
.L_x_1910:
[----:B------:R-:W-:Y:S05]  /*6530*/  BSYNC B0 ;  /* 0x0000000000007941 */ /* 0x000fea0003800000 */
.L_x_1909:
        /* <DEDUP_REMOVED lines=13> */
.L_x_1912:
[----:B------:R-:W-:Y:S05]  /*6610*/  BSYNC B0 ;  /* 0x0000000000007941 */ /* 0x000fea0003800000 */
.L_x_1911:
[----:B------:R-:W-:Y:S01]  /*6620*/  UIADD3 UR18, UR18, 0x2, URZ ;  /* 0x0000000212127890 */ /* 0x000fe2000fffe03f */
[----:B------:R-:W-:Y:S06]  /*6630*/  BAR.ARV 0xa, 0xa0 ;  /* 0x0282800000007b1d */ /* 0x000fec0000002000 */
[----:B------:R-:W-:Y:S01]  /*6640*/  UISETP.GE.AND UP0, UPT, UR18, UR12, UPT ;  /* 0x0000000c1200728c */ /* 0x000fe2000bf06270 */
[----:B------:R-:W-:Y:S04]  /*6650*/  BSSY B0, `(.L_x_1913) ;  /* 0x0000003000007945 */ /* 0x000fe80003800000 */
[----:B------:R-:W-:Y:S06]  /*6660*/  @!P0 BRA `(.L_x_1914) ;  /* 0x0000000000048947 */ /* 0x000fec0003800000 */
[----:B------:R-:W-:-:S04]  /*6670*/  DEPBAR.LE SB0, 0x0 ;  /* 0x000080000000791a */ /* 0x000fc80000000000 */
.L_x_1914:
[----:B------:R-:W-:Y:S05]  /*6680*/  BSYNC B0 ;  /* 0x0000000000007941 */ /* 0x000fea0003800000 */
.L_x_1913:
[----:B------:R-:W-:Y:S06]  /*6690*/  BAR.ARV 0xb, 0xa0 ;  /* 0x02c2800000007b1d */ /* 0x000fec0000002000 */
[----:B------:R-:W-:Y:S01]  /*66a0*/  PLOP3.LUT P1, PT, PT, PT, UP0, 0x80, 0x0 ;  /* 0x000000000000781c */ /* 0x000fe20003f2f008 */
[----:B------:R-:W-:Y:S02]  /*66b0*/  UIADD3 UR26, UR26, 0x3000, URZ ;  /* 0x000030001a1a7890 */ /* 0x000fe4000fffe03f */
[----:B------:R-:W-:-:S10]  /*66c0*/  UIADD3 UR6, UR6, 0x3000, URZ ;  /* 0x0000300006067890 */ /* 0x000fd4000fffe03f */
[----:B------:R-:W-:Y:S05]  /*66d0*/  @!P1 BRA `(.L_x_1915) ;  /* 0xfffffff800c09947 */ /* 0x000fea000383ffff */
[----:B------:R-:W-:Y:S05]  /*66e0*/  BRA `(.L_x_1857) ;  /* 0x0000002c00707947 */ /* 0x000fea0003800000 */
.L_x_1887:
        /* <DEDUP_REMOVED lines=14> */
.L_x_1916:
        /* <DEDUP_REMOVED lines=14> */
.L_x_1918:
[----:B------:R-:W-:-:S05]  /*68b0*/  ULDC UR4, c[0x0][0x8c4] ;  /* 0x0002310000047ab9 */ /* 0x000fca0000000800 */
.L_x_1917:
        /* <DEDUP_REMOVED lines=59> */
.L_x_1920:
        /* <DEDUP_REMOVED lines=13> */
.L_x_1921:
        /* <DEDUP_REMOVED lines=8> */
.L_x_1922:
        /* <DEDUP_REMOVED lines=21> */
.L_x_1923:
        /* <DEDUP_REMOVED lines=50> */
.L_x_1953:
        /* <DEDUP_REMOVED lines=15> */
.L_x_1926:
        /* <DEDUP_REMOVED lines=127> */
.L_x_1937:
[----:B-123--:R-:W-:-:S04]  /*7b10*/  SHF.L.U32 R18, R10, 0x1f, RZ ;  /* 0x0000001f0a127819 */ /* 0x00efc800000006ff */
[----:B------:R-:W2:Y:S02]  /*7b20*/  SYNCS.PHASECHK.TRANS64.TRYWAIT P1, [R15+URZ+0x26840], R18 ;  /* 0x026840120f0075a7 */ /* 0x000ea4000802017f */
[----:B--2---:R-:W-:Y:S05]  /*7b30*/  @!P1 BRA `(.L_x_1929) ;  /* 0x0000001800dc9947 */ /* 0x004fea0003800000 */
.L_x_1954:
        /* <DEDUP_REMOVED lines=8> */
.L_x_1930:
        /* <DEDUP_REMOVED lines=44> */
.L_x_1955:
        /* <DEDUP_REMOVED lines=8> */
.L_x_1932:
        /* <DEDUP_REMOVED lines=44> */
.L_x_1956:
        /* <DEDUP_REMOVED lines=8> */
.L_x_1934:
        /* <DEDUP_REMOVED lines=38> */
.L_x_1958:
        /* <DEDUP_REMOVED lines=8> */
.L_x_1936:
        /* <DEDUP_REMOVED lines=44> */
.L_x_1928:
[----:B------:R-:W4:Y:S02]  /*87e0*/  LDL.LU R4, [R1+0x4] ;  /* 0x0000040001047983 */ /* 0x000f240000300800 */
[----:B----4-:R-:W-:Y:S02]  /*87f0*/  ISETP.NE.AND P1, PT, R4, RZ, PT ;  /* 0x000000ff0400720c */ /* 0x010fe40003f25270 */
[----:B------:R4:W5:Y:S11]  /*8800*/  LDL R4, [R1] ;  /* 0x0000000001047983 */ /* 0x0009760000100800 */
[----:B----4-:R-:W-:Y:S05]  /*8810*/  @!P1 BRA `(.L_x_1927) ;  /* 0x0000000400949947 */ /* 0x010fea0003800000 */
[----:B------:R-:W-:-:S04]  /*8820*/  SHF.L.U32 R12, R10, 0x1f, RZ ;  /* 0x0000001f0a0c7819 */ /* 0x000fc800000006ff */
[----:B------:R-:W4:Y:S02]  /*8830*/  SYNCS.PHASECHK.TRANS64.TRYWAIT P1, [R15+URZ+0x26840], R12 ;  /* 0x0268400c0f0075a7 */ /* 0x000f24000802017f */
[----:B----4-:R-:W-:Y:S05]  /*8840*/  @!P1 BRA `(.L_x_1938) ;  /* 0x0000000c00ec9947 */ /* 0x010fea0003800000 */
.L_x_1959:
        /* <DEDUP_REMOVED lines=8> */
.L_x_1939:
        /* <DEDUP_REMOVED lines=41> */
.L_x_1960:
        /* <DEDUP_REMOVED lines=8> */
.L_x_1941:
        /* <DEDUP_REMOVED lines=41> */
.L_x_1927:
[----:B------:R-:W1:Y:S01]  /*8e70*/  S2R R0, SR_TID.X ;  /* 0x0000000000007919 */ /* 0x000e620000002100 */
[----:B------:R-:W-:Y:S01]  /*8e80*/  IMAD R3, R16, 0x8, R15 ;  /* 0x0000000810037824 */ /* 0x000fe200078e020f */
[----:B-1----:R-:W-:Y:S02]  /*8e90*/  LOP3.LUT R2, R0, 0x7f, RZ, 0xc0, !PT ;  /* 0x0000007f00027812 */ /* 0x002fe400078ec0ff */
[----:B------:R-:W-:Y:S02]  /*8ea0*/  SHF.L.U32 R0, R10, 0x1f, RZ ;  /* 0x0000001f0a007819 */ /* 0x000fe400000006ff */
[----:B------:R-:W-:Y:S02]  /*8eb0*/  ISETP.NE.AND P1, PT, R2, RZ, PT ;  /* 0x000000ff0200720c */ /* 0x000fe40003f25270 */
[----:B------:R-:W1:Y:S02]  /*8ec0*/  SYNCS.PHASECHK.TRANS64.TRYWAIT P0, [R3+URZ+0x26840], R0 ;  /* 0x02684000030075a7 */ /* 0x000e64000800017f */
[----:B-1----:R-:W-:Y:S09]  /*8ed0*/  @!P0 BRA `(.L_x_1942) ;  /* 0x0000000800708947 */ /* 0x002ff20003800000 */
.L_x_1961:
[----:B------:R-:W-:Y:S05]  /*8ee0*/  @P1 BRA `(.L_x_1943) ;  /* 0x0000000000181947 */ /* 0x000fea0003800000 */
[----:B------:R-:W1:Y:S01]  /*8ef0*/  S2R R2, SR_TID.X ;  /* 0x0000000000027919 */ /* 0x000e620000002100 */
[----:B------:R-:W-:-:S04]  /*8f00*/  IMAD.MOV.U32 R0, RZ, RZ, 0x3100 ;  /* 0x00003100ff007424 */ /* 0x000fc800078e00ff */
[----:B------:R1:W-:Y:S02]  /*8f10*/  SYNCS.ARRIVE.TRANS64 RZ, [R3+URZ+0x26830], R0 ;  /* 0x0268300003ff79a7 */ /* 0x0003e4000800003f */
[----:B-1----:R-:W-:-:S13]  /*8f20*/  LOP3.LUT P0, RZ, R2, 0x1f, RZ, 0xc0, !PT ;  /* 0x0000001f02ff7812 */ /* 0x002fda000780c0ff */
[----:B------:R-:W-:Y:S05]  /*8f30*/  @!P0 BRA `(.L_x_1943) ;  /* 0x0000000000048947 */ /* 0x000fea0003800000 */
[----:B------:R-:W-:Y:S01]  /*8f40*/  BPT.TRAP 0x1 ;  /* 0x000000040000795c */ /* 0x000fe20000300000 */
.L_x_1943:
        /* <DEDUP_REMOVED lines=48> */
.L_x_1924:
[----:B------:R-:W-:Y:S05]  /*9250*/  BSYNC B0 ;  /* 0x0000000000007941 */ /* 0x000fea0003800000 */
.L_x_1919:
[----:B------:R-:W-:-:S03]  /*9260*/  UMOV UR8, 0xffffffff ;  /* 0xffffffff00087882 */ /* 0x000fc60000000000 */
[----:B------:R-:W-:Y:S05]  /*9270*/  BRA.DIV UR8, `(.L_x_1944) ;  /* 0x00000006089c7947 */ /* 0x000fea000b800000 */
[----:B------:R-:W-:-:S13]  /*9280*/  ELECT P6, URZ, PT ;  /* 0x00000000003f782f */ /* 0x000fda00038c0000 */
.L_x_1964:
[----:B------:R-:W-:Y:S05]  /*9290*/  @!P6 BRA `(.L_x_1857) ;  /* 0x000000000084e947 */ /* 0x000fea0003800000 */
[----:B------:R-:W-:-:S06]  /*92a0*/  ULOP3.LUT UR8, UR38, 0x2, URZ, 0xfc, !UPT ;  /* 0x0000000226087892 */ /* 0x000fcc000f8efc3f */
[----:B------:R-:W-:-:S05]  /*92b0*/  IMAD.U32 R2, RZ, RZ, UR8 ;  /* 0x00000008ff027e24 */ /* 0x000fca000f8e00ff */
[----:B------:R-:W-:-:S13]  /*92c0*/  ISETP.NE.AND P2, PT, R2, 0x3, PT ;  /* 0x000000030200780c */ /* 0x000fda0003f45270 */
[----:B------:R-:W-:Y:S05]  /*92d0*/  @!P2 BRA `(.L_x_1945) ;  /* 0x000000000004a947 */ /* 0x000fea0003800000 */
[----:B---3--:R-:W-:Y:S01]  /*92e0*/  BPT.TRAP 0x1 ;  /* 0x000000040000795c */ /* 0x008fe20000300000 */
.L_x_1945:
        /* <DEDUP_REMOVED lines=15> */
.L_x_1965:
[----:B------:R-:W2:Y:S02]  /*93e0*/  SYNCS.PHASECHK.TRANS64.TRYWAIT P0, [R3+URZ], R2 ;  /* 0x00000002030075a7 */ /* 0x000ea4000800017f */
[----:B--2---:R-:W-:Y:S05]  /*93f0*/  @!P0 BRA `(.L_x_1947) ;  /* 0x0000000400708947 */ /* 0x004fea0003800000 */
.L_x_1966:
[----:B------:R-:W-:Y:S05]  /*9400*/  @!P2 BRA `(.L_x_1948) ;  /* 0x000000000004a947 */ /* 0x000fea0003800000 */
[----:B---3--:R-:W-:Y:S01]  /*9410*/  BPT.TRAP 0x1 ;  /* 0x000000040000795c */ /* 0x008fe20000300000 */
.L_x_1948:
[----:B--2---:R-:W-:-:S04]  /*9420*/  VIADD R3, R8, 0x26840 ;  /* 0x0002684008037836 */ /* 0x004fc80000000000 */
[----:B------:R-:W-:-:S04]  /*9430*/  IMAD R5, R0, 0x8, R3 ;  /* 0x0000000800057824 */ /* 0x000fc800078e0203 */
[----:B------:R-:W2:Y:S02]  /*9440*/  SYNCS.PHASECHK.TRANS64.TRYWAIT P0, [R5+URZ], R4 ;  /* 0x00000004050075a7 */ /* 0x000ea4000800017f */
[----:B--2---:R-:W-:Y:S05]  /*9450*/  @!P0 BRA `(.L_x_1949) ;  /* 0x00000004006c8947 */ /* 0x004fea0003800000 */
.L_x_1967:
[----:B------:R-:W-:-:S07]  /*9460*/  IMAD R3, R6, 0x8, R3 ;  /* 0x0000000806037824 */ /* 0x000fce00078e0203 */
.L_x_1950:
[----:B----4-:R4:W1:Y:S02]  /*9470*/  SYNCS.PHASECHK.TRANS64.TRYWAIT P0, [R3+URZ], R2 ;  /* 0x00000002030075a7 */ /* 0x010864000800017f */
[----:B-1----:R-:W-:Y:S05]  /*9480*/  @!P0 NANOSLEEP.SYNCS 0x989680 ;  /* 0x009896800000895d */ /* 0x002fea0003900000 */
[----:B------:R-:W1:Y:S02]  /*9490*/  @!P0 SYNCS.PHASECHK.TRANS64 P0, [R3+URZ], R2 ;  /* 0x00000002030085a7 */ /* 0x000e64000800007f */
[----:B-1----:R-:W-:Y:S05]  /*94a0*/  @!P0 BRA `(.L_x_1950) ;  /* 0xfffffffc00f08947 */ /* 0x002fea000383ffff */
.L_x_1857:
[----:B---3--:R-:W-:Y:S05]  /*94b0*/  BSYNC B6 ;  /* 0x0000000000067941 */ /* 0x008fea0003800000 */
.L_x_1851:
[----:B------:R-:W-:Y:S05]  /*94c0*/  EXIT ;  /* 0x000000000000794d */ /* 0x000fea0003800000 */
.L_x_1868:
[----:B------:R-:W-:Y:S02]  /*94d0*/  IMAD.MOV.U32 R13, RZ, RZ, R16 ;  /* 0x000000ffff0d7224 */ /* 0x000fe400078e0010 */
[----:B------:R-:W-:Y:S02]  /*94e0*/  IMAD.MOV.U32 R12, RZ, RZ, RZ ;  /* 0x000000ffff0c7224 */ /* 0x000fe400078e00ff */
[----:B------:R-:W-:Y:S02]  /*94f0*/  IMAD.MOV.U32 R11, RZ, RZ, 0x1f ;  /* 0x0000001fff0b7424 */ /* 0x000fe400078e00ff */
[----:B------:R-:W-:-:S07]  /*9500*/  IMAD.MOV.U32 R15, RZ, RZ, -0x1 ;  /* 0xffffffffff0f7424 */ /* 0x000fce00078e00ff */
[----:B------:R-:W-:Y:S05]  /*9510*/  WARPSYNC.COLLECTIVE R15, `(.L_x_1951) ;  /* 0x000000000f087348 */ /* 0x000fea0003c00000 */
[----:B------:R1:W2:Y:S02]  /*9520*/  SHFL.IDX P6, R14, R13, R12, R11 ;  /* 0x0000000c0d0e7389 */ /* 0x0002a400000c000b */
[----:B-12---:R-:W-:Y:S01]  /*9530*/  ENDCOLLECTIVE ;  /* 0x000000000000791b */ /* 0x006fe20003800000 */
.L_x_1951:
[----:B------:R-:W-:Y:S05]  /*9540*/  BRA `(.L_x_1952) ;  /* 0xffffff7c00ec7947 */ /* 0x000fea000383ffff */
.L_x_1870:
[----:B--2---:R2:W3:Y:S02]  /*9550*/  SYNCS.PHASECHK.TRANS64.TRYWAIT P0, [R18+URZ+0x26800], R5 ;  /* 0x02680005120075a7 */ /* 0x0044e4000800017f */
[----:B---3--:R-:W-:Y:S05]  /*9560*/  @!P0 NANOSLEEP.SYNCS 0x989680 ;  /* 0x009896800000895d */ /* 0x008fea0003900000 */
[----:B------:R-:W3:Y:S02]  /*9570*/  @!P0 SYNCS.PHASECHK.TRANS64 P0, [R18+URZ+0x26800], R5 ;  /* 0x02680005120085a7 */ /* 0x000ee4000800007f */
[----:B---3--:R-:W-:Y:S05]  /*9580*/  @!P0 BRA `(.L_x_1870) ;  /* 0xfffffffc00f08947 */ /* 0x008fea000383ffff */
[----:B------:R-:W-:Y:S05]  /*9590*/  BRA `(.L_x_1869) ;  /* 0xffffff8000147947 */ /* 0x000fea000383ffff */
.L_x_1875:
[----:B--2---:R-:W-:-:S04]  /*95a0*/  IMAD.U32 R7, RZ, RZ, UR7 ;  /* 0x00000007ff077e24 */ /* 0x004fc8000f8e00ff */
[----:B------:R2:W3:Y:S03]  /*95b0*/  SYNCS.PHASECHK.TRANS64.TRYWAIT P0, [R7+URZ+0x26810], R16 ;  /* 0x02681010070075a7 */ /* 0x0004e6000800017f */
[----:B---3--:R-:W-:Y:S05]  /*95c0*/  @!P0 NANOSLEEP.SYNCS 0x989680 ;  /* 0x009896800000895d */ /* 0x008fea0003900000 */
[----:B------:R-:W3:Y:S02]  /*95d0*/  @!P0 SYNCS.PHASECHK.TRANS64 P0, [R7+URZ+0x26810], R16 ;  /* 0x02681010070085a7 */ /* 0x000ee4000800007f */
[----:B---3--:R-:W-:Y:S05]  /*95e0*/  @!P0 BRA `(.L_x_1875) ;  /* 0xfffffffc00ec8947 */ /* 0x008fea000383ffff */
[----:B------:R-:W-:Y:S05]  /*95f0*/  BRA `(.L_x_1874) ;  /* 0xffffff8800687947 */ /* 0x000fea000383ffff */
.L_x_1879:
[----:B------:R-:W-:-:S04]  /*9600*/  IMAD.U32 R121, RZ, RZ, UR7 ;  /* 0x00000007ff797e24 */ /* 0x000fc8000f8e00ff */
[----:B------:R1:W1:Y:S03]  /*9610*/  SYNCS.PHASECHK.TRANS64.TRYWAIT P0, [R121+URZ+0x26830], R16 ;  /* 0x02683010790075a7 */ /* 0x000266000800017f */
[----:B-1----:R-:W-:Y:S05]  /*9620*/  @!P0 NANOSLEEP.SYNCS 0x989680 ;  /* 0x009896800000895d */ /* 0x002fea0003900000 */
[----:B------:R-:W1:Y:S02]  /*9630*/  @!P0 SYNCS.PHASECHK.TRANS64 P0, [R121+URZ+0x26830], R16 ;  /* 0x02683010790085a7 */ /* 0x000e64000800007f */
[----:B-1----:R-:W-:Y:S05]  /*9640*/  @!P0 BRA `(.L_x_1879) ;  /* 0xfffffffc00ec8947 */ /* 0x002fea000383ffff */
[----:B------:R-:W-:Y:S05]  /*9650*/  BRA `(.L_x_1878) ;  /* 0xffffff8c00707947 */ /* 0x000fea000383ffff */
.L_x_1925:
[----:B-1----:R1:W2:Y:S02]  /*9660*/  SYNCS.PHASECHK.TRANS64.TRYWAIT P0, [R15+URZ+0x26820], R0 ;  /* 0x026820000f0075a7 */ /* 0x0022a4000800017f */
[----:B--2---:R-:W-:Y:S05]  /*9670*/  @!P0 NANOSLEEP.SYNCS 0x989680 ;  /* 0x009896800000895d */ /* 0x004fea0003900000 */
[----:B------:R-:W2:Y:S02]  /*9680*/  @!P0 SYNCS.PHASECHK.TRANS64 P0, [R15+URZ+0x26820], R0 ;  /* 0x026820000f0085a7 */ /* 0x000ea4000800007f */
[----:B--2---:R-:W-:Y:S05]  /*9690*/  @!P0 BRA `(.L_x_1925) ;  /* 0xfffffffc00f08947 */ /* 0x004fea000383ffff */
[----:B------:R-:W-:Y:S05]  /*96a0*/  BRA `(.L_x_1953) ;  /* 0xffffffd800e07947 */ /* 0x000fea000383ffff */
.L_x_1929:
[----:B--2---:R2:W3:Y:S02]  /*96b0*/  SYNCS.PHASECHK.TRANS64.TRYWAIT P1, [R15+URZ+0x26840], R18 ;  /* 0x026840120f0075a7 */ /* 0x0044e4000802017f */
[----:B---3--:R-:W-:Y:S05]  /*96c0*/  @!P1 NANOSLEEP.SYNCS 0x989680 ;  /* 0x009896800000995d */ /* 0x008fea0003900000 */
[----:B------:R-:W3:Y:S02]  /*96d0*/  @!P1 SYNCS.PHASECHK.TRANS64 P1, [R15+URZ+0x26840], R18 ;  /* 0x026840120f0095a7 */ /* 0x000ee4000802007f */
[----:B---3--:R-:W-:Y:S05]  /*96e0*/  @!P1 BRA `(.L_x_1929) ;  /* 0xfffffffc00f09947 */ /* 0x008fea000383ffff */
[----:B------:R-:W-:Y:S05]  /*96f0*/  BRA `(.L_x_1954) ;  /* 0xffffffe400107947 */ /* 0x000fea000383ffff */
.L_x_1931:
[----:B-1----:R1:W3:Y:S02]  /*9700*/  SYNCS.PHASECHK.TRANS64.TRYWAIT P1, [R15+URZ+0x26828], R18 ;  /* 0x026828120f0075a7 */ /* 0x0022e4000802017f */
[----:B---3--:R-:W-:Y:S05]  /*9710*/  @!P1 NANOSLEEP.SYNCS 0x989680 ;  /* 0x009896800000995d */ /* 0x008fea0003900000 */
[----:B------:R-:W3:Y:S02]  /*9720*/  @!P1 SYNCS.PHASECHK.TRANS64 P1, [R15+URZ+0x26828], R18 ;  /* 0x026828120f0095a7 */ /* 0x000ee4000802007f */
[----:B---3--:R-:W-:Y:S05]  /*9730*/  @!P1 BRA `(.L_x_1931) ;  /* 0xfffffffc00f09947 */ /* 0x008fea000383ffff */
[----:B------:R-:W-:Y:S05]  /*9740*/  BRA `(.L_x_1955) ;  /* 0xffffffe400cc7947 */ /* 0x000fea000383ffff */
.L_x_1933:
[----:B---3--:R3:W4:Y:S02]  /*9750*/  SYNCS.PHASECHK.TRANS64.TRYWAIT P1, [R15+URZ+0x26848], R18 ;  /* 0x026848120f0075a7 */ /* 0x008724000802017f */
[----:B----4-:R-:W-:Y:S05]  /*9760*/  @!P1 NANOSLEEP.SYNCS 0x989680 ;  /* 0x009896800000995d */ /* 0x010fea0003900000 */
[----:B------:R-:W4:Y:S02]  /*9770*/  @!P1 SYNCS.PHASECHK.TRANS64 P1, [R15+URZ+0x26848], R18 ;  /* 0x026848120f0095a7 */ /* 0x000f24000802007f */
[----:B----4-:R-:W-:Y:S05]  /*9780*/  @!P1 BRA `(.L_x_1933) ;  /* 0xfffffffc00f09947 */ /* 0x010fea000383ffff */
[----:B------:R-:W-:Y:S05]  /*9790*/  BRA `(.L_x_1956) ;  /* 0xffffffe800887947 */ /* 0x000fea000383ffff */
.L_x_1935:
[----:B------:R-:W-:-:S07]  /*97a0*/  SHF.L.U32 R4, R10, 0x1f, RZ ;  /* 0x0000001f0a047819 */ /* 0x000fce00000006ff */
.L_x_1957:
[----:B----4-:R4:W1:Y:S02]  /*97b0*/  SYNCS.PHASECHK.TRANS64.TRYWAIT P1, [R15+URZ+0x26820], R4 ;  /* 0x026820040f0075a7 */ /* 0x010864000802017f */
[----:B-1----:R-:W-:Y:S05]  /*97c0*/  @!P1 NANOSLEEP.SYNCS 0x989680 ;  /* 0x009896800000995d */ /* 0x002fea0003900000 */
[----:B------:R-:W1:Y:S02]  /*97d0*/  @!P1 SYNCS.PHASECHK.TRANS64 P1, [R15+URZ+0x26820], R4 ;  /* 0x026820040f0095a7 */ /* 0x000e64000802007f */
[----:B-1----:R-:W-:Y:S05]  /*97e0*/  @!P1 BRA `(.L_x_1957) ;  /* 0xfffffffc00f09947 */ /* 0x002fea000383ffff */
[----:B------:R-:W-:Y:S05]  /*97f0*/  BRA `(.L_x_1958) ;  /* 0xffffffec00287947 */ /* 0x000fea000383ffff */
.L_x_1938:
[----:B----4-:R4:W1:Y:S02]  /*9800*/  SYNCS.PHASECHK.TRANS64.TRYWAIT P1, [R15+URZ+0x26840], R12 ;  /* 0x0268400c0f0075a7 */ /* 0x010864000802017f */
[----:B-1----:R-:W-:Y:S05]  /*9810*/  @!P1 NANOSLEEP.SYNCS 0x989680 ;  /* 0x009896800000995d */ /* 0x002fea0003900000 */
[----:B------:R-:W1:Y:S02]  /*9820*/  @!P1 SYNCS.PHASECHK.TRANS64 P1, [R15+URZ+0x26840], R12 ;  /* 0x0268400c0f0095a7 */ /* 0x000e64000802007f */
[----:B-1----:R-:W-:Y:S05]  /*9830*/  @!P1 BRA `(.L_x_1938) ;  /* 0xfffffffc00f09947 */ /* 0x002fea000383ffff */
[----:B------:R-:W-:Y:S05]  /*9840*/  BRA `(.L_x_1959) ;  /* 0xfffffff000007947 */ /* 0x000fea000383ffff */
.L_x_1940:
[----:B-1----:R1:W2:Y:S02]  /*9850*/  SYNCS.PHASECHK.TRANS64.TRYWAIT P1, [R15+URZ+0x26828], R12 ;  /* 0x0268280c0f0075a7 */ /* 0x0022a4000802017f */
[----:B--2---:R-:W-:Y:S05]  /*9860*/  @!P1 NANOSLEEP.SYNCS 0x989680 ;  /* 0x009896800000995d */ /* 0x004fea0003900000 */
[----:B------:R-:W2:Y:S02]  /*9870*/  @!P1 SYNCS.PHASECHK.TRANS64 P1, [R15+URZ+0x26828], R12 ;  /* 0x0268280c0f0095a7 */ /* 0x000ea4000802007f */
[----:B--2---:R-:W-:Y:S05]  /*9880*/  @!P1 BRA `(.L_x_1940) ;  /* 0xfffffffc00f09947 */ /* 0x004fea000383ffff */
[----:B------:R-:W-:Y:S05]  /*9890*/  BRA `(.L_x_1960) ;  /* 0xfffffff000b07947 */ /* 0x000fea000383ffff */
.L_x_1942:
[----:B------:R1:W1:Y:S02]  /*98a0*/  SYNCS.PHASECHK.TRANS64.TRYWAIT P0, [R3+URZ+0x26840], R0 ;  /* 0x02684000030075a7 */ /* 0x000264000800017f */
[----:B-1----:R-:W-:Y:S05]  /*98b0*/  @!P0 NANOSLEEP.SYNCS 0x989680 ;  /* 0x009896800000895d */ /* 0x002fea0003900000 */
[----:B------:R-:W1:Y:S02]  /*98c0*/  @!P0 SYNCS.PHASECHK.TRANS64 P0, [R3+URZ+0x26840], R0 ;  /* 0x02684000030085a7 */ /* 0x000e64000800007f */
[----:B-1----:R-:W-:Y:S05]  /*98d0*/  @!P0 BRA `(.L_x_1942) ;  /* 0xfffffffc00f08947 */ /* 0x002fea000383ffff */
[----:B------:R-:W-:Y:S05]  /*98e0*/  BRA `(.L_x_1961) ;  /* 0xfffffff4007c7947 */ /* 0x000fea000383ffff */
.L_x_1944:
[----:B------:R-:W-:Y:S01]  /*98f0*/  BSSY B0, `(.L_x_1962) ;  /* 0x0000006000007945 */ /* 0x000fe20003800000 */
[----:B------:R-:W-:-:S07]  /*9900*/  IMAD.MOV.U32 R15, RZ, RZ, -0x1 ;  /* 0xffffffffff0f7424 */ /* 0x000fce00078e00ff */
[----:B---3--:R-:W-:Y:S05]  /*9910*/  WARPSYNC.COLLECTIVE R15, `(.L_x_1963) ;  /* 0x000000000f0c7348 */ /* 0x008fea0003c00000 */
[----:B------:R-:W-:Y:S02]  /*9920*/  ELECT P6, UR62, PT ;  /* 0x00000000003e782f */ /* 0x000fe400038c0000 */
[----:B------:R-:W-:Y:S01]  /*9930*/  MOV R14, UR62 ;  /* 0x0000003e000e7c02 */ /* 0x000fe20008000f00 */
[----:B---3--:R-:W-:Y:S10]  /*9940*/  ENDCOLLECTIVE ;  /* 0x000000000000791b */ /* 0x008ff40003800000 */
.L_x_1963:
[----:B------:R-:W-:Y:S05]  /*9950*/  BSYNC B0 ;  /* 0x0000000000007941 */ /* 0x000fea0003800000 */
.L_x_1962:
[----:B------:R-:W-:Y:S05]  /*9960*/  BRA `(.L_x_1964) ;  /* 0xfffffff800487947 */ /* 0x000fea000383ffff */
.L_x_1946:
[----:B-1----:R1:W2:Y:S02]  /*9970*/  SYNCS.PHASECHK.TRANS64.TRYWAIT P0, [R7+URZ], R4 ;  /* 0x00000004070075a7 */ /* 0x0022a4000800017f */
[----:B--2---:R-:W-:Y:S05]  /*9980*/  @!P0 NANOSLEEP.SYNCS 0x989680 ;  /* 0x009896800000895d */ /* 0x004fea0003900000 */
[----:B------:R-:W2:Y:S02]  /*9990*/  @!P0 SYNCS.PHASECHK.TRANS64 P0, [R7+URZ], R4 ;  /* 0x00000004070085a7 */ /* 0x000ea4000800007f */
[----:B--2---:R-:W-:Y:S05]  /*99a0*/  @!P0 BRA `(.L_x_1946) ;  /* 0xfffffffc00f08947 */ /* 0x004fea000383ffff */
[----:B------:R-:W-:Y:S05]  /*99b0*/  BRA `(.L_x_1965) ;  /* 0xfffffff800887947 */ /* 0x000fea000383ffff */
.L_x_1947:
[----:B--2---:R2:W4:Y:S02]  /*99c0*/  SYNCS.PHASECHK.TRANS64.TRYWAIT P0, [R3+URZ], R2 ;  /* 0x00000002030075a7 */ /* 0x004524000800017f */
[----:B----4-:R-:W-:Y:S05]  /*99d0*/  @!P0 NANOSLEEP.SYNCS 0x989680 ;  /* 0x009896800000895d */ /* 0x010fea0003900000 */
[----:B------:R-:W4:Y:S02]  /*99e0*/  @!P0 SYNCS.PHASECHK.TRANS64 P0, [R3+URZ], R2 ;  /* 0x00000002030085a7 */ /* 0x000f24000800007f */
[----:B----4-:R-:W-:Y:S05]  /*99f0*/  @!P0 BRA `(.L_x_1947) ;  /* 0xfffffffc00f08947 */ /* 0x010fea000383ffff */
[----:B------:R-:W-:Y:S05]  /*9a00*/  BRA `(.L_x_1966) ;  /* 0xfffffff8007c7947 */ /* 0x000fea000383ffff */
.L_x_1949:
[----:B--2---:R2:W4:Y:S02]  /*9a10*/  SYNCS.PHASECHK.TRANS64.TRYWAIT P0, [R5+URZ], R4 ;  /* 0x00000004050075a7 */ /* 0x004524000800017f */
[----:B----4-:R-:W-:Y:S05]  /*9a20*/  @!P0 NANOSLEEP.SYNCS 0x989680 ;  /* 0x009896800000895d */ /* 0x010fea0003900000 */
[----:B------:R-:W4:Y:S02]  /*9a30*/  @!P0 SYNCS.PHASECHK.TRANS64 P0, [R5+URZ], R4 ;  /* 0x00000004050085a7 */ /* 0x000f24000800007f */
[----:B----4-:R-:W-:Y:S05]  /*9a40*/  @!P0 BRA `(.L_x_1949) ;  /* 0xfffffffc00f08947 */ /* 0x010fea000383ffff */
[----:B------:R-:W-:Y:S05]  /*9a50*/  BRA `(.L_x_1967) ;  /* 0xfffffff800807947 */ /* 0x000fea000383ffff */
.L_x_1968:
        /* <DEDUP_REMOVED lines=10> */
.L_x_3307:


//--------------------- .text._ZN7cutlass13device_kernelIN5flash11enable_sm90INS1_16FlashAttnBwdSm90INS1_25CollectiveMainloopBwdSm90ILi2ELi2ELi2EN4cute5tupleIJNS5_1CILi1EEES8_S8_EEENS6_IJNS7_ILi64EEENS7_ILi128EEENS7_ILi96EEEEEENS_10bfloat16_tEfNS_4arch4Sm90ELb0ELb1ELb0ELb1ELb1ELb1ELb0ELb0ELi2ELi1ELi2ELi1ELb1EEENS1_24CollectiveEpilogueBwdGQAISD_fSG_Li256ELb1ELb1EEENS1_19SingleTileSchedulerILb1ELb0ELb0ELi128EEEEEEEEEvNT_6ParamsE --------------------------
	.section	.text._ZN7cutlass13device_kernelIN5flash11enable_sm90INS1_16FlashAttnBwdSm90INS1_25CollectiveMainloopBwdSm90ILi2ELi2ELi2EN4cute5tupleIJNS5_1CILi1EEES8_S8_EEENS6_IJNS7_ILi64EEENS7_ILi128EEENS7_ILi96EEEEEENS_10bfloat16_tEfNS_4arch4Sm90ELb0ELb1ELb0ELb1ELb1ELb1ELb0ELb0ELi2ELi1ELi2ELi1ELb1EEENS1_24CollectiveEpilogueBwdGQAISD_fSG_Li256ELb1ELb1EEENS1_19SingleTileSchedulerILb1ELb0ELb0ELi128EEEEEEEEEvNT_6ParamsE,"ax",@progbits
	.align	128
.text._ZN7cutlass13device_kernelIN5flash11enable_sm90INS1_16FlashAttnBwdSm90INS1_25CollectiveMainloopBwdSm90ILi2ELi2ELi2EN4cute5tupleIJNS5_1CILi1EEES8_S8_EEENS6_IJNS7_ILi64EEENS7_ILi128EEENS7_ILi96EEEEEENS_10bfloat16_tEfNS_4arch4Sm90ELb0ELb1ELb0ELb1ELb1ELb1ELb0ELb0ELi2ELi1ELi2ELi1ELb1EEENS1_24CollectiveEpilogueBwdGQAISD_fSG_Li256ELb1ELb1EEENS1_19SingleTileSchedulerILb1ELb0ELb0ELi128EEEEEEEEEvNT_6ParamsE:
        .type           _ZN7cutlass13device_kernelIN5flash11enable_sm90INS1_16FlashAttnBwdSm90INS1_25CollectiveMainloopBwdSm90ILi2ELi2ELi2EN4cute5tupleIJNS5_1CILi1EEES8_S8_EEENS6_IJNS7_ILi64EEENS7_ILi128EEENS7_ILi96EEEEEENS_10bfloat16_tEfNS_4arch4Sm90ELb0ELb1ELb0ELb1ELb1ELb1ELb0ELb0ELi2ELi1ELi2ELi1ELb1EEENS1_24CollectiveEpilogueBwdGQAISD_fSG_Li256ELb1ELb1EEENS1_19SingleTileSchedulerILb1ELb0ELb0ELi128EEEEEEEEEvNT_6ParamsE,@function
        .size           _ZN7cutlass13device_kernelIN5flash11enable_sm90INS1_16FlashAttnBwdSm90INS1_25CollectiveMainloopBwdSm90ILi2ELi2ELi2EN4cute5tupleIJNS5_1CILi1EEES8_S8_EEENS6_IJNS7_ILi64EEENS7_ILi128EEENS7_ILi96EEEEEENS_10bfloat16_tEfNS_4arch4Sm90ELb0ELb1ELb0ELb1ELb1ELb1ELb0ELb0ELi2ELi1ELi2ELi1ELb1EEENS1_24CollectiveEpilogueBwdGQAISD_fSG_Li256ELb1ELb1EEENS1_19SingleTileSchedulerILb1ELb0ELb0ELi128EEEEEEEEEvNT_6ParamsE,(.L_x_3308 - _ZN7cutlass13device_kernelIN5flash11enable_sm90INS1_16FlashAttnBwdSm90INS1_25CollectiveMainloopBwdSm90ILi2ELi2ELi2EN4cute5tupleIJNS5_1CILi1EEES8_S8_EEENS6_IJNS7_ILi64EEENS7_ILi128EEENS7_ILi96EEEEEENS_10bfloat16_tEfNS_4arch4Sm90ELb0ELb1ELb0ELb1ELb1ELb1ELb0ELb0ELi2ELi1ELi2ELi1ELb1EEENS1_24CollectiveEpilogueBwdGQAISD_fSG_Li256ELb1ELb1EEENS1_19SingleTileSchedulerILb1ELb0ELb0ELi128EEEEEEEEEvNT_6ParamsE)
        .other          _ZN7cutlass13device_kernelIN5flash11enable_sm90INS1_16FlashAttnBwdSm90INS1_25CollectiveMainloopBwdSm90ILi2ELi2ELi2EN4cute5tupleIJNS5_1CILi1EEES8_S8_EEENS6_IJNS7_ILi64EEENS7_ILi128EEENS7_ILi96EEEEEENS_10bfloat16_tEfNS_4arch4Sm90ELb0ELb1ELb0ELb1ELb1ELb1ELb0ELb0ELi2ELi1ELi2ELi1ELb1EEENS1_24CollectiveEpilogueBwdGQAISD_fSG_Li256ELb1ELb1EEENS1_19SingleTileSchedulerILb1ELb0ELb0ELi128EEEEEEEEEvNT_6ParamsE,@"STO_CUDA_ENTRY STV_DEFAULT"
_ZN7cutlass13device_kernelIN5flash11enable_sm90INS1_16FlashAttnBwdSm90INS1_25CollectiveMainloopBwdSm90ILi2ELi2ELi2EN4cute5tupleIJNS5_1CILi1EEES8_S8_EEENS6_IJNS7_ILi64EEENS7_ILi128EEENS7_ILi96EEEEEENS_10bfloat16_tEfNS_4arch4Sm90ELb0ELb1ELb0ELb1ELb1ELb1ELb0ELb0ELi2ELi1ELi2ELi1ELb1EEENS1_24CollectiveEpilogueBwdGQAISD_fSG_Li256ELb1ELb1EEENS1_19SingleTileSchedulerILb1ELb0ELb0ELi128EEEEEEEEEvNT_6ParamsE:
        /* <DEDUP_REMOVED lines=24> */
.L_x_1970:
[----:B------:R-:W-:Y:S05]  /*0180*/  BSYNC B0 ;  /* 0x0000000000007941 */ /* 0x000fea0003800000 */
.L_x_1969:
        /* <DEDUP_REMOVED lines=37> */
.L_x_1971:
        /* <DEDUP_REMOVED lines=22> */
.L_x_1972:
[----:B------:R-:W-:Y:S01]  /*0540*/  PLOP3.LUT P0, PT, PT, PT, UP0, 0x80, 0x0 ;  /* 0x000000000000781c */ /* 0x000fe20003f0f008 */
[----:B------:R-:W-:Y:S01]  /*0550*/  NOP ;  /* 0x0000000000007918 */ /* 0x000fe20000000000 */
[----:B------:R-:W-:Y:S01]  /*0560*/  ULDC.64 UR46, c[0x0][0x208] ;  /* 0x00008200002e7ab9 */ /* 0x000fe20000000a00 */
[----:B------:R-:W-:Y:S01]  /*0570*/  BSSY B6, `(.L_x_1973) ;  /* 0x0000a33000067945 */ /* 0x000fe20003800000 */
[----:B-12-4-:R-:W-:Y:S09]  /*0580*/  BAR.SYNC.DEFER_BLOCKING 0x0 ;  /* 0x0000000000007b1d */ /* 0x016ff20000010000 */
[----:B------:R-:W-:Y:S05]  /*0590*/  @!P0 BRA `(.L_x_1974) ;  /* 0x0000005000dc8947 */ /* 0x000fea0003800000 */
.L_x_1975:
        /* <DEDUP_REMOVED lines=22> */
.L_x_1976:
        /* <DEDUP_REMOVED lines=14> */
.L_x_1978:
[----:B------:R-:W-:-:S05]  /*07e0*/  ULDC UR4, c[0x0][0x8c4] ;  /* 0x0002310000047ab9 */ /* 0x000fca0000000800 */
.L_x_1977:
        /* <DEDUP_REMOVED lines=19> */
.L_x_1980:
        /* <DEDUP_REMOVED lines=14> */
.L_x_1981:
        /* <DEDUP_REMOVED lines=11> */
.L_x_1982:
        /* <DEDUP_REMOVED lines=13> */
.L_x_1983:
        /* <DEDUP_REMOVED lines=66> */
.L_x_1984:
        /* <DEDUP_REMOVED lines=28> */
.L_x_1987:
        /* <DEDUP_REMOVED lines=15> */
.L_x_1986:
        /* <DEDUP_REMOVED lines=22> */
.L_x_1989:
        /* <DEDUP_REMOVED lines=15> */
.L_x_1988:
[----:B------:R-:W-:Y:S01]  /*14a0*/  SHF.R.S32.HI R25, RZ, 0x1f, R22 ;  /* 0x0000001fff197819 */ /* 0x000fe20000011416 */
[----:B------:R-:W-:-:S03]  /*14b0*/  UMOV UR4, 0xffffffff ;  /* 0xffffffff00047882 */ /* 0x000fc60000000000 */
[----:B------:R-:W-:-:S04]  /*14c0*/  LEA.HI R0, R25, R22, RZ, 0x7 ;  /* 0x0000001619007211 */ /* 0x000fc800078f38ff */
[----:B------:R-:W-:Y:S01]  /*14d0*/  SHF.R.S32.HI R16, RZ, 0x7, R0 ;  /* 0x00000007ff107819 */ /* 0x000fe20000011400 */
[----:B------:R-:W-:Y:S06]  /*14e0*/  BRA.DIV UR4, `(.L_x_1990) ;  /* 0x0000009204f47947 */ /* 0x000fec000b800000 */
[----:B------:R1:W2:Y:S02]  /*14f0*/  SHFL.IDX PT, R14, R16, RZ, 0x1f ;  /* 0x00001fff100e7589 */ /* 0x0002a400000e0000 */
.L_x_2114:
        /* <DEDUP_REMOVED lines=15> */
.L_x_1991:
        /* <DEDUP_REMOVED lines=19> */
.L_x_1993:
        /* <DEDUP_REMOVED lines=122> */
.L_x_2004:
[----:B------:R-:W-:-:S06]  /*1ec0*/  UISETP.NE.AND UP0, UPT, UR9, 0x3, UPT ;  /* 0x000000030900788c */ /* 0x000fcc000bf05270 */
[----:B------:R-:W-:-:S13]  /*1ed0*/  PLOP3.LUT P6, PT, PT, PT, UP0, 0x80, 0x0 ;  /* 0x000000000000781c */ /* 0x000fda0003fcf008 */
[----:B-1----:R-:W-:Y:S05]  /*1ee0*/  @!P6 BRA `(.L_x_1994) ;  /* 0x000000000004e947 */ /* 0x002fea0003800000 */
[----:B------:R-:W-:Y:S01]  /*1ef0*/  BPT.TRAP 0x1 ;  /* 0x000000040000795c */ /* 0x000fe20000300000 */
.L_x_1994:
[----:B------:R-:W-:Y:S01]  /*1f00*/  R2UR UR7, R18 ;  /* 0x00000000120772ca */ /* 0x000fe200000e0000 */
[----:B------:R-:W-:-:S05]  /*1f10*/  IMAD.U32 R16, RZ, RZ, UR4 ;  /* 0x00000004ff107e24 */ /* 0x000fca000f8e00ff */
[----:B------:R-:W-:-:S07]  /*1f20*/  SHF.L.U32 R16, R16, 0x1f, RZ ;  /* 0x0000001f10107819 */ /* 0x000fce00000006ff */
[----:B------:R-:W-:-:S09]  /*1f30*/  ULEA UR7, UR5, UR7, 0x3 ;  /* 0x0000000705077291 */ /* 0x000fd2000f8e183f */
[----:B------:R1:W2:Y:S01]  /*1f40*/  SYNCS.PHASECHK.TRANS64.TRYWAIT P0, [UR7+0x26810], R16 ;  /* 0x02681010ff0075a7 */ /* 0x0002a20008000147 */
[----:B------:R-:W-:Y:S05]  /*1f50*/  @!P6 BRA `(.L_x_1995) ;  /* 0x000000000004e947 */ /* 0x000fea0003800000 */
[----:B------:R-:W-:Y:S01]  /*1f60*/  BPT.TRAP 0x1 ;  /* 0x000000040000795c */ /* 0x000fe20000300000 */
.L_x_1995:
[----:B--2---:R-:W-:Y:S05]  /*1f70*/  @P0 BRA `(.L_x_1996) ;  /* 0x0000000000080947 */ /* 0x004fea0003800000 */
[----:B------:R-:W2:Y:S02]  /*1f80*/  SYNCS.PHASECHK.TRANS64.TRYWAIT P0, [UR7+0x26810], R16 ;  /* 0x02681010ff0075a7 */ /* 0x000ea40008000147 */
[----:B--2---:R-:W-:Y:S05]  /*1f90*/  @!P0 BRA `(.L_x_1997) ;  /* 0x00000088007c8947 */ /* 0x004fea0003800000 */
.L_x_1996:
        /* <DEDUP_REMOVED lines=66> */
.L_x_1998:
[----:B------:R1:W1:Y:S01]  /*23c0*/  SYNCS.PHASECHK.TRANS64.TRYWAIT P0, [UR7+0x26830], R16 ;  /* 0x02683010ff0075a7 */ /* 0x0002620008000147 */
[----:B------:R-:W-:Y:S05]  /*23d0*/  @!P6 BRA `(.L_x_1999) ;  /* 0x000000000004e947 */ /* 0x000fea0003800000 */
[----:B------:R-:W-:Y:S01]  /*23e0*/  BPT.TRAP 0x1 ;  /* 0x000000040000795c */ /* 0x000fe20000300000 */
.L_x_1999:
[----:B-1----:R-:W-:Y:S05]  /*23f0*/  @P0 BRA `(.L_x_2000) ;  /* 0x0000000000080947 */ /* 0x002fea0003800000 */
[----:B------:R-:W1:Y:S02]  /*2400*/  SYNCS.PHASECHK.TRANS64.TRYWAIT P0, [UR7+0x26830], R16 ;  /* 0x02683010ff0075a7 */ /* 0x000e640008000147 */
[----:B-1----:R-:W-:Y:S05]  /*2410*/  @!P0 BRA `(.L_x_2001) ;  /* 0x0000008400748947 */ /* 0x002fea0003800000 */
.L_x_2000:
        /* <DEDUP_REMOVED lines=517> */
.L_x_2002:
        /* <DEDUP_REMOVED lines=44> */
.L_x_2003:
        /* <DEDUP_REMOVED lines=62> */
.L_x_1985:
[----:B------:R-:W-:Y:S05]  /*4b10*/  @P0 BRA `(.L_x_1979) ;  /* 0x0000005c00600947 */ /* 0x000fea0003800000 */
[----:B------:R-:W-:Y:S01]  /*4b20*/  ULDC.64 UR4, c[0x0][0x878] ;  /* 0x00021e0000047ab9 */ /* 0x000fe20000000a00 */
[----:B------:R-:W2:Y:S01]  /*4b30*/  S2R R4, SR_TID.X ;  /* 0x0000000000047919 */ /* 0x000ea20000002100 */
[----:B------:R-:W-:Y:S01]  /*4b40*/  UISETP.NE.U32.AND UP0, UPT, UR4, URZ, UPT ;  /* 0x0000003f0400728c */ /* 0x000fe2000bf05070 */
[----:B------:R-:W3:Y:S01]  /*4b50*/  S2UR UR15, SR_CTAID.X ;  /* 0x00000000000f79c3 */ /* 0x000ee20000002500 */
        /* <DEDUP_REMOVED lines=12> */
[----:B-1----:R-:W-:Y:S01]  /*4c20*/  IMAD.U32 R3, RZ, RZ, UR5 ;  /* 0x00000005ff037e24 */ /* 0x002fe2000f8e00ff */
[----:B------:R-:W-:-:S04]  /*4c30*/  ULDC UR5, c[0x0][0x850] ;  /* 0x0002140000057ab9 */ /* 0x000fc80000000800 */
[----:B------:R1:W4:Y:S01]  /*4c40*/  @P0 LDG.E R2, desc[UR46][R2.64] ;  /* 0x0000002e02020981 */ /* 0x000322000c1e1900 */
[----:B------:R-:W5:Y:S01]  /*4c50*/  S2UR UR4, SR_CTAID.Y ;  /* 0x00000000000479c3 */ /* 0x000f620000002600 */
[----:B------:R-:W-:Y:S01]  /*4c60*/  UISETP.NE.AND UP1, UPT, UR5, 0x1, UPT ;  /* 0x000000010500788c */ /* 0x000fe2000bf25270 */
[----:B------:R-:W-:Y:S01]  /*4c70*/  BSSY B0, `(.L_x_2005) ;  /* 0x000005c000007945 */ /* 0x000fe20003800000 */
[----:B---3--:R-:W-:Y:S01]  /*4c80*/  UIMAD UR13, UR15, UR13, URZ ;  /* 0x0000000d0f0d72a4 */ /* 0x008fe2000f8e023f */
[C---:B--2---:R-:W-:Y:S01]  /*4c90*/  ISETP.NE.AND P1, PT, R4.reuse, 0x80, PT ;  /* 0x000000800400780c */ /* 0x044fe20003f25270 */
[----:B------:R-:W-:Y:S02]  /*4ca0*/  UIMAD UR12, UR36, UR14, URZ ;  /* 0x0000000e240c72a4 */ /* 0x000fe4000f8e023f */
[----:B------:R-:W-:Y:S01]  /*4cb0*/  UIMAD UR13, UR13, UR14, URZ ;  /* 0x0000000e0d0d72a4 */ /* 0x000fe2000f8e023f */
[----:B-1----:R-:W-:Y:S01]  /*4cc0*/  VIADD R3, R4, 0xffffff80 ;  /* 0xffffff8004037836 */ /* 0x002fe20000000000 */
[----:B------:R-:W-:-:S03]  /*4cd0*/  UIMAD UR15, UR15, 0x3000, URZ ;  /* 0x000030000f0f78a4 */ /* 0x000fc6000f8e023f */
[----:B------:R-:W-:Y:S01]  /*4ce0*/  @UP1 ULDC UR8, c[0x0][0x854] ;  /* 0x0002150000081ab9 */ /* 0x000fe20000000800 */
[----:B------:R-:W-:Y:S01]  /*4cf0*/  @UP1 ULDC UR16, c[0x0][0x858] ;  /* 0x0002160000101ab9 */ /* 0x000fe20000000800 */
[----:B------:R-:W-:Y:S01]  /*4d00*/  USHF.R.S32.HI UR14, URZ, 0x1f, UR13 ;  /* 0x0000001f3f0e7899 */ /* 0x000fe2000801140d */
[----:B------:R-:W-:Y:S01]  /*4d10*/  SHF.R.S32.HI R0, RZ, 0x1f, R3 ;  /* 0x0000001fff007819 */ /* 0x000fe20000011403 */
[----:B-----5:R-:W-:Y:S02]  /*4d20*/  UIMAD.WIDE.U32 UR8, UR4, UR8, URZ ;  /* 0x00000008040872a5 */ /* 0x020fe4000f8e003f */
        /* <DEDUP_REMOVED lines=75> */
.L_x_2007:
[----:B------:R-:W2:Y:S04]  /*51e0*/  LDG.E.STRONG.GPU R4, desc[UR46][R2.64] ;  /* 0x0000002e02047981 */ /* 0x000ea8000c1ef900 */
[----:B--2---:R-:W-:Y:S01]  /*51f0*/  CCTL.IVALL ;  /* 0x00000000ff00798f */ /* 0x004fe20002000000 */
[----:B------:R-:W-:Y:S05]  /*5200*/  YIELD ;  /* 0x0000000000007946 */ /* 0x000fea0003800000 */
[----:B------:R-:W-:-:S13]  /*5210*/  ISETP.NE.AND P0, PT, R4, UR17, PT ;  /* 0x0000001104007c0c */ /* 0x000fda000bf05270 */
[----:B------:R-:W-:Y:S05]  /*5220*/  @P0 BRA `(.L_x_2007) ;  /* 0xfffffffc00ec0947 */ /* 0x000fea000383ffff */
.L_x_2006:
[----:B------:R-:W-:Y:S05]  /*5230*/  BSYNC B0 ;  /* 0x0000000000007941 */ /* 0x000fea0003800000 */
.L_x_2005:
[----:B------:R-:W-:-:S03]  /*5240*/  UMOV UR4, 0xffffffff ;  /* 0xffffffff00047882 */ /* 0x000fc60000000000 */
[----:B------:R-:W-:Y:S05]  /*5250*/  BRA.DIV UR4, `(.L_x_2008) ;  /* 0x0000005604fc7947 */ /* 0x000fea000b800000 */
[----:B------:R-:W-:Y:S01]  /*5260*/  NOP ;  /* 0x0000000000007918 */ /* 0x000fe20000000000 */
.L_x_2117:
        /* <DEDUP_REMOVED lines=16> */
.L_x_2011:
[----:B------:R-:W-:Y:S01]  /*5370*/  @P0 ELECT P2, URZ, PT ;  /* 0x00000000003f082f */ /* 0x000fe20003840000 */
[----:B------:R2:W-:-:S12]  /*5380*/  UBLKRED.G.S.ADD.F32.RN [UR4], [UR9], UR6, desc[UR10] ;  /* 0x00000a04090073bb */ /* 0x0005d800080a1406 */
[----:B------:R-:W-:Y:S02]  /*5390*/  @P2 PLOP3.LUT P0, PT, P2, PT, PT, 0x8, 0x0 ;  /* 0x000000000000281c */ /* 0x000fe4000170e170 */
[----:B------:R-:W-:-:S11]  /*53a0*/  PLOP3.LUT P2, PT, PT, PT, PT, 0x8, 0x0 ;  /* 0x000000000000781c */ /* 0x000fd60003f4e170 */
[----:B--2---:R-:W-:Y:S05]  /*53b0*/  @P0 BRA.U.ANY `(.L_x_2011) ;  /* 0xfffffffd00ec0947 */ /* 0x004fea000393ffff */
[----:B------:R0:W-:Y:S01]  /*53c0*/  UTMACMDFLUSH ;  /* 0x00000000000079b7 */ /* 0x0001e20000000000 */
[----:B------:R-:W-:-:S04]  /*53d0*/  DEPBAR.LE SB0, 0x0 ;  /* 0x000080000000791a */ /* 0x000fc80000000000 */
.L_x_2010:
[----:B------:R-:W-:Y:S05]  /*53e0*/  BSYNC B0 ;  /* 0x0000000000007941 */ /* 0x000fea0003800000 */
.L_x_2009:
        /* <DEDUP_REMOVED lines=14> */
.L_x_2013:
[----:B------:R-:W-:Y:S05]  /*54d0*/  BSYNC B0 ;  /* 0x0000000000007941 */ /* 0x000fea0003800000 */
.L_x_2012:
        /* <DEDUP_REMOVED lines=20> */
.L_x_2016:
[----:B-12---:R-:W2:Y:S04]  /*5620*/  LDG.E.STRONG.GPU R0, desc[UR46][R2.64] ;  /* 0x0000002e02007981 */ /* 0x006ea8000c1ef900 */
[----:B--2---:R-:W-:Y:S01]  /*5630*/  CCTL.IVALL ;  /* 0x00000000ff00798f */ /* 0x004fe20002000000 */
[----:B------:R-:W-:Y:S05]  /*5640*/  YIELD ;  /* 0x0000000000007946 */ /* 0x000fea0003800000 */
[----:B------:R-:W-:-:S13]  /*5650*/  ISETP.NE.AND P0, PT, R0, UR17, PT ;  /* 0x0000001100007c0c */ /* 0x000fda000bf05270 */
[----:B------:R-:W-:Y:S05]  /*5660*/  @P0 BRA `(.L_x_2016) ;  /* 0xfffffffc00ec0947 */ /* 0x000fea000383ffff */
.L_x_2015:
[----:B------:R-:W-:Y:S05]  /*5670*/  BSYNC B0 ;  /* 0x0000000000007941 */ /* 0x000fea0003800000 */
.L_x_2014:
[----:B------:R-:W-:-:S03]  /*5680*/  UMOV UR4, 0xffffffff ;  /* 0xffffffff00047882 */ /* 0x000fc60000000000 */
[----:B------:R-:W-:Y:S05]  /*5690*/  BRA.DIV UR4, `(.L_x_2017) ;  /* 0x0000005604087947 */ /* 0x000fea000b800000 */
[----:B------:R-:W-:Y:S01]  /*56a0*/  NOP ;  /* 0x0000000000007918 */ /* 0x000fe20000000000 */
.L_x_2120:
        /* <DEDUP_REMOVED lines=16> */
.L_x_2020:
[----:B------:R-:W-:Y:S01]  /*57b0*/  @P0 ELECT P2, URZ, PT ;  /* 0x00000000003f082f */ /* 0x000fe20003840000 */
[----:B------:R3:W-:-:S12]  /*57c0*/  UBLKRED.G.S.ADD.F32.RN [UR4], [UR9], UR6, desc[UR10] ;  /* 0x00000a04090073bb */ /* 0x0007d800080a1406 */
[----:B------:R-:W-:Y:S02]  /*57d0*/  @P2 PLOP3.LUT P0, PT, P2, PT, PT, 0x8, 0x0 ;  /* 0x000000000000281c */ /* 0x000fe4000170e170 */
[----:B------:R-:W-:-:S11]  /*57e0*/  PLOP3.LUT P2, PT, PT, PT, PT, 0x8, 0x0 ;  /* 0x000000000000781c */ /* 0x000fd60003f4e170 */
[----:B---3--:R-:W-:Y:S05]  /*57f0*/  @P0 BRA.U.ANY `(.L_x_2020) ;  /* 0xfffffffd00ec0947 */ /* 0x008fea000393ffff */
[----:B------:R0:W-:Y:S01]  /*5800*/  UTMACMDFLUSH ;  /* 0x00000000000079b7 */ /* 0x0001e20000000000 */
[----:B------:R-:W-:-:S04]  /*5810*/  DEPBAR.LE SB0, 0x0 ;  /* 0x000080000000791a */ /* 0x000fc80000000000 */
.L_x_2019:
[----:B------:R-:W-:Y:S05]  /*5820*/  BSYNC B0 ;  /* 0x0000000000007941 */ /* 0x000fea0003800000 */
.L_x_2018:
        /* <DEDUP_REMOVED lines=14> */
.L_x_1974:
        /* <DEDUP_REMOVED lines=21> */
.L_x_2022:
        /* <DEDUP_REMOVED lines=13> */
.L_x_2024:
[----:B------:R-:W-:-:S05]  /*5b30*/  ULDC UR4, c[0x0][0x8c4] ;  /* 0x0002310000047ab9 */ /* 0x000fca0000000800 */
.L_x_2023:
        /* <DEDUP_REMOVED lines=44> */
.L_x_2025:
        /* <DEDUP_REMOVED lines=13> */
.L_x_2026:
        /* <DEDUP_REMOVED lines=12> */
.L_x_2027:
        /* <DEDUP_REMOVED lines=27> */
.L_x_2028:
        /* <DEDUP_REMOVED lines=39> */
.L_x_2033:
[----:B------:R-:W2:Y:S04]  /*63b0*/  LDG.E.STRONG.GPU R0, desc[UR46][R2.64] ;  /* 0x0000002e02007981 */ /* 0x000ea8000c1ef900 */
[----:B--2---:R-:W-:Y:S01]  /*63c0*/  CCTL.IVALL ;  /* 0x00000000ff00798f */ /* 0x004fe20002000000 */
[----:B------:R-:W-:Y:S05]  /*63d0*/  YIELD ;  /* 0x0000000000007946 */ /* 0x000fea0003800000 */
[----:B------:R-:W-:-:S13]  /*63e0*/  ISETP.NE.AND P1, PT, R0, UR22, PT ;  /* 0x0000001600007c0c */ /* 0x000fda000bf25270 */
[----:B------:R-:W-:Y:S05]  /*63f0*/  @P1 BRA `(.L_x_2033) ;  /* 0xfffffffc00ec1947 */ /* 0x000fea000383ffff */
.L_x_2032:
[----:B------:R-:W-:Y:S05]  /*6400*/  BSYNC B0 ;  /* 0x0000000000007941 */ /* 0x000fea0003800000 */
.L_x_2031:
[----:B------:R-:W-:-:S03]  /*6410*/  UMOV UR17, 0xffffffff ;  /* 0xffffffff00117882 */ /* 0x000fc60000000000 */
[----:B------:R-:W-:Y:S05]  /*6420*/  BRA.DIV UR17, `(.L_x_2034) ;  /* 0x0000004611c07947 */ /* 0x000fea000b800000 */
[----:B------:R-:W-:Y:S01]  /*6430*/  NOP ;  /* 0x0000000000007918 */ /* 0x000fe20000000000 */
.L_x_2123:
        /* <DEDUP_REMOVED lines=22> */
.L_x_2036:
[----:B------:R-:W-:Y:S05]  /*65a0*/  BSYNC B0 ;  /* 0x0000000000007941 */ /* 0x000fea0003800000 */
.L_x_2035:
        /* <DEDUP_REMOVED lines=20> */
.L_x_2038:
[----:B------:R-:W-:Y:S05]  /*66f0*/  BSYNC B0 ;  /* 0x0000000000007941 */ /* 0x000fea0003800000 */
.L_x_2037:
[----:B------:R-:W-:Y:S06]  /*6700*/  BAR.ARV 0xa, 0xa0 ;  /* 0x0282800000007b1d */ /* 0x000fec0000002000 */
[----:B------:R-:W-:Y:S04]  /*6710*/  BSSY B0, `(.L_x_2039) ;  /* 0x0000003000007945 */ /* 0x000fe80003800000 */
[----:B------:R-:W-:Y:S05]  /*6720*/  @!P0 BRA `(.L_x_2040) ;  /* 0x0000000000048947 */ /* 0x000fea0003800000 */
[----:B------:R-:W-:-:S04]  /*6730*/  DEPBAR.LE SB0, 0x0 ;  /* 0x000080000000791a */ /* 0x000fc80000000000 */
.L_x_2040:
[----:B------:R-:W-:Y:S05]  /*6740*/  BSYNC B0 ;  /* 0x0000000000007941 */ /* 0x000fea0003800000 */
.L_x_2039:
        /* <DEDUP_REMOVED lines=19> */
.L_x_2042:
[----:B------:R-:W-:Y:S05]  /*6880*/  BSYNC B0 ;  /* 0x0000000000007941 */ /* 0x000fea0003800000 */
.L_x_2041:
[----:B------:R-:W-:Y:S01]  /*6890*/  UIADD3 UR17, UR9, 0x1, URZ ;  /* 0x0000000109117890 */ /* 0x000fe2000fffe03f */
[----:B------:R-:W-:Y:S11]  /*68a0*/  BRA `(.L_x_2043) ;  /* 0x0000000000047947 */ /* 0x000ff60003800000 */
.L_x_2030:
[----:B------:R-:W-:-:S05]  /*68b0*/  UMOV UR17, UR9 ;  /* 0x0000000900117c82 */ /* 0x000fca0008000000 */
.L_x_2043:
        /* <DEDUP_REMOVED lines=16> */
.L_x_2068:
        /* <DEDUP_REMOVED lines=11> */
.L_x_2046:
[----:B------:R-:W2:Y:S04]  /*6a70*/  LDG.E.STRONG.GPU R0, desc[UR46][R2.64] ;  /* 0x0000002e02007981 */ /* 0x000ea8000c1ef900 */
[----:B--2---:R-:W-:Y:S01]  /*6a80*/  CCTL.IVALL ;  /* 0x00000000ff00798f */ /* 0x004fe20002000000 */
[----:B------:R-:W-:Y:S05]  /*6a90*/  YIELD ;  /* 0x0000000000007946 */ /* 0x000fea0003800000 */
[----:B------:R-:W-:-:S13]  /*6aa0*/  ISETP.NE.AND P1, PT, R0, UR22, PT ;  /* 0x0000001600007c0c */ /* 0x000fda000bf25270 */
[----:B------:R-:W-:Y:S05]  /*6ab0*/  @P1 BRA `(.L_x_2046) ;  /* 0xfffffffc00ec1947 */ /* 0x000fea000383ffff */
.L_x_2045:
[----:B------:R-:W-:Y:S05]  /*6ac0*/  BSYNC B0 ;  /* 0x0000000000007941 */ /* 0x000fea0003800000 */
.L_x_2044:
[----:B------:R-:W-:-:S03]  /*6ad0*/  UMOV UR16, 0xffffffff ;  /* 0xffffffff00107882 */ /* 0x000fc60000000000 */
[----:B------:R-:W-:Y:S05]  /*6ae0*/  BRA.DIV UR16, `(.L_x_2047) ;  /* 0x00000042102c7947 */ /* 0x000fea000b800000 */
[----:B------:R-:W-:Y:S01]  /*6af0*/  NOP ;  /* 0x0000000000007918 */ /* 0x000fe20000000000 */
.L_x_2126:
        /* <DEDUP_REMOVED lines=19> */
.L_x_2049:
[----:B------:R-:W-:Y:S05]  /*6c30*/  BSYNC B0 ;  /* 0x0000000000007941 */ /* 0x000fea0003800000 */
.L_x_2048:
        /* <DEDUP_REMOVED lines=17> */
.L_x_2051:
[----:B------:R-:W-:Y:S05]  /*6d50*/  BSYNC B0 ;  /* 0x0000000000007941 */ /* 0x000fea0003800000 */
.L_x_2050:
[----:B------:R-:W-:Y:S06]  /*6d60*/  BAR.ARV 0xa, 0xa0 ;  /* 0x0282800000007b1d */ /* 0x000fec0000002000 */
[----:B------:R-:W-:Y:S04]  /*6d70*/  BSSY B0, `(.L_x_2052) ;  /* 0x0000003000007945 */ /* 0x000fe80003800000 */
[----:B------:R-:W-:Y:S05]  /*6d80*/  @!P0 BRA `(.L_x_2053) ;  /* 0x0000000000048947 */ /* 0x000fea0003800000 */
[----:B------:R-:W-:-:S04]  /*6d90*/  DEPBAR.LE SB0, 0x0 ;  /* 0x000080000000791a */ /* 0x000fc80000000000 */
.L_x_2053:
[----:B------:R-:W-:Y:S05]  /*6da0*/  BSYNC B0 ;  /* 0x0000000000007941 */ /* 0x000fea0003800000 */
.L_x_2052:
        /* <DEDUP_REMOVED lines=19> */
.L_x_2055:
[----:B------:R-:W-:Y:S05]  /*6ee0*/  BSYNC B0 ;  /* 0x0000000000007941 */ /* 0x000fea0003800000 */
.L_x_2054:
        /* <DEDUP_REMOVED lines=9> */
.L_x_2058:
[----:B------:R-:W2:Y:S04]  /*6f80*/  LDG.E.STRONG.GPU R0, desc[UR46][R2.64] ;  /* 0x0000002e02007981 */ /* 0x000ea8000c1ef900 */
[----:B--2---:R-:W-:Y:S01]  /*6f90*/  CCTL.IVALL ;  /* 0x00000000ff00798f */ /* 0x004fe20002000000 */
[----:B------:R-:W-:Y:S05]  /*6fa0*/  YIELD ;  /* 0x0000000000007946 */ /* 0x000fea0003800000 */
[----:B------:R-:W-:-:S13]  /*6fb0*/  ISETP.NE.AND P1, PT, R0, UR22, PT ;  /* 0x0000001600007c0c */ /* 0x000fda000bf25270 */
[----:B------:R-:W-:Y:S05]  /*6fc0*/  @P1 BRA `(.L_x_2058) ;  /* 0xfffffffc00ec1947 */ /* 0x000fea000383ffff */
.L_x_2057:
[----:B------:R-:W-:Y:S05]  /*6fd0*/  BSYNC B0 ;  /* 0x0000000000007941 */ /* 0x000fea0003800000 */
.L_x_2056:
[----:B------:R-:W-:-:S03]  /*6fe0*/  UMOV UR12, 0xffffffff ;  /* 0xffffffff000c7882 */ /* 0x000fc60000000000 */
[----:B------:R-:W-:Y:S05]  /*6ff0*/  BRA.DIV UR12, `(.L_x_2059) ;  /* 0x0000003e0c047947 */ /* 0x000fea000b800000 */
[----:B------:R-:W-:Y:S01]  /*7000*/  NOP ;  /* 0x0000000000007918 */ /* 0x000fe20000000000 */
.L_x_2129:
        /* <DEDUP_REMOVED lines=15> */
.L_x_2061:
[----:B------:R-:W-:Y:S05]  /*7100*/  BSYNC B0 ;  /* 0x0000000000007941 */ /* 0x000fea0003800000 */
.L_x_2060:
        /* <DEDUP_REMOVED lines=15> */
.L_x_2063:
[----:B------:R-:W-:Y:S05]  /*7200*/  BSYNC B0 ;  /* 0x0000000000007941 */ /* 0x000fea0003800000 */
.L_x_2062:
[----:B------:R-:W-:Y:S06]  /*7210*/  BAR.ARV 0xa, 0xa0 ;  /* 0x0282800000007b1d */ /* 0x000fec0000002000 */
[----:B------:R-:W-:Y:S04]  /*7220*/  BSSY B0, `(.L_x_2064) ;  /* 0x0000003000007945 */ /* 0x000fe80003800000 */
[----:B------:R-:W-:Y:S05]  /*7230*/  @!P0 BRA `(.L_x_2065) ;  /* 0x0000000000048947 */ /* 0x000fea0003800000 */
[----:B------:R-:W-:-:S04]  /*7240*/  DEPBAR.LE SB0, 0x0 ;  /* 0x000080000000791a */ /* 0x000fc80000000000 */
.L_x_2065:
[----:B------:R-:W-:Y:S05]  /*7250*/  BSYNC B0 ;  /* 0x0000000000007941 */ /* 0x000fea0003800000 */
.L_x_2064:
        /* <DEDUP_REMOVED lines=19> */
.L_x_2067:
[----:B------:R-:W-:Y:S05]  /*7390*/  BSYNC B0 ;  /* 0x0000000000007941 */ /* 0x000fea0003800000 */
.L_x_2066:
[----:B------:R-:W-:Y:S02]  /*73a0*/  UIADD3 UR9, UR9, 0x2, URZ ;  /* 0x0000000209097890 */ /* 0x000fe4000fffe03f */
[----:B------:R-:W-:Y:S02]  /*73b0*/  UIADD3 UR4, UR4, 0x3000, URZ ;  /* 0x0000300004047890 */ /* 0x000fe4000fffe03f */
[----:B------:R-:W-:-:S06]  /*73c0*/  UISETP.GE.AND UP0, UPT, UR9, UR11, UPT ;  /* 0x0000000b0900728c */ /* 0x000fcc000bf06270 */
[----:B------:R-:W-:-:S13]  /*73d0*/  PLOP3.LUT P1, PT, PT, PT, UP0, 0x80, 0x0 ;  /* 0x000000000000781c */ /* 0x000fda0003f2f008 */
[----:B------:R-:W-:Y:S05]  /*73e0*/  @!P1 BRA `(.L_x_2068) ;  /* 0xfffffff400749947 */ /* 0x000fea000383ffff */
.L_x_2029:
        /* <DEDUP_REMOVED lines=41> */
.L_x_2071:
[----:B------:R-:W-:Y:S05]  /*7680*/  BSYNC B0 ;  /* 0x0000000000007941 */ /* 0x000fea0003800000 */
.L_x_2070:
[----:B------:R-:W-:Y:S05]  /*7690*/  BRA `(.L_x_2072) ;  /* 0x0000000000047947 */ /* 0x000fea0003800000 */
.L_x_2069:
[----:B------:R-:W-:-:S05]  /*76a0*/  UMOV UR4, UR9 ;  /* 0x0000000900047c82 */ /* 0x000fca0008000000 */
.L_x_2072:
        /* <DEDUP_REMOVED lines=11> */
.L_x_2077:
        /* <DEDUP_REMOVED lines=24> */
.L_x_2074:
[----:B------:R-:W-:Y:S05]  /*78e0*/  BSYNC B0 ;  /* 0x0000000000007941 */ /* 0x000fea0003800000 */
.L_x_2073:
        /* <DEDUP_REMOVED lines=24> */
.L_x_2076:
[----:B------:R-:W-:Y:S05]  /*7a70*/  BSYNC B0 ;  /* 0x0000000000007941 */ /* 0x000fea0003800000 */
.L_x_2075:
[----:B------:R-:W-:Y:S02]  /*7a80*/  UIADD3 UR7, UR7, 0x2, URZ ;  /* 0x0000000207077890 */ /* 0x000fe4000fffe03f */
[----:B------:R-:W-:Y:S02]  /*7a90*/  ULEA UR5, UR19, UR5, 0x1 ;  /* 0x0000000513057291 */ /* 0x000fe4000f8e083f */
[----:B------:R-:W-:Y:S02]  /*7aa0*/  ULEA UR6, UR19, UR6, 0x1 ;  /* 0x0000000613067291 */ /* 0x000fe4000f8e083f */
[----:B------:R-:W-:-:S13]  /*7ab0*/  ISETP.NE.AND P0, PT, RZ, UR7, PT ;  /* 0x00000007ff007c0c */ /* 0x000fda000bf05270 */
[----:B------:R-:W-:Y:S05]  /*7ac0*/  @!P0 BRA `(.L_x_1979) ;  /* 0x0000002c00748947 */ /* 0x000fea0003800000 */
[----:B------:R-:W-:Y:S05]  /*7ad0*/  BRA `(.L_x_2077) ;  /* 0xfffffffc00207947 */ /* 0x000fea000383ffff */
.L_x_2021:
        /* <DEDUP_REMOVED lines=14> */
.L_x_2078:
        /* <DEDUP_REMOVED lines=14> */
.L_x_2080:
[----:B------:R-:W-:-:S05]  /*7ca0*/  ULDC UR4, c[0x0][0x8c4] ;  /* 0x0002310000047ab9 */ /* 0x000fca0000000800 */
.L_x_2079:
        /* <DEDUP_REMOVED lines=59> */
.L_x_2082:
        /* <DEDUP_REMOVED lines=13> */
.L_x_2083:
        /* <DEDUP_REMOVED lines=8> */
.L_x_2084:
        /* <DEDUP_REMOVED lines=21> */
.L_x_2085:
        /* <DEDUP_REMOVED lines=50> */
.L_x_2130:
        /* <DEDUP_REMOVED lines=15> */
.L_x_2088:
        /* <DEDUP_REMOVED lines=127> */
.L_x_2099:
[----:B-123--:R-:W-:-:S04]  /*8f00*/  SHF.L.U32 R18, R10, 0x1f, RZ ;  /* 0x0000001f0a127819 */ /* 0x00efc800000006ff */
[----:B------:R-:W2:Y:S02]  /*8f10*/  SYNCS.PHASECHK.TRANS64.TRYWAIT P1, [R15+URZ+0x26840], R18 ;  /* 0x026840120f0075a7 */ /* 0x000ea4000802017f */
[----:B--2---:R-:W-:Y:S05]  /*8f20*/  @!P1 BRA `(.L_x_2091) ;  /* 0x0000001c00689947 */ /* 0x004fea0003800000 */
.L_x_2131:
        /* <DEDUP_REMOVED lines=8> */
.L_x_2092:
        /* <DEDUP_REMOVED lines=44> */
.L_x_2132:
        /* <DEDUP_REMOVED lines=8> */
.L_x_2094:
        /* <DEDUP_REMOVED lines=44> */
.L_x_2133:
        /* <DEDUP_REMOVED lines=8> */
.L_x_2096:
        /* <DEDUP_REMOVED lines=38> */
.L_x_2135:
        /* <DEDUP_REMOVED lines=8> */
.L_x_2098:
        /* <DEDUP_REMOVED lines=44> */
.L_x_2090:
[----:B------:R-:W4:Y:S02]  /*9bd0*/  LDL.LU R4, [R1+0x4] ;  /* 0x0000040001047983 */ /* 0x000f240000300800 */
[----:B----4-:R-:W-:Y:S02]  /*9be0*/  ISETP.NE.AND P1, PT, R4, RZ, PT ;  /* 0x000000ff0400720c */ /* 0x010fe40003f25270 */
[----:B------:R4:W5:Y:S11]  /*9bf0*/  LDL R4, [R1] ;  /* 0x0000000001047983 */ /* 0x0009760000100800 */
[----:B----4-:R-:W-:Y:S05]  /*9c00*/  @!P1 BRA `(.L_x_2089) ;  /* 0x0000000400949947 */ /* 0x010fea0003800000 */
[----:B------:R-:W-:-:S04]  /*9c10*/  SHF.L.U32 R12, R10, 0x1f, RZ ;  /* 0x0000001f0a0c7819 */ /* 0x000fc800000006ff */
[----:B------:R-:W4:Y:S02]  /*9c20*/  SYNCS.PHASECHK.TRANS64.TRYWAIT P1, [R15+URZ+0x26840], R12 ;  /* 0x0268400c0f0075a7 */ /* 0x000f24000802017f */
[----:B----4-:R-:W-:Y:S05]  /*9c30*/  @!P1 BRA `(.L_x_2100) ;  /* 0x0000001000789947 */ /* 0x010fea0003800000 */
.L_x_2136:
        /* <DEDUP_REMOVED lines=8> */
.L_x_2101:
        /* <DEDUP_REMOVED lines=41> */
.L_x_2137:
        /* <DEDUP_REMOVED lines=8> */
.L_x_2103:
        /* <DEDUP_REMOVED lines=41> */
.L_x_2089:
[----:B------:R-:W1:Y:S01]  /*a260*/  S2R R0, SR_TID.X ;  /* 0x0000000000007919 */ /* 0x000e620000002100 */
[----:B------:R-:W-:Y:S01]  /*a270*/  IMAD R3, R16, 0x8, R15 ;  /* 0x0000000810037824 */ /* 0x000fe200078e020f */
[----:B-1----:R-:W-:Y:S02]  /*a280*/  LOP3.LUT R2, R0, 0x7f, RZ, 0xc0, !PT ;  /* 0x0000007f00027812 */ /* 0x002fe400078ec0ff */
[----:B------:R-:W-:Y:S02]  /*a290*/  SHF.L.U32 R0, R10, 0x1f, RZ ;  /* 0x0000001f0a007819 */ /* 0x000fe400000006ff */
[----:B------:R-:W-:Y:S02]  /*a2a0*/  ISETP.NE.AND P1, PT, R2, RZ, PT ;  /* 0x000000ff0200720c */ /* 0x000fe40003f25270 */
[----:B------:R-:W1:Y:S02]  /*a2b0*/  SYNCS.PHASECHK.TRANS64.TRYWAIT P0, [R3+URZ+0x26840], R0 ;  /* 0x02684000030075a7 */ /* 0x000e64000800017f */
[----:B-1----:R-:W-:Y:S09]  /*a2c0*/  @!P0 BRA `(.L_x_2104) ;  /* 0x0000000800fc8947 */ /* 0x002ff20003800000 */
.L_x_2138:
[----:B------:R-:W-:Y:S05]  /*a2d0*/  @P1 BRA `(.L_x_2105) ;  /* 0x0000000000181947 */ /* 0x000fea0003800000 */
[----:B------:R-:W1:Y:S01]  /*a2e0*/  S2R R2, SR_TID.X ;  /* 0x0000000000027919 */ /* 0x000e620000002100 */
[----:B------:R-:W-:-:S04]  /*a2f0*/  IMAD.MOV.U32 R0, RZ, RZ, 0x3100 ;  /* 0x00003100ff007424 */ /* 0x000fc800078e00ff */
[----:B------:R1:W-:Y:S02]  /*a300*/  SYNCS.ARRIVE.TRANS64 RZ, [R3+URZ+0x26830], R0 ;  /* 0x0268300003ff79a7 */ /* 0x0003e4000800003f */
[----:B-1----:R-:W-:-:S13]  /*a310*/  LOP3.LUT P0, RZ, R2, 0x1f, RZ, 0xc0, !PT ;  /* 0x0000001f02ff7812 */ /* 0x002fda000780c0ff */
[----:B------:R-:W-:Y:S05]  /*a320*/  @!P0 BRA `(.L_x_2105) ;  /* 0x0000000000048947 */ /* 0x000fea0003800000 */
[----:B------:R-:W-:Y:S01]  /*a330*/  BPT.TRAP 0x1 ;  /* 0x000000040000795c */ /* 0x000fe20000300000 */
.L_x_2105:
        /* <DEDUP_REMOVED lines=48> */
.L_x_2086:
[----:B------:R-:W-:Y:S05]  /*a640*/  BSYNC B0 ;  /* 0x0000000000007941 */ /* 0x000fea0003800000 */
.L_x_2081:
[----:B------:R-:W-:-:S03]  /*a650*/  UMOV UR8, 0xffffffff ;  /* 0xffffffff00087882 */ /* 0x000fc60000000000 */
[----:B------:R-:W-:Y:S05]  /*a660*/  BRA.DIV UR8, `(.L_x_2106) ;  /* 0x0000000a08287947 */ /* 0x000fea000b800000 */
[----:B------:R-:W-:-:S13]  /*a670*/  ELECT P6, URZ, PT ;  /* 0x00000000003f782f */ /* 0x000fda00038c0000 */
.L_x_2141:
[----:B------:R-:W-:Y:S05]  /*a680*/  @!P6 BRA `(.L_x_1979) ;  /* 0x000000000084e947 */ /* 0x000fea0003800000 */
[----:B------:R-:W-:-:S06]  /*a690*/  ULOP3.LUT UR8, UR38, 0x2, URZ, 0xfc, !UPT ;  /* 0x0000000226087892 */ /* 0x000fcc000f8efc3f */
[----:B------:R-:W-:-:S05]  /*a6a0*/  IMAD.U32 R2, RZ, RZ, UR8 ;  /* 0x00000008ff027e24 */ /* 0x000fca000f8e00ff */
[----:B------:R-:W-:-:S13]  /*a6b0*/  ISETP.NE.AND P2, PT, R2, 0x3, PT ;  /* 0x000000030200780c */ /* 0x000fda0003f45270 */
[----:B------:R-:W-:Y:S05]  /*a6c0*/  @!P2 BRA `(.L_x_2107) ;  /* 0x000000000004a947 */ /* 0x000fea0003800000 */
[----:B---3--:R-:W-:Y:S01]  /*a6d0*/  BPT.TRAP 0x1 ;  /* 0x000000040000795c */ /* 0x008fe20000300000 */
.L_x_2107:
        /* <DEDUP_REMOVED lines=15> */
.L_x_2142:
[----:B------:R-:W2:Y:S02]  /*a7d0*/  SYNCS.PHASECHK.TRANS64.TRYWAIT P0, [R3+URZ], R2 ;  /* 0x00000002030075a7 */ /* 0x000ea4000800017f */
[----:B--2---:R-:W-:Y:S05]  /*a7e0*/  @!P0 BRA `(.L_x_2109) ;  /* 0x0000000400fc8947 */ /* 0x004fea0003800000 */
.L_x_2143:
[----:B------:R-:W-:Y:S05]  /*a7f0*/  @!P2 BRA `(.L_x_2110) ;  /* 0x000000000004a947 */ /* 0x000fea0003800000 */
[----:B---3--:R-:W-:Y:S01]  /*a800*/  BPT.TRAP 0x1 ;  /* 0x000000040000795c */ /* 0x008fe20000300000 */
.L_x_2110:
[----:B--2---:R-:W-:-:S04]  /*a810*/  VIADD R3, R8, 0x26840 ;  /* 0x0002684008037836 */ /* 0x004fc80000000000 */
[----:B------:R-:W-:-:S04]  /*a820*/  IMAD R5, R0, 0x8, R3 ;  /* 0x0000000800057824 */ /* 0x000fc800078e0203 */
[----:B------:R-:W2:Y:S02]  /*a830*/  SYNCS.PHASECHK.TRANS64.TRYWAIT P0, [R5+URZ], R4 ;  /* 0x00000004050075a7 */ /* 0x000ea4000800017f */
[----:B--2---:R-:W-:Y:S05]  /*a840*/  @!P0 BRA `(.L_x_2111) ;  /* 0x0000000400f88947 */ /* 0x004fea0003800000 */
.L_x_2144:
[----:B------:R-:W-:-:S07]  /*a850*/  IMAD R3, R6, 0x8, R3 ;  /* 0x0000000806037824 */ /* 0x000fce00078e0203 */
.L_x_2112:
[----:B----4-:R4:W1:Y:S02]  /*a860*/  SYNCS.PHASECHK.TRANS64.TRYWAIT P0, [R3+URZ], R2 ;  /* 0x00000002030075a7 */ /* 0x010864000800017f */
[----:B-1----:R-:W-:Y:S05]  /*a870*/  @!P0 NANOSLEEP.SYNCS 0x989680 ;  /* 0x009896800000895d */ /* 0x002fea0003900000 */
[----:B------:R-:W1:Y:S02]  /*a880*/  @!P0 SYNCS.PHASECHK.TRANS64 P0, [R3+URZ], R2 ;  /* 0x00000002030085a7 */ /* 0x000e64000800007f */
[----:B-1----:R-:W-:Y:S05]  /*a890*/  @!P0 BRA `(.L_x_2112) ;  /* 0xfffffffc00f08947 */ /* 0x002fea000383ffff */
.L_x_1979:
[----:B---3--:R-:W-:Y:S05]  /*a8a0*/  BSYNC B6 ;  /* 0x0000000000067941 */ /* 0x008fea0003800000 */
.L_x_1973:
[----:B------:R-:W-:Y:S05]  /*a8b0*/  EXIT ;  /* 0x000000000000794d */ /* 0x000fea0003800000 */
.L_x_1990:
[----:B------:R-:W-:Y:S02]  /*a8c0*/  IMAD.MOV.U32 R13, RZ, RZ, R16 ;  /* 0x000000ffff0d7224 */ /* 0x000fe400078e0010 */
[----:B------:R-:W-:Y:S02]  /*a8d0*/  IMAD.MOV.U32 R12, RZ, RZ, RZ ;  /* 0x000000ffff0c7224 */ /* 0x000fe400078e00ff */
[----:B------:R-:W-:Y:S02]  /*a8e0*/  IMAD.MOV.U32 R11, RZ, RZ, 0x1f ;  /* 0x0000001fff0b7424 */ /* 0x000fe400078e00ff */
[----:B------:R-:W-:-:S07]  /*a8f0*/  IMAD.MOV.U32 R15, RZ, RZ, -0x1 ;  /* 0xffffffffff0f7424 */ /* 0x000fce00078e00ff */
[----:B------:R-:W-:Y:S05]  /*a900*/  WARPSYNC.COLLECTIVE R15, `(.L_x_2113) ;  /* 0x000000000f087348 */ /* 0x000fea0003c00000 */
[----:B------:R1:W2:Y:S02]  /*a910*/  SHFL.IDX P6, R14, R13, R12, R11 ;  /* 0x0000000c0d0e7389 */ /* 0x0002a400000c000b */
[----:B-12---:R-:W-:Y:S01]  /*a920*/  ENDCOLLECTIVE ;  /* 0x000000000000791b */ /* 0x006fe20003800000 */
.L_x_2113:
[----:B------:R-:W-:Y:S05]  /*a930*/  BRA `(.L_x_2114) ;  /* 0xffffff6800f07947 */ /* 0x000fea000383ffff */
.L_x_1992:
[----:B--2---:R2:W3:Y:S02]  /*a940*/  SYNCS.PHASECHK.TRANS64.TRYWAIT P0, [R18+URZ+0x26800], R5 ;  /* 0x02680005120075a7 */ /* 0x0044e4000800017f */
[----:B---3--:R-:W-:Y:S05]  /*a950*/  @!P0 NANOSLEEP.SYNCS 0x989680 ;  /* 0x009896800000895d */ /* 0x008fea0003900000 */
[----:B------:R-:W3:Y:S02]  /*a960*/  @!P0 SYNCS.PHASECHK.TRANS64 P0, [R18+URZ+0x26800], R5 ;  /* 0x02680005120085a7 */ /* 0x000ee4000800007f */
[----:B---3--:R-:W-:Y:S05]  /*a970*/  @!P0 BRA `(.L_x_1992) ;  /* 0xfffffffc00f08947 */ /* 0x008fea000383ffff */
[----:B------:R-:W-:Y:S05]  /*a980*/  BRA `(.L_x_1991) ;  /* 0xffffff6c00187947 */ /* 0x000fea000383ffff */
.L_x_1997:
[----:B--2---:R-:W-:-:S04]  /*a990*/  IMAD.U32 R7, RZ, RZ, UR7 ;  /* 0x00000007ff077e24 */ /* 0x004fc8000f8e00ff */
[----:B------:R2:W3:Y:S03]  /*a9a0*/  SYNCS.PHASECHK.TRANS64.TRYWAIT P0, [R7+URZ+0x26810], R16 ;  /* 0x02681010070075a7 */ /* 0x0004e6000800017f */
[----:B---3--:R-:W-:Y:S05]  /*a9b0*/  @!P0 NANOSLEEP.SYNCS 0x989680 ;  /* 0x009896800000895d */ /* 0x008fea0003900000 */
[----:B------:R-:W3:Y:S02]  /*a9c0*/  @!P0 SYNCS.PHASECHK.TRANS64 P0, [R7+URZ+0x26810], R16 ;  /* 0x02681010070085a7 */ /* 0x000ee4000800007f */
[----:B---3--:R-:W-:Y:S05]  /*a9d0*/  @!P0 BRA `(.L_x_1997) ;  /* 0xfffffffc00ec8947 */ /* 0x008fea000383ffff */
[----:B------:R-:W-:Y:S05]  /*a9e0*/  BRA `(.L_x_1996) ;  /* 0xffffff74006c7947 */ /* 0x000fea000383ffff */
.L_x_2001:
[----:B------:R-:W-:-:S04]  /*a9f0*/  IMAD.U32 R121, RZ, RZ, UR7 ;  /* 0x00000007ff797e24 */ /* 0x000fc8000f8e00ff */
[----:B------:R1:W1:Y:S03]  /*aa00*/  SYNCS.PHASECHK.TRANS64.TRYWAIT P0, [R121+URZ+0x26830], R16 ;  /* 0x02683010790075a7 */ /* 0x000266000800017f */
[----:B-1----:R-:W-:Y:S05]  /*aa10*/  @!P0 NANOSLEEP.SYNCS 0x989680 ;  /* 0x009896800000895d */ /* 0x002fea0003900000 */
[----:B------:R-:W1:Y:S02]  /*aa20*/  @!P0 SYNCS.PHASECHK.TRANS64 P0, [R121+URZ+0x26830], R16 ;  /* 0x02683010790085a7 */ /* 0x000e64000800007f */
[----:B-1----:R-:W-:Y:S05]  /*aa30*/  @!P0 BRA `(.L_x_2001) ;  /* 0xfffffffc00ec8947 */ /* 0x002fea000383ffff */
[----:B------:R-:W-:Y:S05]  /*aa40*/  BRA `(.L_x_2000) ;  /* 0xffffff7800747947 */ /* 0x000fea000383ffff */
.L_x_2008:
[----:B------:R-:W-:Y:S01]  /*aa50*/  BSSY B0, `(.L_x_2115) ;  /* 0x0000005000007945 */ /* 0x000fe20003800000 */
[----:B------:R-:W-:-:S07]  /*aa60*/  IMAD.MOV.U32 R15, RZ, RZ, -0x1 ;  /* 0xffffffffff0f7424 */ /* 0x000fce00078e00ff */
[----:B-1----:R-:W-:Y:S05]  /*aa70*/  WARPSYNC.COLLECTIVE R15, `(.L_x_2116) ;  /* 0x000000000f087348 */ /* 0x002fea0003c00000 */
[----:B------:R-:W-:Y:S01]  /*aa80*/  NOP ;  /* 0x0000000000007918 */ /* 0x000fe20000000000 */
[----:B-1----:R-:W-:Y:S01]  /*aa90*/  ENDCOLLECTIVE ;  /* 0x000000000000791b */ /* 0x002fe20003800000 */
.L_x_2116:
[----:B------:R-:W-:Y:S05]  /*aaa0*/  BSYNC B0 ;  /* 0x0000000000007941 */ /* 0x000fea0003800000 */
.L_x_2115:
[----:B------:R-:W-:Y:S05]  /*aab0*/  BRA `(.L_x_2117) ;  /* 0xffffffa400ec7947 */ /* 0x000fea000383ffff */
.L_x_2017:
[----:B------:R-:W-:Y:S01]  /*aac0*/  BSSY B0, `(.L_x_2118) ;  /* 0x0000005000007945 */ /* 0x000fe20003800000 */
[----:B------:R-:W-:-:S07]  /*aad0*/  IMAD.MOV.U32 R15, RZ, RZ, -0x1 ;  /* 0xffffffffff0f7424 */ /* 0x000fce00078e00ff */
[----:B-12---:R-:W-:Y:S05]  /*aae0*/  WARPSYNC.COLLECTIVE R15, `(.L_x_2119) ;  /* 0x000000000f087348 */ /* 0x006fea0003c00000 */
[----:B------:R-:W-:Y:S01]  /*aaf0*/  NOP ;  /* 0x0000000000007918 */ /* 0x000fe20000000000 */
[----:B-12---:R-:W-:Y:S01]  /*ab00*/  ENDCOLLECTIVE ;  /* 0x000000000000791b */ /* 0x006fe20003800000 */
.L_x_2119:
[----:B------:R-:W-:Y:S05]  /*ab10*/  BSYNC B0 ;  /* 0x0000000000007941 */ /* 0x000fea0003800000 */
.L_x_2118:
[----:B------:R-:W-:Y:S05]  /*ab20*/  BRA `(.L_x_2120) ;  /* 0xffffffa800e07947 */ /* 0x000fea000383ffff */
.L_x_2034:
[----:B------:R-:W-:Y:S01]  /*ab30*/  BSSY B0, `(.L_x_2121) ;  /* 0x0000005000007945 */ /* 0x000fe20003800000 */
[----:B------:R-:W-:-:S07]  /*ab40*/  IMAD.MOV.U32 R15, RZ, RZ, -0x1 ;  /* 0xffffffffff0f7424 */ /* 0x000fce00078e00ff */
[----:B------:R-:W-:Y:S05]  /*ab50*/  WARPSYNC.COLLECTIVE R15, `(.L_x_2122) ;  /* 0x000000000f087348 */ /* 0x000fea0003c00000 */
[----:B------:R-:W-:Y:S01]  /*ab60*/  NOP ;  /* 0x0000000000007918 */ /* 0x000fe20000000000 */
[----:B------:R-:W-:Y:S01]  /*ab70*/  ENDCOLLECTIVE ;  /* 0x000000000000791b */ /* 0x000fe20003800000 */
.L_x_2122:
[----:B------:R-:W-:Y:S05]  /*ab80*/  BSYNC B0 ;  /* 0x0000000000007941 */ /* 0x000fea0003800000 */
.L_x_2121:
[----:B------:R-:W-:Y:S05]  /*ab90*/  BRA `(.L_x_2123) ;  /* 0xffffffb800287947 */ /* 0x000fea000383ffff */
.L_x_2047:
[----:B------:R-:W-:Y:S01]  /*aba0*/  BSSY B0, `(.L_x_2124) ;  /* 0x0000005000007945 */ /* 0x000fe20003800000 */
[----:B------:R-:W-:-:S07]  /*abb0*/  IMAD.MOV.U32 R15, RZ, RZ, -0x1 ;  /* 0xffffffffff0f7424 */ /* 0x000fce00078e00ff */
[----:B------:R-:W-:Y:S05]  /*abc0*/  WARPSYNC.COLLECTIVE R15, `(.L_x_2125) ;  /* 0x000000000f087348 */ /* 0x000fea0003c00000 */
[----:B------:R-:W-:Y:S01]  /*abd0*/  NOP ;  /* 0x0000000000007918 */ /* 0x000fe20000000000 */
[----:B------:R-:W-:Y:S01]  /*abe0*/  ENDCOLLECTIVE ;  /* 0x000000000000791b */ /* 0x000fe20003800000 */
.L_x_2125:
[----:B------:R-:W-:Y:S05]  /*abf0*/  BSYNC B0 ;  /* 0x0000000000007941 */ /* 0x000fea0003800000 */
.L_x_2124:
[----:B------:R-:W-:Y:S05]  /*ac00*/  BRA `(.L_x_2126) ;  /* 0xffffffbc00bc7947 */ /* 0x000fea000383ffff */
.L_x_2059:
[----:B------:R-:W-:Y:S01]  /*ac10*/  BSSY B0, `(.L_x_2127) ;  /* 0x0000005000007945 */ /* 0x000fe20003800000 */
[----:B------:R-:W-:-:S07]  /*ac20*/  IMAD.MOV.U32 R15, RZ, RZ, -0x1 ;  /* 0xffffffffff0f7424 */ /* 0x000fce00078e00ff */
[----:B------:R-:W-:Y:S05]  /*ac30*/  WARPSYNC.COLLECTIVE R15, `(.L_x_2128) ;  /* 0x000000000f087348 */ /* 0x000fea0003c00000 */
[----:B------:R-:W-:Y:S01]  /*ac40*/  NOP ;  /* 0x0000000000007918 */ /* 0x000fe20000000000 */
[----:B------:R-:W-:Y:S01]  /*ac50*/  ENDCOLLECTIVE ;  /* 0x000000000000791b */ /* 0x000fe20003800000 */
.L_x_2128:
[----:B------:R-:W-:Y:S05]  /*ac60*/  BSYNC B0 ;  /* 0x0000000000007941 */ /* 0x000fea0003800000 */
.L_x_2127:
[----:B------:R-:W-:Y:S05]  /*ac70*/  BRA `(.L_x_2129) ;  /* 0xffffffc000e47947 */ /* 0x000fea000383ffff */
.L_x_2087:
[----:B-1----:R1:W2:Y:S02]  /*ac80*/  SYNCS.PHASECHK.TRANS64.TRYWAIT P0, [R15+URZ+0x26820], R0 ;  /* 0x026820000f0075a7 */ /* 0x0022a4000800017f */
[----:B--2---:R-:W-:Y:S05]  /*ac90*/  @!P0 NANOSLEEP.SYNCS 0x989680 ;  /* 0x009896800000895d */ /* 0x004fea0003900000 */
[----:B------:R-:W2:Y:S02]  /*aca0*/  @!P0 SYNCS.PHASECHK.TRANS64 P0, [R15+URZ+0x26820], R0 ;  /* 0x026820000f0085a7 */ /* 0x000ea4000800007f */
[----:B--2---:R-:W-:Y:S05]  /*acb0*/  @!P0 BRA `(.L_x_2087) ;  /* 0xfffffffc00f08947 */ /* 0x004fea000383ffff */
[----:B------:R-:W-:Y:S05]  /*acc0*/  BRA `(.L_x_2130) ;  /* 0xffffffd800547947 */ /* 0x000fea000383ffff */
.L_x_2091:
[----:B--2---:R2:W3:Y:S02]  /*acd0*/  SYNCS.PHASECHK.TRANS64.TRYWAIT P1, [R15+URZ+0x26840], R18 ;  /* 0x026840120f0075a7 */ /* 0x0044e4000802017f */
[----:B---3--:R-:W-:Y:S05]  /*ace0*/  @!P1 NANOSLEEP.SYNCS 0x989680 ;  /* 0x009896800000995d */ /* 0x008fea0003900000 */
[----:B------:R-:W3:Y:S02]  /*acf0*/  @!P1 SYNCS.PHASECHK.TRANS64 P1, [R15+URZ+0x26840], R18 ;  /* 0x026840120f0095a7 */ /* 0x000ee4000802007f */
[----:B---3--:R-:W-:Y:S05]  /*ad00*/  @!P1 BRA `(.L_x_2091) ;  /* 0xfffffffc00f09947 */ /* 0x008fea000383ffff */
[----:B------:R-:W-:Y:S05]  /*ad10*/  BRA `(.L_x_2131) ;  /* 0xffffffe000847947 */ /* 0x000fea000383ffff */
.L_x_2093:
[----:B-1----:R1:W3:Y:S02]  /*ad20*/  SYNCS.PHASECHK.TRANS64.TRYWAIT P1, [R15+URZ+0x26828], R18 ;  /* 0x026828120f0075a7 */ /* 0x0022e4000802017f */
[----:B---3--:R-:W-:Y:S05]  /*ad30*/  @!P1 NANOSLEEP.SYNCS 0x989680 ;  /* 0x009896800000995d */ /* 0x008fea0003900000 */
[----:B------:R-:W3:Y:S02]  /*ad40*/  @!P1 SYNCS.PHASECHK.TRANS64 P1, [R15+URZ+0x26828], R18 ;  /* 0x026828120f0095a7 */ /* 0x000ee4000802007f */
[----:B---3--:R-:W-:Y:S05]  /*ad50*/  @!P1 BRA `(.L_x_2093) ;  /* 0xfffffffc00f09947 */ /* 0x008fea000383ffff */
[----:B------:R-:W-:Y:S05]  /*ad60*/  BRA `(.L_x_2132) ;  /* 0xffffffe400407947 */ /* 0x000fea000383ffff */
.L_x_2095:
[----:B---3--:R3:W4:Y:S02]  /*ad70*/  SYNCS.PHASECHK.TRANS64.TRYWAIT P1, [R15+URZ+0x26848], R18 ;  /* 0x026848120f0075a7 */ /* 0x008724000802017f */
[----:B----4-:R-:W-:Y:S05]  /*ad80*/  @!P1 NANOSLEEP.SYNCS 0x989680 ;  /* 0x009896800000995d */ /* 0x010fea0003900000 */
[----:B------:R-:W4:Y:S02]  /*ad90*/  @!P1 SYNCS.PHASECHK.TRANS64 P1, [R15+URZ+0x26848], R18 ;  /* 0x026848120f0095a7 */ /* 0x000f24000802007f */
[----:B----4-:R-:W-:Y:S05]  /*ada0*/  @!P1 BRA `(.L_x_2095) ;  /* 0xfffffffc00f09947 */ /* 0x010fea000383ffff */
[----:B------:R-:W-:Y:S05]  /*adb0*/  BRA `(.L_x_2133) ;  /* 0xffffffe400fc7947 */ /* 0x000fea000383ffff */
.L_x_2097:
[----:B------:R-:W-:-:S07]  /*adc0*/  SHF.L.U32 R4, R10, 0x1f, RZ ;  /* 0x0000001f0a047819 */ /* 0x000fce00000006ff */
.L_x_2134:
[----:B----4-:R4:W1:Y:S02]  /*add0*/  SYNCS.PHASECHK.TRANS64.TRYWAIT P1, [R15+URZ+0x26820], R4 ;  /* 0x026820040f0075a7 */ /* 0x010864000802017f */
[----:B-1----:R-:W-:Y:S05]  /*ade0*/  @!P1 NANOSLEEP.SYNCS 0x989680 ;  /* 0x009896800000995d */ /* 0x002fea0003900000 */
[----:B------:R-:W1:Y:S02]  /*adf0*/  @!P1 SYNCS.PHASECHK.TRANS64 P1, [R15+URZ+0x26820], R4 ;  /* 0x026820040f0095a7 */ /* 0x000e64000802007f */
[----:B-1----:R-:W-:Y:S05]  /*ae00*/  @!P1 BRA `(.L_x_2134) ;  /* 0xfffffffc00f09947 */ /* 0x002fea000383ffff */
[----:B------:R-:W-:Y:S05]  /*ae10*/  BRA `(.L_x_2135) ;  /* 0xffffffe8009c7947 */ /* 0x000fea000383ffff */
.L_x_2100:
[----:B----4-:R4:W1:Y:S02]  /*ae20*/  SYNCS.PHASECHK.TRANS64.TRYWAIT P1, [R15+URZ+0x26840], R12 ;  /* 0x0268400c0f0075a7 */ /* 0x010864000802017f */
[----:B-1----:R-:W-:Y:S05]  /*ae30*/  @!P1 NANOSLEEP.SYNCS 0x989680 ;  /* 0x009896800000995d */ /* 0x002fea0003900000 */
[----:B------:R-:W1:Y:S02]  /*ae40*/  @!P1 SYNCS.PHASECHK.TRANS64 P1, [R15+URZ+0x26840], R12 ;  /* 0x0268400c0f0095a7 */ /* 0x000e64000802007f */
[----:B-1----:R-:W-:Y:S05]  /*ae50*/  @!P1 BRA `(.L_x_2100) ;  /* 0xfffffffc00f09947 */ /* 0x002fea000383ffff */
[----:B------:R-:W-:Y:S05]  /*ae60*/  BRA `(.L_x_2136) ;  /* 0xffffffec00747947 */ /* 0x000fea000383ffff */
.L_x_2102:
[----:B-1----:R1:W2:Y:S02]  /*ae70*/  SYNCS.PHASECHK.TRANS64.TRYWAIT P1, [R15+URZ+0x26828], R12 ;  /* 0x0268280c0f0075a7 */ /* 0x0022a4000802017f */
[----:B--2---:R-:W-:Y:S05]  /*ae80*/  @!P1 NANOSLEEP.SYNCS 0x989680 ;  /* 0x009896800000995d */ /* 0x004fea0003900000 */
[----:B------:R-:W2:Y:S02]  /*ae90*/  @!P1 SYNCS.PHASECHK.TRANS64 P1, [R15+URZ+0x26828], R12 ;  /* 0x0268280c0f0095a7 */ /* 0x000ea4000802007f */
[----:B--2---:R-:W-:Y:S05]  /*aea0*/  @!P1 BRA `(.L_x_2102) ;  /* 0xfffffffc00f09947 */ /* 0x004fea000383ffff */
[----:B------:R-:W-:Y:S05]  /*aeb0*/  BRA `(.L_x_2137) ;  /* 0xfffffff000247947 */ /* 0x000fea000383ffff */
.L_x_2104:
[----:B------:R1:W1:Y:S02]  /*aec0*/  SYNCS.PHASECHK.TRANS64.TRYWAIT P0, [R3+URZ+0x26840], R0 ;  /* 0x02684000030075a7 */ /* 0x000264000800017f */
[----:B-1----:R-:W-:Y:S05]  /*aed0*/  @!P0 NANOSLEEP.SYNCS 0x989680 ;  /* 0x009896800000895d */ /* 0x002fea0003900000 */
[----:B------:R-:W1:Y:S02]  /*aee0*/  @!P0 SYNCS.PHASECHK.TRANS64 P0, [R3+URZ+0x26840], R0 ;  /* 0x02684000030085a7 */ /* 0x000e64000800007f */
[----:B-1----:R-:W-:Y:S05]  /*aef0*/  @!P0 BRA `(.L_x_2104) ;  /* 0xfffffffc00f08947 */ /* 0x002fea000383ffff */
[----:B------:R-:W-:Y:S05]  /*af00*/  BRA `(.L_x_2138) ;  /* 0xfffffff000f07947 */ /* 0x000fea000383ffff */
.L_x_2106:
[----:B------:R-:W-:Y:S01]  /*af10*/  BSSY B0, `(.L_x_2139) ;  /* 0x0000006000007945 */ /* 0x000fe20003800000 */
[----:B------:R-:W-:-:S07]  /*af20*/  IMAD.MOV.U32 R15, RZ, RZ, -0x1 ;  /* 0xffffffffff0f7424 */ /* 0x000fce00078e00ff */
[----:B---3--:R-:W-:Y:S05]  /*af30*/  WARPSYNC.COLLECTIVE R15, `(.L_x_2140) ;  /* 0x000000000f0c7348 */ /* 0x008fea0003c00000 */
[----:B------:R-:W-:Y:S02]  /*af40*/  ELECT P6, UR62, PT ;  /* 0x00000000003e782f */ /* 0x000fe400038c0000 */
[----:B------:R-:W-:Y:S01]  /*af50*/  MOV R14, UR62 ;  /* 0x0000003e000e7c02 */ /* 0x000fe20008000f00 */
[----:B---3--:R-:W-:Y:S10]  /*af60*/  ENDCOLLECTIVE ;  /* 0x000000000000791b */ /* 0x008ff40003800000 */
.L_x_2140:
[----:B------:R-:W-:Y:S05]  /*af70*/  BSYNC B0 ;  /* 0x0000000000007941 */ /* 0x000fea0003800000 */
.L_x_2139:
[----:B------:R-:W-:Y:S05]  /*af80*/  BRA `(.L_x_2141) ;  /* 0xfffffff400bc7947 */ /* 0x000fea000383ffff */
.L_x_2108:
[----:B-1----:R1:W2:Y:S02]  /*af90*/  SYNCS.PHASECHK.TRANS64.TRYWAIT P0, [R7+URZ], R4 ;  /* 0x00000004070075a7 */ /* 0x0022a4000800017f */
[----:B--2---:R-:W-:Y:S05]  /*afa0*/  @!P0 NANOSLEEP.SYNCS 0x989680 ;  /* 0x009896800000895d */ /* 0x004fea0003900000 */
[----:B------:R-:W2:Y:S02]  /*afb0*/  @!P0 SYNCS.PHASECHK.TRANS64 P0, [R7+URZ], R4 ;  /* 0x00000004070085a7 */ /* 0x000ea4000800007f */
[----:B--2---:R-:W-:Y:S05]  /*afc0*/  @!P0 BRA `(.L_x_2108) ;  /* 0xfffffffc00f08947 */ /* 0x004fea000383ffff */
[----:B------:R-:W-:Y:S05]  /*afd0*/  BRA `(.L_x_2142) ;  /* 0xfffffff400fc7947 */ /* 0x000fea000383ffff */
.L_x_2109:
[----:B--2---:R2:W4:Y:S02]  /*afe0*/  SYNCS.PHASECHK.TRANS64.TRYWAIT P0, [R3+URZ], R2 ;  /* 0x00000002030075a7 */ /* 0x004524000800017f */
[----:B----4-:R-:W-:Y:S05]  /*aff0*/  @!P0 NANOSLEEP.SYNCS 0x989680 ;  /* 0x009896800000895d */ /* 0x010fea0003900000 */
[----:B------:R-:W4:Y:S02]  /*b000*/  @!P0 SYNCS.PHASECHK.TRANS64 P0, [R3+URZ], R2 ;  /* 0x00000002030085a7 */ /* 0x000f24000800007f */
[----:B----4-:R-:W-:Y:S05]  /*b010*/  @!P0 BRA `(.L_x_2109) ;  /* 0xfffffffc00f08947 */ /* 0x010fea000383ffff */
[----:B------:R-:W-:Y:S05]  /*b020*/  BRA `(.L_x_2143) ;  /* 0xfffffff400f07947 */ /* 0x000fea000383ffff */
.L_x_2111:
[----:B--2---:R2:W4:Y:S02]  /*b030*/  SYNCS.PHASECHK.TRANS64.TRYWAIT P0, [R5+URZ], R4 ;  /* 0x00000004050075a7 */ /* 0x004524000800017f */
[----:B----4-:R-:W-:Y:S05]  /*b040*/  @!P0 NANOSLEEP.SYNCS 0x989680 ;  /* 0x009896800000895d */ /* 0x010fea0003900000 */
[----:B------:R-:W4:Y:S02]  /*b050*/  @!P0 SYNCS.PHASECHK.TRANS64 P0, [R5+URZ], R4 ;  /* 0x00000004050085a7 */ /* 0x000f24000800007f */
[----:B----4-:R-:W-:Y:S05]  /*b060*/  @!P0 BRA `(.L_x_2111) ;  /* 0xfffffffc00f08947 */ /* 0x010fea000383ffff */
[----:B------:R-:W-:Y:S05]  /*b070*/  BRA `(.L_x_2144) ;  /* 0xfffffff400f47947 */ /* 0x000fea000383ffff */
.L_x_2145:
        /* <DEDUP_REMOVED lines=16> */
.L_x_3308:


//--------------------- .text._ZN7cutlass13device_kernelIN5flash11enable_sm90INS1_16FlashAttnBwdSm90INS1_25CollectiveMainloopBwdSm90ILi2ELi2ELi2EN4cute5tupleIJNS5_1CILi1EEES8_S8_EEENS6_IJNS7_ILi64EEENS7_ILi128EEENS7_ILi96EEEEEENS_10bfloat16_tEfNS_4arch4Sm90ELb1ELb0ELb0ELb0ELb0ELb1ELb0ELb0ELi2ELi1ELi2ELi1ELb1EEENS1_21CollectiveEpilogueBwdISD_SE_SG_Li256ELb0ELb0ELi1EEENS1_25SingleTileBwdLPTSchedulerILb0ELi128ELb0EEEEEEEEEvNT_6ParamsE --------------------------
	.section	.text._ZN7cutlass13device_kernelIN5flash11enable_sm90INS1_16FlashAttnBwdSm90INS1_25CollectiveMainloopBwdSm90ILi2ELi2ELi2EN4cute5tupleIJNS5_1CILi1EEES8_S8_EEENS6_IJNS7_ILi64EEENS7_ILi128EEENS7_ILi96EEEEEENS_10bfloat16_tEfNS_4arch4Sm90ELb1ELb0ELb0ELb0ELb0ELb1ELb0ELb0ELi2ELi1ELi2ELi1ELb1EEENS1_21CollectiveEpilogueBwdISD_SE_SG_Li256ELb0ELb0ELi1EEENS1_25SingleTileBwdLPTSchedulerILb0ELi128ELb0EEEEEEEEEvNT_6ParamsE,"ax",@progbits
	.align	128
.text._ZN7cutlass13device_kernelIN5flash11enable_sm90INS1_16FlashAttnBwdSm90INS1_25CollectiveMainloopBwdSm90ILi2ELi2ELi2EN4cute5tupleIJNS5_1CILi1EEES8_S8_EEENS6_IJNS7_ILi64EEENS7_ILi128EEENS7_ILi96EEEEEENS_10bfloat16_tEfNS_4arch4Sm90ELb1ELb0ELb0ELb0ELb0ELb1ELb0ELb0ELi2ELi1ELi2ELi1ELb1EEENS1_21CollectiveEpilogueBwdISD_SE_SG_Li256ELb0ELb0ELi1EEENS1_25SingleTileBwdLPTSchedulerILb0ELi128ELb0EEEEEEEEEvNT_6ParamsE:
        .type           _ZN7cutlass13device_kernelIN5flash11enable_sm90INS1_16FlashAttnBwdSm90INS1_25CollectiveMainloopBwdSm90ILi2ELi2ELi2EN4cute5tupleIJNS5_1CILi1EEES8_S8_EEENS6_IJNS7_ILi64EEENS7_ILi128EEENS7_ILi96EEEEEENS_10bfloat16_tEfNS_4arch4Sm90ELb1ELb0ELb0ELb0ELb0ELb1ELb0ELb0ELi2ELi1ELi2ELi1ELb1EEENS1_21CollectiveEpilogueBwdISD_SE_SG_Li256ELb0ELb0ELi1EEENS1_25SingleTileBwdLPTSchedulerILb0ELi128ELb0EEEEEEEEEvNT_6ParamsE,@function
        .size           _ZN7cutlass13device_kernelIN5flash11enable_sm90INS1_16FlashAttnBwdSm90INS1_25CollectiveMainloopBwdSm90ILi2ELi2ELi2EN4cute5tupleIJNS5_1CILi1EEES8_S8_EEENS6_IJNS7_ILi64EEENS7_ILi128EEENS7_ILi96EEEEEENS_10bfloat16_tEfNS_4arch4Sm90ELb1ELb0ELb0ELb0ELb0ELb1ELb0ELb0ELi2ELi1ELi2ELi1ELb1EEENS1_21CollectiveEpilogueBwdISD_SE_SG_Li256ELb0ELb0ELi1EEENS1_25SingleTileBwdLPTSchedulerILb0ELi128ELb0EEEEEEEEEvNT_6ParamsE,(.L_x_3309 - _ZN7cutlass13device_kernelIN5flash11enable_sm90INS1_16FlashAttnBwdSm90INS1_25CollectiveMainloopBwdSm90ILi2ELi2ELi2EN4cute5tupleIJNS5_1CILi1EEES8_S8_EEENS6_IJNS7_ILi64EEENS7_ILi128EEENS7_ILi96EEEEEENS_10bfloat16_tEfNS_4arch4Sm90ELb1ELb0ELb0ELb0ELb0ELb1ELb0ELb0ELi2ELi1ELi2ELi1ELb1EEENS1_21CollectiveEpilogueBwdISD_SE_SG_Li256ELb0ELb0ELi1EEENS1_25SingleTileBwdLPTSchedulerILb0ELi128ELb0EEEEEEEEEvNT_6ParamsE)
        .other          _ZN7cutlass13device_kernelIN5flash11enable_sm90INS1_16FlashAttnBwdSm90INS1_25CollectiveMainloopBwdSm90ILi2ELi2ELi2EN4cute5tupleIJNS5_1CILi1EEES8_S8_EEENS6_IJNS7_ILi64EEENS7_ILi128EEENS7_ILi96EEEEEENS_10bfloat16_tEfNS_4arch4Sm90ELb1ELb0ELb0ELb0ELb0ELb1ELb0ELb0ELi2ELi1ELi2ELi1ELb1EEENS1_21CollectiveEpilogueBwdISD_SE_SG_Li256ELb0ELb0ELi1EEENS1_25SingleTileBwdLPTSchedulerILb0ELi128ELb0EEEEEEEEEvNT_6ParamsE,@"STO_CUDA_ENTRY STV_DEFAULT"
_ZN7cutlass13device_kernelIN5flash11enable_sm90INS1_16FlashAttnBwdSm90INS1_25CollectiveMainloopBwdSm90ILi2ELi2ELi2EN4cute5tupleIJNS5_1CILi1EEES8_S8_EEENS6_IJNS7_ILi64EEENS7_ILi128EEENS7_ILi96EEEEEENS_10bfloat16_tEfNS_4arch4Sm90ELb1ELb0ELb0ELb0ELb0ELb1ELb0ELb0ELi2ELi1ELi2ELi1ELb1EEENS1_21CollectiveEpilogueBwdISD_SE_SG_Li256ELb0ELb0ELi1EEENS1_25SingleTileBwdLPTSchedulerILb0ELi128ELb0EEEEEEEEEvNT_6ParamsE:
[----:B------:R-:W1:Y:S02]  /*0000*/  LDC R1, c[0x0][0x28] ;  /* 0x00000a00ff017b82 */ /* 0x000e640000000800 */
[----:B-1----:R-:W-:Y:S01]  /*0010*/  VIADD R1, R1, 0xfffffff8 ;  /* 0xfffffff801017836 */ /* 0x002fe20000000000 */
[----:B------:R-:W1:Y:S01]  /*0020*/  S2R R3, SR_TID.X ;  /* 0x0000000000037919 */ /* 0x000e620000002100 */
[----:B------:R-:W-:Y:S01]  /*0030*/  ELECT P0, URZ, PT ;  /* 0x00000000003f782f */ /* 0x000fe20003800000 */
[----:B------:R-:W-:Y:S01]  /*0040*/  BSSY B0, `(.L_x_2146) ;  /* 0x000001a000007945 */ /* 0x000fe20003800000 */
[--C-:B-1----:R-:W-:Y:S02]  /*0050*/  SHF.R.U32.HI R0, RZ, 0x5, R3.reuse ;  /* 0x00000005ff007819 */ /* 0x102fe40000011603 */
[----:B------:R-:W-:-:S03]  /*0060*/  SHF.R.U32.HI R3, RZ, 0x7, R3 ;  /* 0x00000007ff037819 */ /* 0x000fc60000011603 */
[----:B------:R-:W1:Y:S02]  /*0070*/  SHFL.IDX PT, R2, R0, RZ, 0x1f ;  /* 0x00001fff00027589 */ /* 0x000e6400000e0000 */
[----:B-1----:R-:W-:-:S13]  /*0080*/  ISETP.EQ.AND P0, PT, R2, RZ, P0 ;  /* 0x000000ff0200720c */ /* 0x002fda0000702270 */
        /* <DEDUP_REMOVED lines=21> */
.L_x_2147:
[----:B------:R-:W-:Y:S05]  /*01e0*/  BSYNC B0 ;  /* 0x0000000000007941 */ /* 0x000fea0003800000 */
.L_x_2146:
        /* <DEDUP_REMOVED lines=37> */
.L_x_2148:
        /* <DEDUP_REMOVED lines=22> */
.L_x_2149:
[----:B------:R-:W-:Y:S01]  /*05a0*/  PLOP3.LUT P0, PT, PT, PT, UP0, 0x80, 0x0 ;  /* 0x000000000000781c */ /* 0x000fe20003f0f008 */
[----:B------:R-:W-:Y:S01]  /*05b0*/  NOP ;  /* 0x0000000000007918 */ /* 0x000fe20000000000 */
[----:B-12-4-:R-:W-:Y:S11]  /*05c0*/  BAR.SYNC.DEFER_BLOCKING 0x0 ;  /* 0x0000000000007b1d */ /* 0x016ff60000010000 */
[----:B------:R-:W-:Y:S05]  /*05d0*/  @!P0 BRA `(.L_x_2150) ;  /* 0x00000054009c8947 */ /* 0x000fea0003800000 */
.L_x_2151:
[----:B------:R-:W-:-:S08]  /*05e0*/  NOP ;  /* 0x0000000000007918 */ /* 0x000fd00000000000 */
[----:B------:R-:W1:Y:S02]  /*05f0*/  USETMAXREG.TRY_ALLOC.CTAPOOL UP0, 0xf0 ;  /* 0x000000f0000079c8 */ /* 0x000e640008000600 */
[----:B-1----:R-:W-:-:S13]  /*0600*/  PLOP3.LUT P0, PT, PT, PT, UP0, 0x80, 0x0 ;  /* 0x000000000000781c */ /* 0x002fda0003f0f008 */
[----:B------:R-:W-:Y:S05]  /*0610*/  @!P0 BRA `(.L_x_2151) ;  /* 0xfffffffc00f08947 */ /* 0x000fea000383ffff */
[----:B------:R-:W-:Y:S01]  /*0620*/  LOP3.LUT R0, R0, 0x3, RZ, 0xc0, !PT ;  /* 0x0000000300007812 */ /* 0x000fe200078ec0ff */
[----:B------:R-:W1:Y:S01]  /*0630*/  S2R R2, SR_TID.X ;  /* 0x0000000000027919 */ /* 0x000e620000002100 */
[----:B------:R-:W2:Y:S01]  /*0640*/  S2UR UR7, SR_CTAID.X ;  /* 0x00000000000779c3 */ /* 0x000ea20000002500 */
[----:B------:R-:W-:Y:S02]  /*0650*/  ULDC UR8, c[0x0][0xb50] ;  /* 0x0002d40000087ab9 */ /* 0x000fe40000000800 */
[----:B------:R-:W-:Y:S01]  /*0660*/  UISETP.NE.AND UP0, UPT, UR8, 0x1, UPT ;  /* 0x000000010800788c */ /* 0x000fe2000bf05270 */
[----:B------:R-:W3:Y:S04]  /*0670*/  SHFL.IDX PT, R0, R0, RZ, 0x1f ;  /* 0x00001fff00007589 */ /* 0x000ee800000e0000 */
[----:B------:R-:W4:Y:S06]  /*0680*/  LDC R3, c[0x0][0xb68] ;  /* 0x0002da00ff037b82 */ /* 0x000f2c0000000800 */
[----:B------:R-:W-:Y:S01]  /*0690*/  @UP0 ULDC UR4, c[0x0][0xb54] ;  /* 0x0002d50000040ab9 */ /* 0x000fe20000000800 */
[----:B------:R-:W-:Y:S01]  /*06a0*/  @UP0 ULDC UR9, c[0x0][0xb58] ;  /* 0x0002d60000090ab9 */ /* 0x000fe20000000800 */
[----:B--2---:R-:W-:-:S02]  /*06b0*/  UIMAD.WIDE.U32 UR4, UR7, UR4, URZ ;  /* 0x00000004070472a5 */ /* 0x004fc4000f8e003f */
[----:B------:R-:W-:Y:S01]  /*06c0*/  UMOV UR6, UR7 ;  /* 0x0000000700067c82 */ /* 0x000fe20008000000 */
[----:B---3--:R-:W-:Y:S01]  /*06d0*/  ISETP.NE.AND P0, PT, R0, RZ, PT ;  /* 0x000000ff0000720c */ /* 0x008fe20003f05270 */
[----:B------:R-:W-:Y:S01]  /*06e0*/  @UP0 USHF.R.U32.HI UR6, URZ, UR9, UR5 ;  /* 0x000000093f060299 */ /* 0x000fe20008011605 */
[----:B-1----:R-:W-:-:S03]  /*06f0*/  SHF.R.U32.HI R2, RZ, 0x7, R2 ;  /* 0x00000007ff027819 */ /* 0x002fc60000011602 */
[----:B------:R-:W-:-:S04]  /*0700*/  UIADD3 UR4, -UR6, URZ, URZ ;  /* 0x0000003f06047290 */ /* 0x000fc8000fffe13f */
[----:B------:R-:W-:-:S04]  /*0710*/  UIMAD UR10, UR8, UR4, UR7 ;  /* 0x00000004080a72a4 */ /* 0x000fc8000f8e0207 */
[----:B------:R-:W-:-:S05]  /*0720*/  @!P0 VIADD R2, R2, 0x9 ;  /* 0x0000000902028836 */ /* 0x000fca0000000000 */
[----:B------:R1:W-:Y:S06]  /*0730*/  @!P0 BAR.ARV R2, 0xa0 ;  /* 0x000280020000851d */ /* 0x0003ec0000002000 */
[----:B----4-:R-:W-:-:S13]  /*0740*/  ISETP.LE.AND P0, PT, R3, UR6, PT ;  /* 0x0000000603007c0c */ /* 0x010fda000bf03270 */
[----:B-1----:R-:W-:Y:S05]  /*0750*/  @!P0 BRA `(.L_x_2152) ;  /* 0x0000000000208947 */ /* 0x002fea0003800000 */
[----:B------:R-:W-:Y:S01]  /*0760*/  ULDC UR7, c[0x0][0xb5c] ;  /* 0x0002d70000077ab9 */ /* 0x000fe20000000800 */
[----:B------:R-:W-:Y:S01]  /*0770*/  UMOV UR37, UR10 ;  /* 0x0000000a00257c82 */ /* 0x000fe20008000000 */
[----:B------:R-:W-:-:S11]  /*0780*/  UISETP.NE.AND UP0, UPT, UR7, 0x1, UPT ;  /* 0x000000010700788c */ /* 0x000fd6000bf05270 */
[----:B------:R-:W-:Y:S02]  /*0790*/  @UP0 ULDC.64 UR8, c[0x0][0xb60] ;  /* 0x0002d80000080ab9 */ /* 0x000fe40000000a00 */
[----:B------:R-:W-:-:S04]  /*07a0*/  UIMAD.WIDE.U32 UR4, UR10, UR8, URZ ;  /* 0x000000080a0472a5 */ /* 0x000fc8000f8e003f */
[----:B------:R-:W-:-:S04]  /*07b0*/  @UP0 USHF.R.U32.HI UR37, URZ, UR9, UR5 ;  /* 0x000000093f250299 */ /* 0x000fc80008011605 */
[----:B------:R-:W-:Y:S01]  /*07c0*/  UIMAD UR4, UR37, UR7, URZ ;  /* 0x00000007250472a4 */ /* 0x000fe2000f8e023f */
[----:B------:R-:W-:Y:S11]  /*07d0*/  BRA `(.L_x_2153) ;  /* 0x00000000001c7947 */ /* 0x000ff60003800000 */
.L_x_2152:
[----:B------:R-:W-:Y:S01]  /*07e0*/  ULDC UR7, c[0x0][0xb44] ;  /* 0x0002d10000077ab9 */ /* 0x000fe20000000800 */
[----:B------:R-:W-:Y:S01]  /*07f0*/  UMOV UR37, UR10 ;  /* 0x0000000a00257c82 */ /* 0x000fe20008000000 */
[----:B------:R-:W-:-:S11]  /*0800*/  UISETP.NE.AND UP0, UPT, UR7, 0x1, UPT ;  /* 0x000000010700788c */ /* 0x000fd6000bf05270 */
[----:B------:R-:W-:Y:S02]  /*0810*/  @UP0 ULDC.64 UR8, c[0x0][0xb48] ;  /* 0x0002d20000080ab9 */ /* 0x000fe40000000a00 */
[----:B------:R-:W-:-:S04]  /*0820*/  UIMAD.WIDE.U32 UR4, UR10, UR8, URZ ;  /* 0x000000080a0472a5 */ /* 0x000fc8000f8e003f */
[----:B------:R-:W-:-:S04]  /*0830*/  @UP0 USHF.R.U32.HI UR37, URZ, UR9, UR5 ;  /* 0x000000093f250299 */ /* 0x000fc80008011605 */
[----:B------:R-:W-:-:S12]  /*0840*/  UIMAD UR4, UR37, UR7, URZ ;  /* 0x00000007250472a4 */ /* 0x000fd8000f8e023f */
.L_x_2153:
[----:B------:R-:W-:Y:S01]  /*0850*/  ULDC UR43, c[0x0][0xb38] ;  /* 0x0002ce00002b7ab9 */ /* 0x000fe20000000800 */
[----:B------:R-:W-:Y:S02]  /*0860*/  UIADD3 UR4, UR10, -UR4, URZ ;  /* 0x800000040a047290 */ /* 0x000fe4000fffe03f */
[----:B------:R-:W-:Y:S01]  /*0870*/  UISETP.NE.AND UP0, UPT, UR43, 0x1, UPT ;  /* 0x000000012b00788c */ /* 0x000fe2000bf05270 */
[----:B------:R-:W-:Y:S02]  /*0880*/  ULDC UR5, c[0x0][0xb44] ;  /* 0x0002d10000057ab9 */ /* 0x000fe40000000800 */
[----:B------:R-:W-:-:S08]  /*0890*/  UIMAD UR6, UR6, UR5, UR4 ;  /* 0x00000005060672a4 */ /* 0x000fd0000f8e0204 */
[----:B------:R-:W-:Y:S01]  /*08a0*/  @UP0 ULDC UR4, c[0x0][0xb3c] ;  /* 0x0002cf0000040ab9 */ /* 0x000fe20000000800 */
[----:B------:R-:W-:Y:S01]  /*08b0*/  @UP0 ULDC UR7, c[0x0][0xb40] ;  /* 0x0002d00000070ab9 */ /* 0x000fe20000000800 */
[----:B------:R-:W-:Y:S02]  /*08c0*/  UIMAD.WIDE.U32 UR4, UR6, UR4, URZ ;  /* 0x00000004060472a5 */ /* 0x000fe4000f8e003f */
[----:B------:R-:W-:Y:S02]  /*08d0*/  UMOV UR44, UR6 ;  /* 0x00000006002c7c82 */ /* 0x000fe40008000000 */
[----:B------:R-:W-:-:S04]  /*08e0*/  @UP0 USHF.R.U32.HI UR44, URZ, UR7, UR5 ;  /* 0x000000073f2c0299 */ /* 0x000fc80008011605 */
[----:B------:R-:W-:Y:S02]  /*08f0*/  UIADD3 UR4, -UR44, URZ, URZ ;  /* 0x0000003f2c047290 */ /* 0x000fe4000fffe13f */
[----:B------:R-:W-:Y:S02]  /*0900*/  ISETP.LE.AND P0, PT, RZ, UR44, PT ;  /* 0x0000002cff007c0c */ /* 0x000fe4000bf03270 */
[----:B------:R-:W-:-:S11]  /*0910*/  UIMAD UR43, UR43, UR4, UR6 ;  /* 0x000000042b2b72a4 */ /* 0x000fd6000f8e0206 */
[----:B------:R-:W-:Y:S05]  /*0920*/  @!P0 EXIT ;  /* 0x000000000000894d */ /* 0x000fea0003800000 */
[----:B------:R-:W-:Y:S01]  /*0930*/  ULDC UR7, c[0x0][0x280] ;  /* 0x0000a00000077ab9 */ /* 0x000fe20000000800 */
[----:B------:R-:W-:Y:S01]  /*0940*/  ULDC UR5, c[0x0][0x290] ;  /* 0x0000a40000057ab9 */ /* 0x000fe20000000800 */
[----:B------:R-:W-:Y:S01]  /*0950*/  ULEA UR4, UR37, UR7, 0x7 ;  /* 0x0000000725047291 */ /* 0x000fe2000f8e383f */
[----:B------:R-:W-:Y:S01]  /*0960*/  PLOP3.LUT P0, PT, PT, PT, PT, 0x80, 0x0 ;  /* 0x000000000000781c */ /* 0x000fe20003f0f070 */
[----:B------:R-:W-:Y:S01]  /*0970*/  ULDC UR6, c[0x0][0x74c] ;  /* 0x0001d30000067ab9 */ /* 0x000fe20000000800 */
[----:B------:R-:W-:Y:S01]  /*0980*/  CS2R R70, SRZ ;  /* 0x0000000000467805 */ /* 0x000fe2000001ff00 */
[----:B------:R-:W-:Y:S01]  /*0990*/  UIADD3 UR5, -UR6, UR4, -UR5 ;  /* 0x0000000406057290 */ /* 0x000fe2000fffe905 */
[----:B------:R-:W-:Y:S01]  /*09a0*/  CS2R R68, SRZ ;  /* 0x0000000000447805 */ /* 0x000fe2000001ff00 */
[----:B------:R-:W-:Y:S01]  /*09b0*/  UIADD3 UR4, UR7, 0x3f, URZ ;  /* 0x0000003f07047890 */ /* 0x000fe2000fffe03f */
        /* <DEDUP_REMOVED lines=20> */
[----:B------:R-:W-:Y:S01]  /*0b00*/  CS2R R42, SRZ ;  /* 0x00000000002a7805 */ /* 0x000fe2000001ff00 */
[----:B------:R-:W-:Y:S01]  /*0b10*/  UISETP.GT.AND UP0, UPT, UR36, UR39, UPT ;  /* 0x000000272400728c */ /* 0x000fe2000bf04270 */
[----:B------:R-:W-:Y:S02]  /*0b20*/  CS2R R40, SRZ ;  /* 0x0000000000287805 */ /* 0x000fe4000001ff00 */
[----:B------:R-:W-:Y:S02]  /*0b30*/  CS2R R38, SRZ ;  /* 0x0000000000267805 */ /* 0x000fe4000001ff00 */
[----:B------:R-:W-:Y:S02]  /*0b40*/  CS2R R36, SRZ ;  /* 0x0000000000247805 */ /* 0x000fe4000001ff00 */
[----:B------:R-:W-:-:S02]  /*0b50*/  CS2R R34, SRZ ;  /* 0x0000000000227805 */ /* 0x000fc4000001ff00 */
[----:B------:R-:W-:Y:S02]  /*0b60*/  CS2R R32, SRZ ;  /* 0x0000000000207805 */ /* 0x000fe4000001ff00 */
[----:B------:R-:W-:Y:S02]  /*0b70*/  PLOP3.LUT P1, PT, PT, PT, UP0, 0x80, 0x0 ;  /* 0x000000000000781c */ /* 0x000fe40003f2f008 */
        /* <DEDUP_REMOVED lines=28> */
[----:B------:R-:W-:Y:S06]  /*0d40*/  @!P1 BRA `(.L_x_2154) ;  /* 0x0000003800389947 */ /* 0x000fec0003800000 */
        /* <DEDUP_REMOVED lines=21> */
.L_x_2156:
        /* <DEDUP_REMOVED lines=15> */
.L_x_2155:
        /* <DEDUP_REMOVED lines=22> */
.L_x_2158:
        /* <DEDUP_REMOVED lines=15> */
.L_x_2157:
[----:B------:R-:W-:Y:S01]  /*11e0*/  SHF.R.S32.HI R23, RZ, 0x1f, R22 ;  /* 0x0000001fff177819 */ /* 0x000fe20000011416 */
[----:B------:R-:W-:-:S03]  /*11f0*/  UMOV UR4, 0xffffffff ;  /* 0xffffffff00047882 */ /* 0x000fc60000000000 */
[----:B------:R-:W-:-:S04]  /*1200*/  LEA.HI R0, R23, R22, RZ, 0x7 ;  /* 0x0000001617007211 */ /* 0x000fc800078f38ff */
[----:B------:R-:W-:Y:S01]  /*1210*/  SHF.R.S32.HI R19, RZ, 0x7, R0 ;  /* 0x00000007ff137819 */ /* 0x000fe20000011400 */
[----:B------:R-:W-:Y:S06]  /*1220*/  BRA.DIV UR4, `(.L_x_2159) ;  /* 0x00000082042c7947 */ /* 0x000fec000b800000 */
[----:B------:R1:W2:Y:S02]  /*1230*/  SHFL.IDX PT, R14, R19, RZ, 0x1f ;  /* 0x00001fff130e7589 */ /* 0x0002a400000e0000 */
.L_x_2246:
        /* <DEDUP_REMOVED lines=15> */
.L_x_2160:
        /* <DEDUP_REMOVED lines=19> */
.L_x_2162:
        /* <DEDUP_REMOVED lines=35> */
[----:B------:R-:W-:Y:S01]  /*1690*/  ULDC UR4, c[0x0][0x290] ;  /* 0x0000a40000047ab9 */ /* 0x000fe20000000800 */
[----:B------:R-:W-:Y:S01]  /*16a0*/  LEA.HI R25, R25, R24, RZ, 0x5 ;  /* 0x0000001819197211 */ /* 0x000fe200078f28ff */
[----:B------:R-:W-:Y:S01]  /*16b0*/  UIMAD UR4, UR37, -0x80, UR4 ;  /* 0xffffff80250478a4 */ /* 0x000fe2000f8e0204 */
[----:B------:R-:W-:Y:S01]  /*16c0*/  IMAD.SHL.U32 R7, R7, 0x10, RZ ;  /* 0x0000001007077824 */ /* 0x000fe200078e00ff */
[--C-:B------:R-:W-:Y:S01]  /*16d0*/  SHF.R.S32.HI R3, RZ, 0x2, R26.reuse ;  /* 0x00000002ff037819 */ /* 0x100fe2000001141a */
[----:B------:R-:W2:Y:S01]  /*16e0*/  LDSM.16.M88.4 R184, [R5+0x6000] ;  /* 0x0060000005b8783b */ /* 0x000ea20000000200 */
[----:B------:R-:W-:Y:S02]  /*16f0*/  SHF.R.S32.HI R26, RZ, 0x1f, R26 ;  /* 0x0000001fff1a7819 */ /* 0x000fe4000001141a */
[----:B------:R-:W-:Y:S02]  /*1700*/  CS2R R70, SRZ ;  /* 0x0000000000467805 */ /* 0x000fe4000001ff00 */
[----:B------:R-:W-:Y:S01]  /*1710*/  SHF.R.S32.HI R25, RZ, 0x5, R25 ;  /* 0x00000005ff197819 */ /* 0x000fe20000011419 */
[----:B------:R-:W-:Y:S01]  /*1720*/  IMAD.U32 R6, RZ, RZ, UR4 ;  /* 0x00000004ff067e24 */ /* 0x000fe2000f8e00ff */
[----:B------:R-:W-:Y:S01]  /*1730*/  LEA.HI R22, R23, R22, RZ, 0x3 ;  /* 0x0000001617167211 */ /* 0x000fe200078f18ff */
[----:B------:R-:W3:Y:S01]  /*1740*/  LDSM.16.M88.4 R188, [R5+0x8000] ;  /* 0x0080000005bc783b */ /* 0x000ee20000000200 */
[----:B------:R-:W-:Y:S01]  /*1750*/  LOP3.LUT R7, R0, 0x30, R7, 0xf8, !PT ;  /* 0x0000003000077812 */ /* 0x000fe200078ef807 */
[----:B------:R-:W-:Y:S01]  /*1760*/  IMAD R25, R25, -0x10, R6 ;  /* 0xfffffff019197824 */ /* 0x000fe200078e0206 */
[----:B------:R-:W-:Y:S01]  /*1770*/  LEA.HI R26, R26, R3, RZ, 0x3 ;  /* 0x000000031a1a7211 */ /* 0x000fe200078f18ff */
[----:B------:R4:W2:Y:S01]  /*1780*/  LDSM.16.M88.4 R192, [R5+0xa000] ;  /* 0x00a0000005c0783b */ /* 0x0008a20000000200 */
[----:B------:R-:W-:-:S02]  /*1790*/  LOP3.LUT R7, R7, 0x8, R22, 0xf8, !PT ;  /* 0x0000000807077812 */ /* 0x000fc400078ef816 */
[----:B------:R-:W-:Y:S02]  /*17a0*/  CS2R R68, SRZ ;  /* 0x0000000000447805 */ /* 0x000fe4000001ff00 */
[----:B------:R-:W-:Y:S02]  /*17b0*/  SHF.R.U32.HI R0, RZ, 0x3, R0 ;  /* 0x00000003ff007819 */ /* 0x000fe40000011600 */
[----:B------:R-:W-:Y:S02]  /*17c0*/  CS2R R66, SRZ ;  /* 0x0000000000427805 */ /* 0x000fe4000001ff00 */
[----:B------:R-:W-:Y:S02]  /*17d0*/  LOP3.LUT R26, R26, 0xfffffff8, RZ, 0xc0, !PT ;  /* 0xfffffff81a1a7812 */ /* 0x000fe400078ec0ff */
[----:B------:R-:W-:Y:S02]  /*17e0*/  CS2R R64, SRZ ;  /* 0x0000000000407805 */ /* 0x000fe4000001ff00 */
[----:B------:R-:W-:-:S02]  /*17f0*/  LOP3.LUT R0, R7, R0, RZ, 0x3c, !PT ;  /* 0x0000000007007212 */ /* 0x000fc400078e3cff */
[----:B------:R-:W-:Y:S02]  /*1800*/  CS2R R62, SRZ ;  /* 0x00000000003e7805 */ /* 0x000fe4000001ff00 */
[----:B------:R-:W-:Y:S01]  /*1810*/  IADD3 R25, R25, R26, -R3 ;  /* 0x0000001a19197210 */ /* 0x000fe20007ffe803 */
[C---:B------:R-:W-:Y:S01]  /*1820*/  IMAD R3, R19.reuse, 0x8, R4 ;  /* 0x0000000813037824 */ /* 0x040fe200078e0204 */
[----:B------:R-:W-:Y:S02]  /*1830*/  LEA.HI R6, R19, R19, RZ, 0x1 ;  /* 0x0000001313067211 */ /* 0x000fe400078f08ff */
[----:B------:R-:W-:Y:S02]  /*1840*/  CS2R R60, SRZ ;  /* 0x00000000003c7805 */ /* 0x000fe4000001ff00 */
[----:B------:R-:W-:Y:S01]  /*1850*/  CS2R R58, SRZ ;  /* 0x00000000003a7805 */ /* 0x000fe2000001ff00 */
[----:B------:R-:W-:Y:S01]  /*1860*/  IMAD.U32 R3, R3, 0x200, R0 ;  /* 0x0000020003037824 */ /* 0x000fe200078e0000 */
[----:B------:R-:W-:Y:S01]  /*1870*/  LOP3.LUT R6, R6, 0xfffffffe, RZ, 0xc0, !PT ;  /* 0xfffffffe06067812 */ /* 0x000fe200078ec0ff */
[----:B------:R-:W-:Y:S01]  /*1880*/  IMAD.MOV.U32 R0, RZ, RZ, 0x20 ;  /* 0x00000020ff007424 */ /* 0x000fe200078e00ff */
[----:B------:R-:W-:-:S02]  /*1890*/  CS2R R56, SRZ ;  /* 0x0000000000387805 */ /* 0x000fc4000001ff00 */
[----:B------:R-:W-:Y:S02]  /*18a0*/  CS2R R54, SRZ ;  /* 0x0000000000367805 */ /* 0x000fe4000001ff00 */
[----:B------:R-:W-:Y:S01]  /*18b0*/  CS2R R52, SRZ ;  /* 0x0000000000347805 */ /* 0x000fe2000001ff00 */
[C---:B------:R-:W-:Y:S01]  /*18c0*/  IMAD.IADD R4, R19.reuse, 0x1, -R6 ;  /* 0x0000000113047824 */ /* 0x040fe200078e0a06 */
[----:B------:R-:W-:Y:S01]  /*18d0*/  SEL R0, R0, 0xffffffe0, !P0 ;  /* 0xffffffe000007807 */ /* 0x000fe20004000000 */
[----:B-1----:R-:W-:Y:S01]  /*18e0*/  IMAD R19, R19, 0x300, R24 ;  /* 0x0000030013137824 */ /* 0x002fe200078e0218 */
[----:B------:R-:W-:Y:S01]  /*18f0*/  CS2R R50, SRZ ;  /* 0x0000000000327805 */ /* 0x000fe2000001ff00 */
[----:B------:R-:W-:Y:S01]  /*1900*/  IMAD R4, R4, -0x40, R25 ;  /* 0xffffffc004047824 */ /* 0x000fe200078e0219 */
[----:B------:R-:W-:Y:S01]  /*1910*/  CS2R R48, SRZ ;  /* 0x0000000000307805 */ /* 0x000fe2000001ff00 */
[----:B------:R-:W-:Y:S01]  /*1920*/  IMAD.IADD R0, R5, 0x1, R0 ;  /* 0x0000000105007824 */ /* 0x000fe200078e0200 */
[----:B------:R-:W-:Y:S01]  /*1930*/  CS2R R46, SRZ ;  /* 0x00000000002e7805 */ /* 0x000fe2000001ff00 */
[----:B----4-:R-:W-:Y:S01]  /*1940*/  IMAD.SHL.U32 R5, R19, 0x4, RZ ;  /* 0x0000000413057824 */ /* 0x010fe200078e00ff */
[----:B------:R-:W-:-:S02]  /*1950*/  CS2R R44, SRZ ;  /* 0x00000000002c7805 */ /* 0x000fc4000001ff00 */
[----:B------:R-:W-:Y:S01]  /*1960*/  CS2R R42, SRZ ;  /* 0x00000000002a7805 */ /* 0x000fe2000001ff00 */
[----:B------:R-:W1:Y:S01]  /*1970*/  LDSM.16.M88.4 R196, [R0+0x6000] ;  /* 0x0060000000c4783b */ /* 0x000e620000000200 */
[----:B------:R-:W-:Y:S02]  /*1980*/  CS2R R40, SRZ ;  /* 0x0000000000287805 */ /* 0x000fe4000001ff00 */
[----:B------:R-:W-:Y:S02]  /*1990*/  CS2R R38, SRZ ;  /* 0x0000000000267805 */ /* 0x000fe4000001ff00 */
[----:B------:R-:W-:Y:S01]  /*19a0*/  CS2R R36, SRZ ;  /* 0x0000000000247805 */ /* 0x000fe2000001ff00 */
[----:B------:R-:W4:Y:S01]  /*19b0*/  LDSM.16.M88.4 R200, [R0+0x8000] ;  /* 0x0080000000c8783b */ /* 0x000f220000000200 */
[----:B------:R-:W-:Y:S02]  /*19c0*/  CS2R R34, SRZ ;  /* 0x0000000000227805 */ /* 0x000fe4000001ff00 */
[----:B------:R-:W-:-:S02]  /*19d0*/  CS2R R32, SRZ ;  /* 0x0000000000207805 */ /* 0x000fc4000001ff00 */
[----:B------:R-:W-:Y:S01]  /*19e0*/  CS2R R30, SRZ ;  /* 0x00000000001e7805 */ /* 0x000fe2000001ff00 */
[----:B------:R5:W1:Y:S01]  /*19f0*/  LDSM.16.M88.4 R204, [R0+0xa000] ;  /* 0x00a0000000cc783b */ /* 0x000a620000000200 */
        /* <DEDUP_REMOVED lines=26> */
[----:B------:R-:W-:Y:S01]  /*1ba0*/  CS2R R72, SRZ ;  /* 0x0000000000487805 */ /* 0x000fe2000001ff00 */
[----:B-----5:R-:W-:Y:S01]  /*1bb0*/  IMAD R0, R5, 0x4, R2 ;  /* 0x0000000405007824 */ /* 0x020fe200078e0202 */
[----:B------:R-:W-:Y:S01]  /*1bc0*/  ULOP3.LUT UR11, UR38, 0x1, URZ, 0xfc, !UPT ;  /* 0x00000001260b7892 */ /* 0x000fe2000f8efc3f */
[----:B------:R-:W-:Y:S01]  /*1bd0*/  UMOV UR9, URZ ;  /* 0x0000003f00097c82 */ /* 0x000fe20008000000 */
[----:B------:R-:W-:Y:S01]  /*1be0*/  UMOV UR4, URZ ;  /* 0x0000003f00047c82 */ /* 0x000fe20008000000 */
[----:B------:R-:W-:Y:S01]  /*1bf0*/  ULDC UR5, c[0x0][0x280] ;  /* 0x0000a00000057ab9 */ /* 0x000fe20000000800 */
[----:B-1234-:R-:W-:-:S08]  /*1c00*/  ULDC UR6, c[0x0][0x744] ;  /* 0x0001d10000067ab9 */ /* 0x01efd00000000800 */
.L_x_2173:
[----:B------:R-:W-:-:S06]  /*1c10*/  UISETP.NE.AND UP0, UPT, UR11, 0x3, UPT ;  /* 0x000000030b00788c */ /* 0x000fcc000bf05270 */
[----:B------:R-:W-:-:S13]  /*1c20*/  PLOP3.LUT P0, PT, PT, PT, UP0, 0x80, 0x0 ;  /* 0x000000000000781c */ /* 0x000fda0003f0f008 */
[----:B-1----:R-:W-:Y:S05]  /*1c30*/  @!P0 BRA `(.L_x_2163) ;  /* 0x0000000000048947 */ /* 0x002fea0003800000 */
[----:B------:R-:W-:Y:S01]  /*1c40*/  BPT.TRAP 0x1 ;  /* 0x000000040000795c */ /* 0x000fe20000300000 */
.L_x_2163:
[----:B------:R-:W-:Y:S01]  /*1c50*/  R2UR UR7, R2 ;  /* 0x00000000020772ca */ /* 0x000fe200000e0000 */
[----:B------:R-:W-:-:S05]  /*1c60*/  IMAD.U32 R6, RZ, RZ, UR9 ;  /* 0x00000009ff067e24 */ /* 0x000fca000f8e00ff */
[----:B------:R-:W-:-:S07]  /*1c70*/  SHF.L.U32 R6, R6, 0x1f, RZ ;  /* 0x0000001f06067819 */ /* 0x000fce00000006ff */
[----:B------:R-:W-:-:S09]  /*1c80*/  ULEA UR7, UR4, UR7, 0x3 ;  /* 0x0000000704077291 */ /* 0x000fd2000f8e183f */
[----:B------:R1:W2:Y:S01]  /*1c90*/  SYNCS.PHASECHK.TRANS64.TRYWAIT P1, [UR7+0x26810], R6 ;  /* 0x02681006ff0075a7 */ /* 0x0002a20008020147 */
[----:B------:R-:W-:Y:S05]  /*1ca0*/  @!P0 BRA `(.L_x_2164) ;  /* 0x0000000000048947 */ /* 0x000fea0003800000 */
[----:B------:R-:W-:Y:S01]  /*1cb0*/  BPT.TRAP 0x1 ;  /* 0x000000040000795c */ /* 0x000fe20000300000 */
.L_x_2164:
[----:B--2---:R-:W-:Y:S05]  /*1cc0*/  @P1 BRA `(.L_x_2165) ;  /* 0x0000000000081947 */ /* 0x004fea0003800000 */
[----:B------:R-:W2:Y:S02]  /*1cd0*/  SYNCS.PHASECHK.TRANS64.TRYWAIT P1, [UR7+0x26810], R6 ;  /* 0x02681006ff0075a7 */ /* 0x000ea40008020147 */
[----:B--2---:R-:W-:Y:S05]  /*1ce0*/  @!P1 BRA `(.L_x_2166) ;  /* 0x0000007400b09947 */ /* 0x004fea0003800000 */
.L_x_2165:
[----:B------:R-:W-:Y:S01]  /*1cf0*/  R2UR UR8, R2 ;  /* 0x00000000020872ca */ /* 0x000fe200000e0000 */
[----:B--2---:R-:W-:Y:S01]  /*1d00*/  IMAD R5, R17, 0x800, R2 ;  /* 0x0000080011057824 */ /* 0x004fe200078e0202 */
[----:B------:R-:W-:Y:S01]  /*1d10*/  WARPGROUP.ARRIVE ;  /* 0x00000000000079c5 */ /* 0x000fe20000000000 */
[----:B------:R-:W-:Y:S01]  /*1d20*/  UMOV UR13, 0xc0000010 ;  /* 0xc0000010000d7882 */ /* 0x000fe20000000000 */
[----:B------:R-:W-:Y:S02]  /*1d30*/  UMOV UR15, 0x80000020 ;  /* 0x80000020000f7882 */ /* 0x000fe40000000000 */
[----:B------:R-:W-:Y:S01]  /*1d40*/  R2UR UR10, R5 ;  /* 0x00000000050a72ca */ /* 0x000fe200000e0000 */
[----:B------:R-:W-:-:S04]  /*1d50*/  IMAD.U32 R5, RZ, RZ, UR4 ;  /* 0x00000004ff057e24 */ /* 0x000fc8000f8e00ff */
[----:B------:R-:W-:Y:S02]  /*1d60*/  IMAD R5, R5, 0x40, R18 ;  /* 0x0000004005057824 */ /* 0x000fe400078e0212 */
        /* <DEDUP_REMOVED lines=58> */
.L_x_2167:
[----:B------:R1:W1:Y:S01]  /*2110*/  SYNCS.PHASECHK.TRANS64.TRYWAIT P1, [UR7+0x26830], R6 ;  /* 0x02683006ff0075a7 */ /* 0x0002620008020147 */
[----:B------:R-:W-:Y:S05]  /*2120*/  @!P0 BRA `(.L_x_2168) ;  /* 0x0000000000048947 */ /* 0x000fea0003800000 */
[----:B------:R-:W-:Y:S01]  /*2130*/  BPT.TRAP 0x1 ;  /* 0x000000040000795c */ /* 0x000fe20000300000 */
.L_x_2168:
[----:B-1----:R-:W-:Y:S05]  /*2140*/  @P1 BRA `(.L_x_2169) ;  /* 0x0000000000081947 */ /* 0x002fea0003800000 */
[----:B------:R-:W1:Y:S02]  /*2150*/  SYNCS.PHASECHK.TRANS64.TRYWAIT P1, [UR7+0x26830], R6 ;  /* 0x02683006ff0075a7 */ /* 0x000e640008020147 */
[----:B-1----:R-:W-:Y:S05]  /*2160*/  @!P1 BRA `(.L_x_2170) ;  /* 0x0000007000a89947 */ /* 0x002fea0003800000 */
.L_x_2169:
[----:B------:R-:W-:Y:S01]  /*2170*/  R2UR UR10, R2 ;  /* 0x00000000020a72ca */ /* 0x000fe200000e0000 */
[----:B------:R-:W-:Y:S01]  /*2180*/  WARPGROUP.ARRIVE ;  /* 0x00000000000079c5 */ /* 0x000fe20000000000 */
[----:B------:R-:W-:Y:S01]  /*2190*/  UMOV UR15, 0x80000020 ;  /* 0x80000020000f7882 */ /* 0x000fe20000000000 */
[----:B------:R-:W-:Y:S01]  /*21a0*/  UIMAD UR13, UR39, -0x40, UR5 ;  /* 0xffffffc0270d78a4 */ /* 0x000fe2000f8e0205 */
[----:B------:R-:W-:Y:S01]  /*21b0*/  ISETP.GT.AND P1, PT, R4, RZ, PT ;  /* 0x000000ff0400720c */ /* 0x000fe20003f24270 */
[----:B------:R-:W-:Y:S01]  /*21c0*/  UMOV UR19, 0xc0000010 ;  /* 0xc000001000137882 */ /* 0x000fe20000000000 */
[----:B------:R-:W-:-:S03]  /*21d0*/  UMOV UR17, 0x40000040 ;  /* 0x4000004000117882 */ /* 0x000fc60000000000 */
[----:B------:R-:W-:-:S04]  /*21e0*/  IADD3 R19, -R4, UR13, -R18 ;  /* 0x0000000d04137c10 */ /* 0x000fc8000fffe912 */
[----:B------:R-:W-:Y:S01]  /*21f0*/  UIADD3 UR10, UR10, 0x18000, URZ ;  /* 0x000180000a0a7890 */ /* 0x000fe2000fffe03f */
[----:B------:R-:W-:-:S03]  /*2200*/  SEL R221, R19, 0x40, P1 ;  /* 0x0000004013dd7807 */ /* 0x000fc60000800000 */
[----:B------:R-:W-:Y:S01]  /*2210*/  USHF.R.U32.HI UR10, URZ, 0x4, UR10 ;  /* 0x000000043f0a7899 */ /* 0x000fe2000801160a */
[C---:B------:R-:W-:Y:S02]  /*2220*/  ISETP.GT.AND P1, PT, R221.reuse, RZ, PT ;  /* 0x000000ffdd00720c */ /* 0x040fe40003f24270 */
[C---:B------:R-:W-:Y:S01]  /*2230*/  ISETP.GT.AND P2, PT, R221.reuse, 0x38, PT ;  /* 0x00000038dd00780c */ /* 0x040fe20003f44270 */
[----:B------:R-:W-:Y:S01]  /*2240*/  ULOP3.LUT UR10, UR10, 0x3fff, URZ, 0xc0, !UPT ;  /* 0x00003fff0a0a7892 */ /* 0x000fe2000f8ec03f */
[----:B------:R-:W-:Y:S02]  /*2250*/  FSEL R5, R152, -INF , !P1 ;  /* 0xff80000098057808 */ /* 0x000fe40004800000 */
[C---:B------:R-:W-:Y:S01]  /*2260*/  ISETP.GT.AND P1, PT, R221.reuse, 0x1, PT ;  /* 0x00000001dd00780c */ /* 0x040fe20003f24270 */
[----:B------:R-:W-:Y:S01]  /*2270*/  ULOP3.LUT UR12, UR10, 0x10000, URZ, 0xfc, !UPT ;  /* 0x000100000a0c7892 */ /* 0x000fe2000f8efc3f */
[----:B------:R-:W-:Y:S01]  /*2280*/  ISETP.GT.AND P3, PT, R221, 0x39, PT ;  /* 0x00000039dd00780c */ /* 0x000fe20003f64270 */
[----:B---3--:R-:W-:Y:S01]  /*2290*/  FFMA.FTZ R152, R5, UR6, -R216 ;  /* 0x0000000605987c23 */ /* 0x008fe200080108d8 */
[----:B------:R-:W-:Y:S01]  /*22a0*/  FSEL R6, R153, -INF , !P1 ;  /* 0xff80000099067808 */ /* 0x000fe20004800000 */
[----:B------:R-:W-:Y:S01]  /*22b0*/  UIMAD UR12, UR4, 0x300, UR12 ;  /* 0x00000300040c78a4 */ /* 0x000fe2000f8e020c */
[----:B------:R-:W-:Y:S01]  /*22c0*/  ISETP.GT.AND P1, PT, R221, 0x8, PT ;  /* 0x00000008dd00780c */ /* 0x000fe20003f24270 */
[----:B------:R-:W-:-:S02]  /*22d0*/  ULOP3.LUT UR10, UR10, 0x1000000, URZ, 0xfc, !UPT ;  /* 0x010000000a0a7892 */ /* 0x000fc4000f8efc3f */
[----:B------:R-:W-:Y:S01]  /*22e0*/  FFMA.FTZ R153, R6, UR6, -R217 ;  /* 0x0000000606997c23 */ /* 0x000fe200080108d9 */
[----:B------:R-:W-:Y:S01]  /*22f0*/  FSEL R5, R156, -INF , !P1 ;  /* 0xff8000009c057808 */ /* 0x000fe20004800000 */
[----:B------:R-:W-:Y:S01]  /*2300*/  MUFU.EX2 R152, R152 ;  /* 0x0000009800987308 */ /* 0x000fe20000000800 */
[----:B------:R-:W-:Y:S01]  /*2310*/  UMOV UR14, UR12 ;  /* 0x0000000c000e7c82 */ /* 0x000fe20008000000 */
[----:B------:R-:W-:Y:S01]  /*2320*/  ISETP.GT.AND P1, PT, R221, 0x9, PT ;  /* 0x00000009dd00780c */ /* 0x000fe20003f24270 */
[----:B------:R-:W-:Y:S01]  /*2330*/  HGMMA.64x64x16.F32.BF16 R120, R184, gdesc[UR12], RZ, !UPT, gsb0 ;  /* 0x00e0000cb8787df0 */ /* 0x000fe2000c0018ff */
[----:B------:R-:W-:Y:S01]  /*2340*/  UIADD3 UR14, UR12, 0x2, URZ ;  /* 0x000000020c0e7890 */ /* 0x000fe2000fffe03f */
[----:B----4-:R-:W-:Y:S01]  /*2350*/  FFMA.FTZ R5, R5, UR6, -R214 ;  /* 0x0000000605057c23 */ /* 0x010fe200080108d6 */
[----:B------:R-:W-:Y:S01]  /*2360*/  UMOV UR15, 0x80000020 ;  /* 0x80000020000f7882 */ /* 0x000fe20000000000 */
[----:B------:R-:W-:Y:S01]  /*2370*/  FSEL R6, R157, -INF , !P1 ;  /* 0xff8000009d067808 */ /* 0x000fe20004800000 */
[----:B------:R-:W-:Y:S01]  /*2380*/  MUFU.EX2 R153, R153 ;  /* 0x0000009900997308 */ /* 0x000fe20000000800 */
[----:B------:R-:W-:Y:S01]  /*2390*/  ISETP.GT.AND P1, PT, R221, 0x10, PT ;  /* 0x00000010dd00780c */ /* 0x000fe20003f24270 */
[----:B------:R-:W-:Y:S01]  /*23a0*/  UIMAD UR10, UR4, 0x300, UR10 ;  /* 0x00000300040a78a4 */ /* 0x000fe2000f8e020a */
[----:B------:R-:W-:Y:S01]  /*23b0*/  FSEL R157, R180, -INF , !P2 ;  /* 0xff800000b49d7808 */ /* 0x000fe20005000000 */
[----:B------:R-:W-:Y:S01]  /*23c0*/  FFMA.FTZ R6, R6, UR6, -R215 ;  /* 0x0000000606067c23 */ /* 0x000fe200080108d7 */
[----:B------:R-:W-:-:S02]  /*23d0*/  FSEL R7, R160, -INF , !P1 ;  /* 0xff800000a0077808 */ /* 0x000fc40004800000 */
[----:B------:R-:W-:Y:S01]  /*23e0*/  ISETP.GT.AND P1, PT, R221, 0x11, PT ;  /* 0x00000011dd00780c */ /* 0x000fe20003f24270 */
[----:B------:R-:W-:Y:S01]  /*23f0*/  FFMA.FTZ R160, R157, UR6, -R218 ;  /* 0x000000069da07c23 */ /* 0x000fe200080108da */
[----:B------:R-:W1:Y:S01]  /*2400*/  MUFU.EX2 R5, R5 ;  /* 0x0000000500057308 */ /* 0x000e620000000800 */
[----:B------:R-:W-:Y:S01]  /*2410*/  FFMA.FTZ R7, R7, UR6, -R208 ;  /* 0x0000000607077c23 */ /* 0x000fe200080108d0 */
[----:B------:R-:W-:Y:S02]  /*2420*/  FSEL R8, R161, -INF , !P1 ;  /* 0xff800000a1087808 */ /* 0x000fe40004800000 */
[----:B------:R-:W-:-:S03]  /*2430*/  ISETP.GT.AND P1, PT, R221, 0x18, PT ;  /* 0x00000018dd00780c */ /* 0x000fc60003f24270 */
[----:B------:R-:W-:Y:S01]  /*2440*/  FFMA.FTZ R8, R8, UR6, -R209 ;  /* 0x0000000608087c23 */ /* 0x000fe200080108d1 */
[----:B------:R-:W-:Y:S01]  /*2450*/  FSEL R9, R164, -INF , !P1 ;  /* 0xff800000a4097808 */ /* 0x000fe20004800000 */
[----:B------:R-:W3:Y:S01]  /*2460*/  MUFU.EX2 R6, R6 ;  /* 0x0000000600067308 */ /* 0x000ee20000000800 */
[----:B------:R-:W-:-:S03]  /*2470*/  ISETP.GT.AND P1, PT, R221, 0x19, PT ;  /* 0x00000019dd00780c */ /* 0x000fc60003f24270 */
[----:B------:R-:W-:Y:S01]  /*2480*/  FFMA.FTZ R9, R9, UR6, -R20 ;  /* 0x0000000609097c23 */ /* 0x000fe20008010814 */
[----:B------:R-:W-:Y:S02]  /*2490*/  FSEL R10, R165, -INF , !P1 ;  /* 0xff800000a50a7808 */ /* 0x000fe40004800000 */
[C---:B------:R-:W-:Y:S01]  /*24a0*/  ISETP.GT.AND P1, PT, R221.reuse, 0x20, PT ;  /* 0x00000020dd00780c */ /* 0x040fe20003f24270 */
[----:B------:R-:W-:Y:S02]  /*24b0*/  MUFU.EX2 R7, R7 ;  /* 0x0000000700077308 */ /* 0x000fe40000000800 */
[----:B------:R-:W-:Y:S01]  /*24c0*/  FFMA.FTZ R10, R10, UR6, -R21 ;  /* 0x000000060a0a7c23 */ /* 0x000fe20008010815 */
[----:B------:R-:W-:Y:S02]  /*24d0*/  FSEL R11, R168, -INF , !P1 ;  /* 0xff800000a80b7808 */ /* 0x000fe40004800000 */
[----:B------:R-:W-:-:S03]  /*24e0*/  ISETP.GT.AND P1, PT, R221, 0x21, PT ;  /* 0x00000021dd00780c */ /* 0x000fc60003f24270 */
[----:B------:R-:W-:Y:S01]  /*24f0*/  FFMA.FTZ R11, R11, UR6, -R212 ;  /* 0x000000060b0b7c23 */ /* 0x000fe200080108d4 */
[----:B------:R-:W-:Y:S01]  /*2500*/  FSEL R12, R169, -INF , !P1 ;  /* 0xff800000a90c7808 */ /* 0x000fe20004800000 */
[----:B------:R-:W-:Y:S01]  /*2510*/  MUFU.EX2 R9, R9 ;  /* 0x0000000900097308 */ /* 0x000fe20000000800 */
[----:B------:R-:W-:-:S03]  /*2520*/  ISETP.GT.AND P1, PT, R221, 0x28, PT ;  /* 0x00000028dd00780c */ /* 0x000fc60003f24270 */
[----:B------:R-:W-:Y:S01]  /*2530*/  FFMA.FTZ R12, R12, UR6, -R213 ;  /* 0x000000060c0c7c23 */ /* 0x000fe200080108d5 */
[----:B------:R-:W-:Y:S02]  /*2540*/  FSEL R13, R172, -INF , !P1 ;  /* 0xff800000ac0d7808 */ /* 0x000fe40004800000 */
[----:B------:R-:W-:Y:S01]  /*2550*/  ISETP.GT.AND P1, PT, R221, 0x29, PT ;  /* 0x00000029dd00780c */ /* 0x000fe20003f24270 */
        /* <DEDUP_REMOVED lines=9> */
[----:B------:R-:W-:Y:S01]  /*25f0*/  FSEL R156, R177, -INF , !P1 ;  /* 0xff800000b19c7808 */ /* 0x000fe20004800000 */
[----:B------:R-:W-:Y:S01]  /*2600*/  VIADD R177, R19, 0x8 ;  /* 0x0000000813b17836 */ /* 0x000fe20000000000 */
[----:B------:R-:W-:Y:S01]  /*2610*/  ISETP.GT.AND P1, PT, R4, 0x8, PT ;  /* 0x000000080400780c */ /* 0x000fe20003f24270 */
[----:B------:R-:W-:Y:S02]  /*2620*/  MUFU.EX2 R11, R11 ;  /* 0x0000000b000b7308 */ /* 0x000fe40000000800 */
[----:B------:R-:W-:Y:S01]  /*2630*/  FFMA.FTZ R164, R156, UR6, -R211 ;  /* 0x000000069ca47c23 */ /* 0x000fe200080108d3 */
[----:B------:R-:W-:Y:S02]  /*2640*/  SEL R177, R177, 0x40, P1 ;  /* 0x00000040b1b17807 */ /* 0x000fe40000800000 */
[----:B------:R-:W-:Y:S02]  /*2650*/  FSEL R156, R181, -INF , !P3 ;  /* 0xff800000b59c7808 */ /* 0x000fe40005800000 */
[C---:B------:R-:W-:Y:S01]  /*2660*/  ISETP.GT.AND P1, PT, R177.reuse, RZ, PT ;  /* 0x000000ffb100720c */ /* 0x040fe20003f24270 */
[----:B------:R-:W-:Y:S01]  /*2670*/  MUFU.EX2 R19, R164 ;  /* 0x000000a400137308 */ /* 0x000fe20000000800 */
[----:B------:R-:W-:Y:S01]  /*2680*/  ISETP.GT.AND P2, PT, R177, 0x11, PT ;  /* 0x00000011b100780c */ /* 0x000fe20003f44270 */
[----:B------:R-:W-:Y:S01]  /*2690*/  FFMA.FTZ R156, R156, UR6, -R219 ;  /* 0x000000069c9c7c23 */ /* 0x000fe200080108db */
[----:B------:R-:W-:-:S02]  /*26a0*/  WARPGROUP.DEPBAR.LE gsb0, 0x0 ;  /* 0x00008000000079c5 */ /* 0x000fc40000010000 */
[----:B------:R-:W-:Y:S01]  /*26b0*/  WARPGROUP.ARRIVE ;  /* 0x00000000000079c5 */ /* 0x000fe20000000000 */
[----:B------:R-:W-:Y:S02]  /*26c0*/  FSEL R157, R154, -INF , !P1 ;  /* 0xff8000009a9d7808 */ /* 0x000fe40004800000 */
[C---:B------:R-:W-:Y:S01]  /*26d0*/  ISETP.GT.AND P1, PT, R177.reuse, 0x1, PT ;  /* 0x00000001b100780c */ /* 0x040fe20003f24270 */
[----:B------:R-:W-:Y:S01]  /*26e0*/  MUFU.EX2 R161, R156 ;  /* 0x0000009c00a17308 */ /* 0x000fe20000000800 */
[----:B------:R-:W-:Y:S01]  /*26f0*/  ISETP.GT.AND P3, PT, R177, 0x18, PT ;  /* 0x00000018b100780c */ /* 0x000fe20003f64270 */
[----:B------:R-:W-:Y:S01]  /*2700*/  HGMMA.64x64x16.F32.BF16 R120, R196, gdesc[UR12], R120, gsb0 ;  /* 0x00e0000cc4787df0 */ /* 0x000fe20008001878 */
[----:B------:R-:W-:Y:S01]  /*2710*/  UIADD3 UR14, UR12, 0x100, URZ ;  /* 0x000001000c0e7890 */ /* 0x000fe2000fffe03f */
[----:B------:R-:W-:Y:S01]  /*2720*/  FSEL R154, R155, -INF , !P1 ;  /* 0xff8000009b9a7808 */ /* 0x000fe20004800000 */
[----:B------:R-:W-:Y:S01]  /*2730*/  UMOV UR15, 0x80000020 ;  /* 0x80000020000f7882 */ /* 0x000fe20000000000 */
[----:B------:R-:W-:Y:S01]  /*2740*/  ISETP.GT.AND P1, PT, R177, 0x8, PT ;  /* 0x00000008b100780c */ /* 0x000fe20003f24270 */
[----:B------:R-:W-:Y:S01]  /*2750*/  FFMA.FTZ R157, R157, UR6, -R216 ;  /* 0x000000069d9d7c23 */ /* 0x000fe200080108d8 */
[C---:B------:R-:W-:Y:S01]  /*2760*/  ISETP.GT.AND P6, PT, R177.reuse, 0x20, PT ;  /* 0x00000020b100780c */ /* 0x040fe20003fc4270 */
[----:B------:R-:W-:Y:S01]  /*2770*/  FFMA.FTZ R165, R154, UR6, -R217 ;  /* 0x000000069aa57c23 */ /* 0x000fe200080108d9 */
[----:B------:R-:W-:Y:S01]  /*2780*/  FSEL R155, R158, -INF , !P1 ;  /* 0xff8000009e9b7808 */ /* 0x000fe20004800000 */
[----:B------:R4:W-:Y:S01]  /*2790*/  MUFU.EX2 R164, R157 ;  /* 0x0000009d00a47308 */ /* 0x0009e20000000800 */
[----:B------:R-:W-:-:S02]  /*27a0*/  ISETP.GT.AND P1, PT, R177, 0x9, PT ;  /* 0x00000009b100780c */ /* 0x000fc40003f24270 */
[----:B------:R-:W-:Y:S01]  /*27b0*/  ISETP.GT.AND P5, PT, R177, 0x21, PT ;  /* 0x00000021b100780c */ /* 0x000fe20003fa4270 */
[----:B------:R-:W-:Y:S01]  /*27c0*/  FFMA.FTZ R168, R155, UR6, -R214 ;  /* 0x000000069ba87c23 */ /* 0x000fe200080108d6 */
[----:B------:R-:W-:Y:S02]  /*27d0*/  FSEL R154, R159, -INF , !P1 ;  /* 0xff8000009f9a7808 */ /* 0x000fe40004800000 */
[----:B------:R-:W-:Y:S01]  /*27e0*/  ISETP.GT.AND P1, PT, R177, 0x10, PT ;  /* 0x00000010b100780c */ /* 0x000fe20003f24270 */
[----:B------:R-:W-:Y:S01]  /*27f0*/  MUFU.EX2 R165, R165 ;  /* 0x000000a500a57308 */ /* 0x000fe20000000800 */
[----:B----4-:R-:W-:Y:S01]  /*2800*/  FSEL R157, R166, -INF , !P3 ;  /* 0xff800000a69d7808 */ /* 0x010fe20005800000 */
[----:B------:R-:W-:Y:S01]  /*2810*/  FFMA.FTZ R215, R154, UR6, -R215 ;  /* 0x000000069ad77c23 */ /* 0x000fe200080108d7 */
[----:B------:R-:W-:Y:S02]  /*2820*/  FSEL R155, R162, -INF , !P1 ;  /* 0xff800000a29b7808 */ /* 0x000fe40004800000 */
[----:B------:R-:W-:Y:S01]  /*2830*/  FSEL R154, R163, -INF , !P2 ;  /* 0xff800000a39a7808 */ /* 0x000fe20005000000 */
[----:B------:R-:W-:Y:S01]  /*2840*/  FFMA.FTZ R176, R157, UR6, -R20 ;  /* 0x000000069db07c23 */ /* 0x000fe20008010814 */
[----:B------:R-:W-:Y:S01]  /*2850*/  ISETP.GT.AND P2, PT, R177, 0x19, PT ;  /* 0x00000019b100780c */ /* 0x000fe20003f44270 */
[----:B------:R-:W-:Y:S01]  /*2860*/  FFMA.FTZ R169, R155, UR6, -R208 ;  /* 0x000000069ba97c23 */ /* 0x000fe200080108d0 */
[----:B------:R-:W-:Y:S01]  /*2870*/  FSEL R181, R170, -INF , !P6 ;  /* 0xff800000aab57808 */ /* 0x000fe20007000000 */
[----:B------:R-:W-:Y:S01]  /*2880*/  FFMA.FTZ R163, R154, UR6, -R209 ;  /* 0x000000069aa37c23 */ /* 0x000fe200080108d1 */
[----:B------:R-:W-:Y:S01]  /*2890*/  FSEL R20, R167, -INF , !P2 ;  /* 0xff800000a7147808 */ /* 0x000fe20005000000 */
[----:B------:R-:W-:Y:S01]  /*28a0*/  MUFU.EX2 R162, R215 ;  /* 0x000000d700a27308 */ /* 0x000fe20000000800 */
[----:B------:R-:W-:Y:S01]  /*28b0*/  FSEL R180, R171, -INF , !P5 ;  /* 0xff800000abb47808 */ /* 0x000fe20006800000 */
[----:B------:R-:W-:Y:S01]  /*28c0*/  FFMA.FTZ R212, R181, UR6, -R212 ;  /* 0x00000006b5d47c23 */ /* 0x000fe200080108d4 */
[----:B------:R-:W-:-:S02]  /*28d0*/  ISETP.GT.AND P1, PT, R177, 0x28, PT ;  /* 0x00000028b100780c */ /* 0x000fc40003f24270 */
[C---:B------:R-:W-:Y:S01]  /*28e0*/  ISETP.GT.AND P4, PT, R177.reuse, 0x29, PT ;  /* 0x00000029b100780c */ /* 0x040fe20003f84270 */
[----:B------:R-:W-:Y:S01]  /*28f0*/  FFMA.FTZ R180, R180, UR6, -R213 ;  /* 0x00000006b4b47c23 */ /* 0x000fe200080108d5 */
[C---:B------:R-:W-:Y:S01]  /*2900*/  ISETP.GT.AND P3, PT, R177.reuse, 0x30, PT ;  /* 0x00000030b100780c */ /* 0x040fe20003f64270 */
[----:B------:R-:W4:Y:S01]  /*2910*/  MUFU.EX2 R168, R168 ;  /* 0x000000a800a87308 */ /* 0x000f220000000800 */
[C---:B------:R-:W-:Y:S02]  /*2920*/  ISETP.GT.AND P2, PT, R177.reuse, 0x31, PT ;  /* 0x00000031b100780c */ /* 0x040fe40003f44270 */
[C---:B------:R-:W-:Y:S02]  /*2930*/  ISETP.GT.AND P6, PT, R177.reuse, 0x38, PT ;  /* 0x00000038b100780c */ /* 0x040fe40003fc4270 */
[----:B------:R-:W-:Y:S01]  /*2940*/  ISETP.GT.AND P5, PT, R177, 0x39, PT ;  /* 0x00000039b100780c */ /* 0x000fe20003fa4270 */
[----:B------:R-:W-:Y:S01]  /*2950*/  FFMA.FTZ R177, R20, UR6, -R21 ;  /* 0x0000000614b17c23 */ /* 0x000fe20008010815 */
[----:B------:R-:W-:Y:S01]  /*2960*/  FSEL R208, R175, -INF , !P4 ;  /* 0xff800000afd07808 */ /* 0x000fe20006000000 */
[----:B------:R-:W5:Y:S01]  /*2970*/  MUFU.EX2 R15, R15 ;  /* 0x0000000f000f7308 */ /* 0x000f620000000800 */
[----:B------:R-:W-:-:S02]  /*2980*/  FSEL R175, R178, -INF , !P3 ;  /* 0xff800000b2af7808 */ /* 0x000fc40005800000 */
[----:B------:R-:W-:Y:S01]  /*2990*/  FSEL R178, R179, -INF , !P2 ;  /* 0xff800000b3b27808 */ /* 0x000fe20005000000 */
[----:B------:R-:W-:Y:S01]  /*29a0*/  FFMA.FTZ R208, R208, UR6, -R23 ;  /* 0x00000006d0d07c23 */ /* 0x000fe20008010817 */
[----:B------:R-:W-:Y:S01]  /*29b0*/  FSEL R179, R182, -INF , !P6 ;  /* 0xff800000b6b37808 */ /* 0x000fe20007000000 */
[----:B------:R-:W-:Y:S01]  /*29c0*/  FFMA.FTZ R210, R175, UR6, -R210 ;  /* 0x00000006afd27c23 */ /* 0x000fe200080108d2 */
[----:B------:R-:W-:Y:S01]  /*29d0*/  FSEL R181, R174, -INF , !P1 ;  /* 0xff800000aeb57808 */ /* 0x000fe20004800000 */
[----:B------:R-:W-:Y:S01]  /*29e0*/  FFMA.FTZ R211, R178, UR6, -R211 ;  /* 0x00000006b2d37c23 */ /* 0x000fe200080108d3 */
[----:B------:R-:W-:Y:S01]  /*29f0*/  FSEL R182, R183, -INF , !P5 ;  /* 0xff800000b7b67808 */ /* 0x000fe20006800000 */
[----:B------:R-:W-:Y:S01]  /*2a00*/  FFMA.FTZ R218, R179, UR6, -R218 ;  /* 0x00000006b3da7c23 */ /* 0x000fe200080108da */
[----:B------:R-:W-:Y:S01]  /*2a10*/  MUFU.EX2 R169, R169 ;  /* 0x000000a900a97308 */ /* 0x000fe20000000800 */
[----:B------:R-:W-:Y:S02]  /*2a20*/  FFMA.FTZ R22, R181, UR6, -R22 ;  /* 0x00000006b5167c23 */ /* 0x000fe40008010816 */
[----:B------:R-:W-:-:S05]  /*2a30*/  FFMA.FTZ R219, R182, UR6, -R219 ;  /* 0x00000006b6db7c23 */ /* 0x000fca00080108db */
[----:B------:R-:W5:Y:S08]  /*2a40*/  MUFU.EX2 R22, R22 ;  /* 0x0000001600167308 */ /* 0x000f700000000800 */
[----:B------:R-:W-:Y:S01]  /*2a50*/  MUFU.EX2 R163, R163 ;  /* 0x000000a300a37308 */ /* 0x000fe20000000800 */
[----:B------:R-:W-:Y:S02]  /*2a60*/  WARPGROUP.DEPBAR.LE gsb0, 0x0 ;  /* 0x00008000000079c5 */ /* 0x000fe40000010000 */
        /* <DEDUP_REMOVED lines=34> */
[----:B------:R-:W4:Y:S04]  /*2c90*/  LDS.64 R172, [R220+0x1e240] ;  /* 0x01e24000dcac7984 */ /* 0x000f280000000a00 */
[----:B------:R-:W5:Y:S04]  /*2ca0*/  LDS.64 R156, [R220+0x1e260] ;  /* 0x01e26000dc9c7984 */ /* 0x000f680000000a00 */
[----:B------:R-:W5:Y:S04]  /*2cb0*/  LDS.64 R166, [R220+0x1e280] ;  /* 0x01e28000dca67984 */ /* 0x000f680000000a00 */
[----:B------:R-:W5:Y:S04]  /*2cc0*/  LDS.64 R20, [R220+0x1e2a0] ;  /* 0x01e2a000dc147984 */ /* 0x000f680000000a00 */
[----:B------:R-:W5:Y:S04]  /*2cd0*/  LDS.64 R170, [R220+0x1e2c0] ;  /* 0x01e2c000dcaa7984 */ /* 0x000f680000000a00 */
[----:B--2---:R-:W2:Y:S01]  /*2ce0*/  LDS.64 R220, [R220+0x1e2e0] ;  /* 0x01e2e000dcdc7984 */ /* 0x004ea20000000a00 */
[--C-:B-1----:R-:W-:Y:S01]  /*2cf0*/  FADD.FTZ R179, R122, -R158.reuse ;  /* 0x8000009e7ab37221 */ /* 0x102fe20000010000 */
[--C-:B------:R-:W-:Y:S01]  /*2d00*/  FADD.FTZ R122, R123, -R159.reuse ;  /* 0x8000009f7b7a7221 */ /* 0x100fe20000010000 */
[----:B------:R-:W-:Y:S01]  /*2d10*/  FADD.FTZ R175, R120, -R158 ;  /* 0x8000009e78af7221 */ /* 0x000fe20000010000 */
[----:B------:R-:W-:Y:S01]  /*2d20*/  FADD.FTZ R120, R121, -R159 ;  /* 0x8000009f79787221 */ /* 0x000fe20000010000 */
[--C-:B---3--:R-:W-:Y:S01]  /*2d30*/  FADD.FTZ R124, R124, -R154.reuse ;  /* 0x8000009a7c7c7221 */ /* 0x108fe20000010000 */
[--C-:B------:R-:W-:Y:S01]  /*2d40*/  FADD.FTZ R123, R125, -R155.reuse ;  /* 0x8000009b7d7b7221 */ /* 0x100fe20000010000 */
[----:B------:R-:W-:Y:S01]  /*2d50*/  FADD.FTZ R127, R127, -R155 ;  /* 0x8000009b7f7f7221 */ /* 0x000fe20000010000 */
[----:B------:R-:W1:Y:S01]  /*2d60*/  MUFU.EX2 R125, R208 ;  /* 0x000000d0007d7308 */ /* 0x000e620000000800 */
[----:B------:R-:W-:Y:S01]  /*2d70*/  FMUL.FTZ R124, R5, R124 ;  /* 0x0000007c057c7220 */ /* 0x000fe20000410000 */
[----:B------:R-:W-:Y:S01]  /*2d80*/  FMUL.FTZ R123, R6, R123 ;  /* 0x0000007b067b7220 */ /* 0x000fe20000410000 */
[----:B------:R-:W-:Y:S01]  /*2d90*/  FADD.FTZ R121, R126, -R154 ;  /* 0x8000009a7e797221 */ /* 0x000fe20000010000 */
[--C-:B----4-:R-:W-:Y:S01]  /*2da0*/  FADD.FTZ R129, R129, -R173.reuse ;  /* 0x800000ad81817221 */ /* 0x110fe20000010000 */
[----:B------:R-:W-:Y:S01]  /*2db0*/  FADD.FTZ R126, R131, -R173 ;  /* 0x800000ad837e7221 */ /* 0x000fe20000010000 */
[----:B-----5:R-:W-:Y:S01]  /*2dc0*/  FADD.FTZ R131, R134, -R156 ;  /* 0x8000009c86837221 */ /* 0x020fe20000010000 */
[----:B------:R-:W-:Y:S01]  /*2dd0*/  F2FP.BF16.F32.PACK_AB R158, R123, R124 ;  /* 0x0000007c7b9e723e */ /* 0x000fe200000010ff */
[----:B------:R-:W-:Y:S01]  /*2de0*/  FADD.FTZ R134, R135, -R157 ;  /* 0x8000009d87867221 */ /* 0x000fe20000010000 */
[----:B------:R-:W-:Y:S01]  /*2df0*/  FADD.FTZ R173, R137, -R167 ;  /* 0x800000a789ad7221 */ /* 0x000fe20000010000 */
[----:B------:R-:W-:Y:S01]  /*2e00*/  MUFU.EX2 R124, R219 ;  /* 0x000000db007c7308 */ /* 0x000fe20000000800 */
[----:B------:R-:W-:Y:S01]  /*2e10*/  FMUL.FTZ R121, R168, R121 ;  /* 0x00000079a8797220 */ /* 0x000fe20000410000 */
[----:B------:R-:W-:Y:S01]  /*2e20*/  FADD.FTZ R155, R133, -R157 ;  /* 0x8000009d859b7221 */ /* 0x000fe20000010000 */
[--C-:B------:R-:W-:Y:S01]  /*2e30*/  FADD.FTZ R135, R142, -R20.reuse ;  /* 0x800000148e877221 */ /* 0x100fe20000010000 */
[----:B------:R-:W-:Y:S01]  /*2e40*/  FMUL.FTZ R157, R164, R179 ;  /* 0x000000b3a49d7220 */ /* 0x000fe20000410000 */
[----:B------:R-:W-:Y:S01]  /*2e50*/  FMUL.FTZ R122, R165, R122 ;  /* 0x0000007aa57a7220 */ /* 0x000fe20000410000 */
[----:B------:R-:W-:Y:S01]  /*2e60*/  FADD.FTZ R140, R140, -R20 ;  /* 0x800000148c8c7221 */ /* 0x000fe20000010000 */
[----:B------:R-:W-:Y:S01]  /*2e70*/  FADD.FTZ R144, R144, -R170 ;  /* 0x800000aa90907221 */ /* 0x000fe20000010000 */
[----:B------:R-:W-:Y:S01]  /*2e80*/  FADD.FTZ R142, R145, -R171 ;  /* 0x800000ab918e7221 */ /* 0x000fe20000010000 */
[--C-:B------:R-:W-:Y:S01]  /*2e90*/  FADD.FTZ R20, R143, -R21.reuse ;  /* 0x800000158f147221 */ /* 0x100fe20000010000 */
[----:B------:R-:W-:Y:S01]  /*2ea0*/  FADD.FTZ R132, R132, -R156 ;  /* 0x8000009c84847221 */ /* 0x000fe20000010000 */
[----:B--2---:R-:W-:Y:S01]  /*2eb0*/  FADD.FTZ R137, R148, -R220 ;  /* 0x800000dc94897221 */ /* 0x004fe20000010000 */
[----:B------:R-:W-:Y:S01]  /*2ec0*/  FMUL.FTZ R148, R162, R127 ;  /* 0x0000007fa2947220 */ /* 0x000fe20000410000 */
[----:B------:R-:W-:Y:S01]  /*2ed0*/  FMUL.FTZ R144, R15, R144 ;  /* 0x000000900f907220 */ /* 0x000fe20000410000 */
[----:B------:R-:W2:Y:S01]  /*2ee0*/  MUFU.EX2 R127, R218 ;  /* 0x000000da007f7308 */ /* 0x000ea20000000800 */
[----:B------:R-:W-:Y:S01]  /*2ef0*/  FADD.FTZ R141, R141, -R21 ;  /* 0x800000158d8d7221 */ /* 0x000fe20000010000 */
[----:B------:R-:W-:Y:S01]  /*2f00*/  F2FP.BF16.F32.PACK_AB R157, R122, R157 ;  /* 0x0000009d7a9d723e */ /* 0x000fe200000010ff */
[--C-:B------:R-:W-:Y:S01]  /*2f10*/  FADD.FTZ R128, R128, -R172.reuse ;  /* 0x800000ac80807221 */ /* 0x100fe20000010000 */
[----:B------:R-:W-:Y:S01]  /*2f20*/  F2FP.BF16.F32.PACK_AB R159, R148, R121 ;  /* 0x00000079949f723e */ /* 0x000fe200000010ff */
[----:B------:R-:W-:Y:S01]  /*2f30*/  FMUL.FTZ R121, R19, R142 ;  /* 0x0000008e13797220 */ /* 0x000fe20000410000 */
[----:B------:R-:W-:Y:S01]  /*2f40*/  FADD.FTZ R130, R130, -R172 ;  /* 0x800000ac82827221 */ /* 0x000fe20000010000 */
[----:B------:R-:W-:Y:S01]  /*2f50*/  FADD.FTZ R154, R136, -R166 ;  /* 0x800000a6889a7221 */ /* 0x000fe20000010000 */
[----:B------:R-:W-:Y:S01]  /*2f60*/  FADD.FTZ R21, R146, -R170 ;  /* 0x800000aa92157221 */ /* 0x000fe20000010000 */
[----:B------:R-:W-:Y:S01]  /*2f70*/  FMUL.FTZ R135, R22, R135 ;  /* 0x0000008716877220 */ /* 0x000fe20000410000 */
[----:B-1----:R-:W-:Y:S01]  /*2f80*/  FMUL.FTZ R20, R125, R20 ;  /* 0x000000147d147220 */ /* 0x002fe20000410000 */
[----:B------:R-:W-:-:S02]  /*2f90*/  IMAD.U32 R122, RZ, RZ, UR4 ;  /* 0x00000004ff7a7e24 */ /* 0x000fc4000f8e00ff */
[----:B------:R-:W-:Y:S01]  /*2fa0*/  FADD.FTZ R133, R138, -R166 ;  /* 0x800000a68a857221 */ /* 0x000fe20000010000 */
[----:B------:R-:W-:Y:S01]  /*2fb0*/  FADD.FTZ R136, R139, -R167 ;  /* 0x800000a78b887221 */ /* 0x000fe20000010000 */
[----:B------:R-:W-:Y:S01]  /*2fc0*/  FADD.FTZ R146, R149, -R221 ;  /* 0x800000dd95927221 */ /* 0x000fe20000010000 */
[----:B------:R-:W-:Y:S01]  /*2fd0*/  FADD.FTZ R138, R147, -R171 ;  /* 0x800000ab938a7221 */ /* 0x000fe20000010000 */
[----:B------:R-:W-:Y:S01]  /*2fe0*/  FADD.FTZ R220, R150, -R220 ;  /* 0x800000dc96dc7221 */ /* 0x000fe20000010000 */
[----:B------:R-:W-:Y:S01]  /*2ff0*/  FADD.FTZ R221, R151, -R221 ;  /* 0x800000dd97dd7221 */ /* 0x000fe20000010000 */
[C---:B------:R-:W-:Y:S01]  /*3000*/  FMUL.FTZ R139, R153.reuse, R120 ;  /* 0x00000078998b7220 */ /* 0x040fe20000410000 */
[----:B------:R-:W-:Y:S01]  /*3010*/  FMUL.FTZ R156, R152, R175 ;  /* 0x000000af989c7220 */ /* 0x000fe20000410000 */
[----:B------:R-:W-:Y:S01]  /*3020*/  F2FP.BF16.F32.PACK_AB R120, R153, R152 ;  /* 0x000000989978723e */ /* 0x000fe200000010ff */
        /* <DEDUP_REMOVED lines=21> */
[----:B--2---:R-:W-:Y:S01]  /*3180*/  FMUL.FTZ R147, R127, R220 ;  /* 0x000000dc7f937220 */ /* 0x004fe20000410000 */
[----:B------:R-:W-:Y:S01]  /*3190*/  FMUL.FTZ R20, R124, R221 ;  /* 0x000000dd7c147220 */ /* 0x000fe20000410000 */
        /* <DEDUP_REMOVED lines=12> */
[----:B------:R-:W-:Y:S01]  /*3260*/  F2FP.BF16.F32.PACK_AB R146, R146, R137 ;  /* 0x000000899292723e */ /* 0x000fe200000010ff */
[----:B------:R-:W-:Y:S01]  /*3270*/  STSM.16.MT88.4 [R126+0x1f800], R148 ;  /* 0x01f800947e007844 */ /* 0x000fe20000004200 */
[----:B------:R-:W-:Y:S02]  /*3280*/  F2FP.BF16.F32.PACK_AB R147, R20, R147 ;  /* 0x000000931493723e */ /* 0x000fe400000010ff */
[----:B------:R-:W-:Y:S01]  /*3290*/  F2FP.BF16.F32.PACK_AB R122, R6, R5 ;  /* 0x00000005067a723e */ /* 0x000fe200000010ff */
[----:B------:R-:W-:Y:S01]  /*32a0*/  IMAD R5, R17, 0x1000, R2 ;  /* 0x0000100011057824 */ /* 0x000fe200078e0202 */
[----:B------:R-:W-:Y:S01]  /*32b0*/  F2FP.BF16.F32.PACK_AB R121, R165, R164 ;  /* 0x000000a4a579723e */ /* 0x000fe200000010ff */
[----:B------:R1:W-:Y:S01]  /*32c0*/  STSM.16.MT88.4 [R126+0x20000], R144 ;  /* 0x020000907e007844 */ /* 0x0003e20000004200 */
[----:B------:R-:W-:-:S02]  /*32d0*/  F2FP.BF16.F32.PACK_AB R123, R162, R168 ;  /* 0x000000a8a27b723e */ /* 0x000fc400000010ff */
[----:B------:R-:W-:Y:S02]  /*32e0*/  R2UR UR13, R5 ;  /* 0x00000000050d72ca */ /* 0x000fe400000e0000 */
[----:B------:R-:W-:-:S11]  /*32f0*/  WARPGROUP.ARRIVE ;  /* 0x00000000000079c5 */ /* 0x000fd60000000000 */
[----:B------:R-:W-:Y:S01]  /*3300*/  HGMMA.64x96x16.F32.BF16 R72, R120, gdesc[UR12].tnspB, R72, gsb0 ;  /* 0x4160000c78487df0 */ /* 0x000fe20008001848 */
[----:B------:R-:W-:Y:S01]  /*3310*/  UMOV UR14, UR12 ;  /* 0x0000000c000e7c82 */ /* 0x000fe20008000000 */
[----:B------:R-:W-:Y:S01]  /*3320*/  UMOV UR15, 0x80000020 ;  /* 0x80000020000f7882 */ /* 0x000fe20000000000 */
[----:B------:R-:W-:Y:S02]  /*3330*/  UIADD3 UR12, UR10, 0x80, URZ ;  /* 0x000000800a0c7890 */ /* 0x000fe4000fffe03f */
[----:B------:R-:W-:Y:S01]  /*3340*/  USHF.R.U32.HI UR13, URZ, 0x4, UR13 ;  /* 0x000000043f0d7899 */ /* 0x000fe2000801160d */
[----:B------:R-:W-:Y:S02]  /*3350*/  WARPGROUP.DEPBAR.LE gsb0, 0x0 ;  /* 0x00008000000079c5 */ /* 0x000fe40000010000 */
[----:B------:R-:W-:Y:S02]  /*3360*/  F2FP.BF16.F32.PACK_AB R120, R8, R7 ;  /* 0x000000070878723e */ /* 0x000fe400000010ff */
[----:B------:R-:W-:-:S02]  /*3370*/  F2FP.BF16.F32.PACK_AB R122, R10, R9 ;  /* 0x000000090a7a723e */ /* 0x000fc400000010ff */
        /* <DEDUP_REMOVED lines=10> */
[----:B------:R-:W-:Y:S02]  /*3420*/  F2FP.BF16.F32.PACK_AB R120, R12, R11 ;  /* 0x0000000b0c78723e */ /* 0x000fe400000010ff */
[----:B------:R-:W-:Y:S02]  /*3430*/  F2FP.BF16.F32.PACK_AB R122, R14, R13 ;  /* 0x0000000d0e7a723e */ /* 0x000fe400000010ff */
[----:B------:R-:W-:Y:S02]  /*3440*/  F2FP.BF16.F32.PACK_AB R121, R23, R174 ;  /* 0x000000ae1779723e */ /* 0x000fe400000010ff */
[----:B------:R-:W-:-:S04]  /*3450*/  F2FP.BF16.F32.PACK_AB R123, R125, R22 ;  /* 0x000000167d7b723e */ /* 0x000fc800000010ff */
        /* <DEDUP_REMOVED lines=11> */
[----:B------:R-:W-:Y:S02]  /*3510*/  F2FP.BF16.F32.PACK_AB R120, R19, R15 ;  /* 0x0000000f1378723e */ /* 0x000fe400000010ff */
[----:B------:R-:W-:Y:S02]  /*3520*/  F2FP.BF16.F32.PACK_AB R122, R161, R160 ;  /* 0x000000a0a17a723e */ /* 0x000fe400000010ff */
[----:B------:R-:W-:-:S02]  /*3530*/  F2FP.BF16.F32.PACK_AB R121, R211, R210 ;  /* 0x000000d2d379723e */ /* 0x000fc400000010ff */
[----:B------:R-:W-:-:S04]  /*3540*/  F2FP.BF16.F32.PACK_AB R123, R124, R127 ;  /* 0x0000007f7c7b723e */ /* 0x000fc800000010ff */
        /* <DEDUP_REMOVED lines=160> */
.L_x_2171:
        /* <DEDUP_REMOVED lines=48> */
.L_x_2172:
        /* <DEDUP_REMOVED lines=62> */
.L_x_2154:
[----:B------:R-:W-:Y:S05]  /*4630*/  @P0 BRA `(.L_x_2174) ;  /* 0x0000000c008c0947 */ /* 0x000fea0003800000 */
[----:B------:R-:W2:Y:S01]  /*4640*/  S2UR UR4, SR_CgaCtaId ;  /* 0x00000000000479c3 */ /* 0x000ea20000008800 */
[----:B------:R-:W-:Y:S02]  /*4650*/  UMOV UR39, 0x400 ;  /* 0x0000040000277882 */ /* 0x000fe40000000000 */
[----:B--2---:R-:W-:-:S06]  /*4660*/  ULEA UR39, UR4, UR39, 0x18 ;  /* 0x0000002704277291 */ /* 0x004fcc000f8ec03f */
[----:B------:R-:W-:-:S05]  /*4670*/  IMAD.U32 R16, RZ, RZ, UR39 ;  /* 0x00000027ff107e24 */ /* 0x000fca000f8e00ff */
[----:B------:R-:W-:-:S13]  /*4680*/  LOP3.LUT P0, RZ, R16, 0x1bf, RZ, 0xc0, !PT ;  /* 0x000001bf10ff7812 */ /* 0x000fda000780c0ff */
[----:B------:R-:W-:Y:S05]  /*4690*/  @!P0 BRA `(.L_x_2175) ;  /* 0x0000000000408947 */ /* 0x000fea0003800000 */
[----:B-1----:R-:W-:Y:S01]  /*46a0*/  MOV R0, 0x0 ;  /* 0x0000000000007802 */ /* 0x002fe20000000f00 */
        /* <DEDUP_REMOVED lines=15> */
.L_x_2175:
[----:B------:R-:W-:-:S06]  /*47a0*/  UIADD3 UR4, UR39, 0x6000, URZ ;  /* 0x0000600027047890 */ /* 0x000fcc000fffe03f */
        /* <DEDUP_REMOVED lines=19> */
.L_x_2176:
        /* <DEDUP_REMOVED lines=18> */
.L_x_2177:
        /* <DEDUP_REMOVED lines=18> */
.L_x_2178:
[----:B-1----:R-:W1:Y:S01]  /*4b20*/  S2R R0, SR_TID.X ;  /* 0x0000000000007919 */ /* 0x002e620000002100 */
        /* <DEDUP_REMOVED lines=15> */
[----:B-1----:R-:W-:Y:S01]  /*4c20*/  VIADD R0, R0, 0xffffff80 ;  /* 0xffffff8000007836 */ /* 0x002fe20000000000 */
        /* <DEDUP_REMOVED lines=12> */
[----:B------:R-:W-:Y:S01]  /*4cf0*/  LEA.HI R4, R5, R5, RZ, 0x1 ;  /* 0x0000000505047211 */ /* 0x000fe200078f08ff */
        /* <DEDUP_REMOVED lines=80> */
[----:B------:R-:W-:Y:S01]  /*5200*/  ULDC.64 UR6, c[0x0][0x198] ;  /* 0x0000660000067ab9 */ /* 0x000fe20000000a00 */
[----:B------:R-:W-:Y:S02]  /*5210*/  UIADD3 UR40, UR39, 0x6000, URZ ;  /* 0x0000600027287890 */ /* 0x000fe4000fffe03f */
[----:B------:R-:W-:Y:S02]  /*5220*/  UIADD3 UR4, UP0, UR6, 0x770, URZ ;  /* 0x0000077006047890 */ /* 0x000fe4000ff1e03f */
[----:B------:R-:W-:Y:S02]  /*5230*/  USHF.L.U32 UR42, UR37, 0x7, URZ ;  /* 0x00000007252a7899 */ /* 0x000fe4000800063f */
[----:B------:R-:W-:Y:S02]  /*5240*/  UIADD3.X UR5, URZ, UR7, URZ, UP0, !UPT ;  /* 0x000000073f057290 */ /* 0x000fe400087fe43f */
[----:B------:R-:W-:Y:S02]  /*5250*/  UIADD3 UR6, UP0, UR6, 0x670, URZ ;  /* 0x0000067006067890 */ /* 0x000fe4000ff1e03f */
[----:B------:R-:W-:-:S02]  /*5260*/  UIADD3 UR32, UR39, 0x8000, URZ ;  /* 0x0000800027207890 */ /* 0x000fc4000fffe03f */
[----:B------:R-:W-:Y:S02]  /*5270*/  UIADD3 UR24, UR39, 0xa000, URZ ;  /* 0x0000a00027187890 */ /* 0x000fe4000fffe03f */
[----:B------:R-:W-:Y:S02]  /*5280*/  UIADD3.X UR7, URZ, UR7, URZ, UP0, !UPT ;  /* 0x000000073f077290 */ /* 0x000fe400087fe43f */
[----:B------:R-:W-:Y:S02]  /*5290*/  UIADD3 UR16, UR39, 0x2000, URZ ;  /* 0x0000200027107890 */ /* 0x000fe4000fffe03f */
[----:B------:R-:W-:Y:S01]  /*52a0*/  UIADD3 UR8, UR39, 0x4000, URZ ;  /* 0x0000400027087890 */ /* 0x000fe2000fffe03f */
[----:B------:R-:W-:Y:S01]  /*52b0*/  UMOV UR41, URZ ;  /* 0x0000003f00297c82 */ /* 0x000fe20008000000 */
[----:B------:R-:W-:Y:S01]  /*52c0*/  UMOV UR33, 0x20 ;  /* 0x0000002000217882 */ /* 0x000fe20000000000 */
[----:B------:R-:W-:Y:S01]  /*52d0*/  UMOV UR35, UR43 ;  /* 0x0000002b00237c82 */ /* 0x000fe20008000000 */
[----:B------:R-:W-:Y:S01]  /*52e0*/  UMOV UR36, UR44 ;  /* 0x0000002c00247c82 */ /* 0x000fe20008000000 */
[----:B------:R-:W-:Y:S01]  /*52f0*/  UMOV UR34, UR42 ;  /* 0x0000002a00227c82 */ /* 0x000fe20008000000 */
[----:B------:R-:W-:Y:S01]  /*5300*/  UMOV UR25, 0x40 ;  /* 0x0000004000197882 */ /* 0x000fe20000000000 */
[----:B------:R-:W-:Y:S01]  /*5310*/  UMOV UR27, UR43 ;  /* 0x0000002b001b7c82 */ /* 0x000fe20008000000 */
[----:B------:R-:W-:Y:S01]  /*5320*/  UMOV UR28, UR44 ;  /* 0x0000002c001c7c82 */ /* 0x000fe20008000000 */
[----:B------:R1:W-:Y:S01]  /*5330*/  UTMASTG.4D [UR40], [UR4] ;  /* 0x00000028040073b5 */ /* 0x0003e20008018000 */
[----:B------:R-:W-:Y:S01]  /*5340*/  UMOV UR26, UR42 ;  /* 0x0000002a001a7c82 */ /* 0x000fe20008000000 */
[----:B------:R-:W-:Y:S01]  /*5350*/  UMOV UR17, 0x20 ;  /* 0x0000002000117882 */ /* 0x000fe20000000000 */
[----:B------:R-:W-:Y:S01]  /*5360*/  UMOV UR19, UR43 ;  /* 0x0000002b00137c82 */ /* 0x000fe20008000000 */
[----:B------:R-:W-:Y:S01]  /*5370*/  UMOV UR20, UR44 ;  /* 0x0000002c00147c82 */ /* 0x000fe20008000000 */
[----:B------:R-:W-:Y:S01]  /*5380*/  UMOV UR18, UR42 ;  /* 0x0000002a00127c82 */ /* 0x000fe20008000000 */
[----:B------:R-:W-:Y:S01]  /*5390*/  UMOV UR9, 0x40 ;  /* 0x0000004000097882 */ /* 0x000fe20000000000 */
[----:B------:R-:W-:Y:S01]  /*53a0*/  UMOV UR11, UR43 ;  /* 0x0000002b000b7c82 */ /* 0x000fe20008000000 */
[----:B------:R3:W-:Y:S01]  /*53b0*/  UTMASTG.4D [UR32], [UR4] ;  /* 0x00000020040073b5 */ /* 0x0007e20008018000 */
[----:B------:R-:W-:Y:S01]  /*53c0*/  UMOV UR12, UR44 ;  /* 0x0000002c000c7c82 */ /* 0x000fe20008000000 */
[----:B------:R-:W-:Y:S01]  /*53d0*/  UMOV UR10, UR42 ;  /* 0x0000002a000a7c82 */ /* 0x000fe20008000000 */
[----:B------:R3:W-:Y:S01]  /*53e0*/  UTMASTG.4D [UR24], [UR4] ;  /* 0x00000018040073b5 */ /* 0x0007e20008018000 */
[----:B-1----:R-:W-:-:S02]  /*53f0*/  UMOV UR40, UR39 ;  /* 0x0000002700287c82 */ /* 0x002fc40008000000 */
[----:B------:R3:W-:Y:S01]  /*5400*/  UTMASTG.4D [UR40], [UR6] ;  /* 0x00000028060073b5 */ /* 0x0007e20008018000 */
[----:B------:R3:W-:Y:S01]  /*5410*/  UTMASTG.4D [UR16], [UR6] ;  /* 0x00000010060073b5 */ /* 0x0007e20008018000 */
[----:B------:R3:W-:Y:S02]  /*5420*/  UTMASTG.4D [UR8], [UR6] ;  /* 0x00000008060073b5 */ /* 0x0007e40008018000 */
[----:B---3--:R0:W-:Y:S02]  /*5430*/  UTMACMDFLUSH ;  /* 0x00000000000079b7 */ /* 0x0081e40000000000 */
.L_x_2180:
[----:B------:R-:W-:Y:S05]  /*5440*/  BSYNC B0 ;  /* 0x0000000000007941 */ /* 0x000fea0003800000 */
.L_x_2179:
[----:B------:R-:W-:-:S04]  /*5450*/  DEPBAR.LE SB0, 0x0 ;  /* 0x000080000000791a */ /* 0x000fc80000000000 */
[----:B------:R-:W-:Y:S05]  /*5460*/  EXIT ;  /* 0x000000000000794d */ /* 0x000fea0003800000 */
.L_x_2174:
[----:B-1----:R-:W1:Y:S01]  /*5470*/  S2R R0, SR_TID.X ;  /* 0x0000000000007919 */ /* 0x002e620000002100 */
[----:B------:R-:W2:Y:S01]  /*5480*/  LDC.64 R12, c[0x0][0x850] ;  /* 0x00021400ff0c7b82 */ /* 0x000ea20000000a00 */
[----:B------:R-:W-:Y:S01]  /*5490*/  USHF.R.S32.HI UR10, URZ, 0x1f, UR43 ;  /* 0x0000001f3f0a7899 */ /* 0x000fe2000801142b */
[----:B------:R-:W-:Y:S01]  /*54a0*/  IMAD.U32 R19, RZ, RZ, UR37 ;  /* 0x00000025ff137e24 */ /* 0x000fe2000f8e00ff */
[----:B------:R-:W-:Y:S01]  /*54b0*/  ULDC UR4, c[0x0][0x808] ;  /* 0x0002020000047ab9 */ /* 0x000fe20000000800 */
[----:B------:R-:W-:Y:S01]  /*54c0*/  USHF.R.S32.HI UR11, URZ, 0x1f, UR44 ;  /* 0x0000001f3f0b7899 */ /* 0x000fe2000801142c */
[----:B------:R-:W-:Y:S01]  /*54d0*/  BSSY B0, `(.L_x_2181) ;  /* 0x0000036000007945 */ /* 0x000fe20003800000 */
[----:B------:R-:W-:Y:S02]  /*54e0*/  UIMAD UR4, UR37, -0x80, UR4 ;  /* 0xffffff80250478a4 */ /* 0x000fe4000f8e0204 */
[----:B------:R-:W3:Y:S01]  /*54f0*/  LDC.64 R10, c[0x0][0x820] ;  /* 0x00020800ff0a7b82 */ /* 0x000ee20000000a00 */
[----:B------:R-:W-:-:S07]  /*5500*/  ULDC.64 UR6, c[0x0][0x208] ;  /* 0x0000820000067ab9 */ /* 0x000fce0000000a00 */
[----:B------:R-:W4:Y:S08]  /*5510*/  LDC.64 R16, c[0x0][0x828] ;  /* 0x00020a00ff107b82 */ /* 0x000f300000000a00 */
[----:B------:R-:W5:Y:S01]  /*5520*/  LDC.64 R14, c[0x0][0x858] ;  /* 0x00021600ff0e7b82 */ /* 0x000f620000000a00 */
[----:B--2---:R-:W-:-:S04]  /*5530*/  IMAD R4, R12, UR10, RZ ;  /* 0x0000000a0c047c24 */ /* 0x004fc8000f8e02ff */
[----:B------:R-:W-:Y:S02]  /*5540*/  IMAD R13, R13, UR43, R4 ;  /* 0x0000002b0d0d7c24 */ /* 0x000fe4000f8e0204 */
[----:B-1----:R-:W-:-:S05]  /*5550*/  VIADD R3, R0, 0xffffff80 ;  /* 0xffffff8000037836 */ /* 0x002fca0000000000 */
[----:B------:R-:W-:-:S04]  /*5560*/  SHF.R.S32.HI R2, RZ, 0x1f, R3 ;  /* 0x0000001fff027819 */ /* 0x000fc80000011403 */
[----:B------:R-:W-:-:S04]  /*5570*/  LEA.HI R2, R2, R3, RZ, 0x2 ;  /* 0x0000000302027211 */ /* 0x000fc800078f10ff */
[----:B------:R-:W-:Y:S02]  /*5580*/  LOP3.LUT R0, R2, 0x1ffffffc, RZ, 0xc0, !PT ;  /* 0x1ffffffc02007812 */ /* 0x000fe400078ec0ff */
[----:B------:R-:W-:-:S03]  /*5590*/  SHF.R.S32.HI R2, RZ, 0x2, R2 ;  /* 0x00000002ff027819 */ /* 0x000fc60000011402 */
[----:B------:R-:W-:Y:S01]  /*55a0*/  IMAD.IADD R0, R3, 0x1, -R0 ;  /* 0x0000000103007824 */ /* 0x000fe200078e0a00 */
[C---:B------:R-:W-:Y:S01]  /*55b0*/  ISETP.GE.AND P1, PT, R2.reuse, UR4, PT ;  /* 0x0000000402007c0c */ /* 0x040fe2000bf26270 */
[----:B------:R-:W-:Y:S02]  /*55c0*/  VIADD R3, R2, 0x40 ;  /* 0x0000004002037836 */ /* 0x000fe40000000000 */
[----:B------:R-:W-:Y:S02]  /*55d0*/  IMAD.SHL.U32 R6, R0, 0x8, RZ ;  /* 0x0000000800067824 */ /* 0x000fe400078e00ff */
[----:B---3--:R-:W-:Y:S01]  /*55e0*/  IMAD R0, R10, UR10, RZ ;  /* 0x0000000a0a007c24 */ /* 0x008fe2000f8e02ff */
[----:B------:R-:W-:Y:S01]  /*55f0*/  ISETP.GE.AND P0, PT, R3, UR4, PT ;  /* 0x0000000403007c0c */ /* 0x000fe2000bf06270 */
[----:B------:R-:W-:Y:S01]  /*5600*/  VIADD R18, R6, 0x40 ;  /* 0x0000004006127836 */ /* 0x000fe20000000000 */
[----:B------:R-:W-:Y:S01]  /*5610*/  SHF.R.S32.HI R7, RZ, 0x1f, R6 ;  /* 0x0000001fff077819 */ /* 0x000fe20000011406 */
[----:B------:R-:W-:Y:S01]  /*5620*/  IMAD R11, R11, UR43, R0 ;  /* 0x0000002b0b0b7c24 */ /* 0x000fe2000f8e0200 */
[----:B------:R-:W-:Y:S01]  /*5630*/  SHF.R.S32.HI R3, RZ, 0x1f, R2 ;  /* 0x0000001fff037819 */ /* 0x000fe20000011402 */
[----:B----4-:R-:W-:-:S02]  /*5640*/  IMAD R0, R16, UR11, RZ ;  /* 0x0000000b10007c24 */ /* 0x010fc4000f8e02ff */
[----:B------:R-:W-:-:S04]  /*5650*/  IMAD.WIDE.U32 R4, R10, UR43, R6 ;  /* 0x0000002b0a047c25 */ /* 0x000fc8000f8e0006 */
[----:B------:R-:W-:-:S04]  /*5660*/  IMAD.WIDE.U32 R8, R12, UR43, R6 ;  /* 0x0000002b0c087c25 */ /* 0x000fc8000f8e0006 */
[----:B------:R-:W-:Y:S02]  /*5670*/  IMAD.IADD R5, R5, 0x1, R11 ;  /* 0x0000000105057824 */ /* 0x000fe400078e020b */
[----:B------:R-:W-:-:S04]  /*5680*/  IMAD.WIDE R10, R19, 0x80, R2 ;  /* 0x00000080130a7825 */ /* 0x000fc800078e0202 */
[C---:B-----5:R-:W-:Y:S02]  /*5690*/  IMAD R2, R14.reuse, UR11, RZ ;  /* 0x0000000b0e027c24 */ /* 0x060fe4000f8e02ff */
[----:B------:R-:W-:Y:S02]  /*56a0*/  IMAD.IADD R9, R9, 0x1, R13 ;  /* 0x0000000109097824 */ /* 0x000fe400078e020d */
[----:B------:R-:W-:Y:S02]  /*56b0*/  IMAD R3, R17, UR44, R0 ;  /* 0x0000002c11037c24 */ /* 0x000fe4000f8e0200 */
[----:B------:R-:W-:Y:S02]  /*56c0*/  IMAD R17, R15, UR44, R2 ;  /* 0x0000002c0f117c24 */ /* 0x000fe4000f8e0202 */
        /* <DEDUP_REMOVED lines=22> */
.L_x_2182:
[----:B------:R-:W-:Y:S05]  /*5830*/  BSYNC B0 ;  /* 0x0000000000007941 */ /* 0x000fea0003800000 */
.L_x_2181:
        /* <DEDUP_REMOVED lines=21> */
.L_x_2184:
[----:B------:R-:W-:Y:S05]  /*5990*/  BSYNC B0 ;  /* 0x0000000000007941 */ /* 0x000fea0003800000 */
.L_x_2183:
        /* <DEDUP_REMOVED lines=18> */
.L_x_2186:
[----:B------:R-:W-:Y:S05]  /*5ac0*/  BSYNC B0 ;  /* 0x0000000000007941 */ /* 0x000fea0003800000 */
.L_x_2185:
        /* <DEDUP_REMOVED lines=22> */
.L_x_2188:
[----:B------:R-:W-:Y:S05]  /*5c30*/  BSYNC B0 ;  /* 0x0000000000007941 */ /* 0x000fea0003800000 */
.L_x_2187:
[----:B------:R-:W-:Y:S05]  /*5c40*/  EXIT ;  /* 0x000000000000794d */ /* 0x000fea0003800000 */
.L_x_2150:
[----:B------:R-:W-:-:S08]  /*5c50*/  NOP ;  /* 0x0000000000007918 */ /* 0x000fd00000000000 */
[----:B------:R-:W1:-:S00]  /*5c60*/  USETMAXREG.DEALLOC.CTAPOOL 0x18 ;  /* 0x00000018000079c8 */ /* 0x000e4000080e0500 */
[----:B-1----:R-:W-:Y:S01]  /*5c70*/  LOP3.LUT R0, R0, 0x3, RZ, 0xc0, !PT ;  /* 0x0000000300007812 */ /* 0x002fe200078ec0ff */
[----:B------:R-:W-:Y:S05]  /*5c80*/  BSSY B0, `(.L_x_2189) ;  /* 0x0000364000007945 */ /* 0x000fea0003800000 */
[----:B------:R-:W1:Y:S02]  /*5c90*/  SHFL.IDX PT, R0, R0, RZ, 0x1f ;  /* 0x00001fff00007589 */ /* 0x000e6400000e0000 */
[----:B-1----:R-:W-:-:S13]  /*5ca0*/  ISETP.NE.AND P0, PT, R0, RZ, PT ;  /* 0x000000ff0000720c */ /* 0x002fda0003f05270 */
[----:B------:R-:W-:Y:S05]  /*5cb0*/  @!P0 BRA `(.L_x_2190) ;  /* 0x0000000c00888947 */ /* 0x000fea0003800000 */
[----:B------:R-:W-:-:S13]  /*5cc0*/  ISETP.NE.AND P0, PT, R0, 0x1, PT ;  /* 0x000000010000780c */ /* 0x000fda0003f05270 */
[----:B------:R-:W-:Y:S05]  /*5cd0*/  @P0 BRA `(.L_x_2191) ;  /* 0x0000003400780947 */ /* 0x000fea0003800000 */
[----:B------:R-:W1:Y:S01]  /*5ce0*/  S2UR UR7, SR_CTAID.X ;  /* 0x00000000000779c3 */ /* 0x000e620000002500 */
[----:B------:R-:W-:Y:S02]  /*5cf0*/  ULDC UR8, c[0x0][0xb50] ;  /* 0x0002d40000087ab9 */ /* 0x000fe40000000800 */
[----:B------:R-:W-:-:S05]  /*5d00*/  UISETP.NE.AND UP0, UPT, UR8, 0x1, UPT ;  /* 0x000000010800788c */ /* 0x000fca000bf05270 */
[----:B------:R-:W2:Y:S06]  /*5d10*/  LDC R0, c[0x0][0xb68] ;  /* 0x0002da00ff007b82 */ /* 0x000eac0000000800 */
[----:B------:R-:W-:Y:S01]  /*5d20*/  @UP0 ULDC UR4, c[0x0][0xb54] ;  /* 0x0002d50000040ab9 */ /* 0x000fe20000000800 */
[----:B------:R-:W-:Y:S01]  /*5d30*/  @UP0 ULDC UR9, c[0x0][0xb58] ;  /* 0x0002d60000090ab9 */ /* 0x000fe20000000800 */
[----:B-1----:R-:W-:Y:S02]  /*5d40*/  UIMAD.WIDE.U32 UR4, UR7, UR4, URZ ;  /* 0x00000004070472a5 */ /* 0x002fe4000f8e003f */
[----:B------:R-:W-:-:S02]  /*5d50*/  UMOV UR6, UR7 ;  /* 0x0000000700067c82 */ /* 0x000fc40008000000 */
[----:B------:R-:W-:-:S04]  /*5d60*/  @UP0 USHF.R.U32.HI UR6, URZ, UR9, UR5 ;  /* 0x000000093f060299 */ /* 0x000fc80008011605 */
[----:B------:R-:W-:Y:S02]  /*5d70*/  UIADD3 UR4, -UR6, URZ, URZ ;  /* 0x0000003f06047290 */ /* 0x000fe4000fffe13f */
[----:B--2---:R-:W-:Y:S02]  /*5d80*/  ISETP.LE.AND P0, PT, R0, UR6, PT ;  /* 0x0000000600007c0c */ /* 0x004fe4000bf03270 */
[----:B------:R-:W-:-:S11]  /*5d90*/  UIMAD UR8, UR8, UR4, UR7 ;  /* 0x00000004080872a4 */ /* 0x000fd6000f8e0207 */
[----:B------:R-:W-:Y:S05]  /*5da0*/  @!P0 BRA `(.L_x_2192) ;  /* 0x0000000000208947 */ /* 0x000fea0003800000 */
        /* <DEDUP_REMOVED lines=8> */
.L_x_2192:
[----:B------:R-:W-:Y:S01]  /*5e30*/  ULDC UR9, c[0x0][0xb44] ;  /* 0x0002d10000097ab9 */ /* 0x000fe20000000800 */
[----:B------:R-:W-:Y:S01]  /*5e40*/  UMOV UR7, UR8 ;  /* 0x0000000800077c82 */ /* 0x000fe20008000000 */
[----:B------:R-:W-:-:S11]  /*5e50*/  UISETP.NE.AND UP0, UPT, UR9, 0x1, UPT ;  /* 0x000000010900788c */ /* 0x000fd6000bf05270 */
[----:B------:R-:W-:Y:S02]  /*5e60*/  @UP0 ULDC.64 UR10, c[0x0][0xb48] ;  /* 0x0002d200000a0ab9 */ /* 0x000fe40000000a00 */
[----:B------:R-:W-:-:S04]  /*5e70*/  UIMAD.WIDE.U32 UR4, UR8, UR10, URZ ;  /* 0x0000000a080472a5 */ /* 0x000fc8000f8e003f */
[----:B------:R-:W-:-:S04]  /*5e80*/  @UP0 USHF.R.U32.HI UR7, URZ, UR11, UR5 ;  /* 0x0000000b3f070299 */ /* 0x000fc80008011605 */
[----:B------:R-:W-:-:S12]  /*5e90*/  UIMAD UR4, UR7, UR9, URZ ;  /* 0x00000009070472a4 */ /* 0x000fd8000f8e023f */
.L_x_2193:
        /* <DEDUP_REMOVED lines=13> */
[----:B------:R-:W-:Y:S05]  /*5f70*/  @!P0 BRA `(.L_x_2191) ;  /* 0x0000003000d08947 */ /* 0x000fea0003800000 */
[----:B------:R-:W-:Y:S01]  /*5f80*/  ULDC UR5, c[0x0][0x280] ;  /* 0x0000a00000057ab9 */ /* 0x000fe20000000800 */
[----:B------:R-:W-:Y:S01]  /*5f90*/  ULDC UR4, c[0x0][0x290] ;  /* 0x0000a40000047ab9 */ /* 0x000fe20000000800 */
[----:B------:R-:W-:Y:S01]  /*5fa0*/  ULEA UR7, UR7, UR5, 0x7 ;  /* 0x0000000507077291 */ /* 0x000fe2000f8e383f */
[----:B------:R-:W-:Y:S01]  /*5fb0*/  ULDC UR6, c[0x0][0x74c] ;  /* 0x0001d30000067ab9 */ /* 0x000fe20000000800 */
[----:B------:R-:W-:Y:S02]  /*5fc0*/  UIADD3 UR5, UR5, 0x3f, URZ ;  /* 0x0000003f05057890 */ /* 0x000fe4000fffe03f */
[----:B------:R-:W-:Y:S02]  /*5fd0*/  UIADD3 UR7, -UR6, UR7, -UR4 ;  /* 0x0000000706077290 */ /* 0x000fe4000fffe904 */
[----:B------:R-:W-:Y:S02]  /*5fe0*/  USHF.R.S32.HI UR6, URZ, 0x1f, UR5 ;  /* 0x0000001f3f067899 */ /* 0x000fe40008011405 */
[----:B------:R-:W-:-:S02]  /*5ff0*/  USHF.R.S32.HI UR4, URZ, 0x1f, UR7 ;  /* 0x0000001f3f047899 */ /* 0x000fc40008011407 */
[----:B------:R-:W-:Y:S02]  /*6000*/  ULEA.HI UR5, UR6, UR5, URZ, 0x6 ;  /* 0x0000000506057291 */ /* 0x000fe4000f8f303f */
[----:B------:R-:W-:Y:S02]  /*6010*/  ULEA.HI UR4, UR4, UR7, URZ, 0x6 ;  /* 0x0000000704047291 */ /* 0x000fe4000f8f303f */
[----:B------:R-:W-:Y:S02]  /*6020*/  USHF.R.S32.HI UR5, URZ, 0x6, UR5 ;  /* 0x000000063f057899 */ /* 0x000fe40008011405 */
[----:B------:R-:W-:-:S04]  /*6030*/  USHF.R.S32.HI UR4, URZ, 0x6, UR4 ;  /* 0x000000063f047899 */ /* 0x000fc80008011404 */
[----:B------:R-:W-:-:S04]  /*6040*/  UISETP.LT.AND UP0, UPT, URZ, UR4, UPT ;  /* 0x000000043f00728c */ /* 0x000fc8000bf01270 */
[----:B------:R-:W-:-:S04]  /*6050*/  USEL UR8, URZ, UR4, !UP0 ;  /* 0x000000043f087287 */ /* 0x000fc8000c000000 */
[----:B------:R-:W-:-:S06]  /*6060*/  UISETP.GT.AND UP0, UPT, UR5, UR8, UPT ;  /* 0x000000080500728c */ /* 0x000fcc000bf04270 */
[----:B------:R-:W-:-:S13]  /*6070*/  PLOP3.LUT P0, PT, PT, PT, UP0, 0x80, 0x0 ;  /* 0x000000000000781c */ /* 0x000fda0003f0f008 */
[----:B------:R-:W-:Y:S05]  /*6080*/  @!P0 BRA `(.L_x_2191) ;  /* 0x00000030008c8947 */ /* 0x000fea0003800000 */
[----:B------:R-:W-:Y:S01]  /*6090*/  USHF.R.S32.HI UR4, URZ, 0x1f, UR11 ;  /* 0x0000001f3f047899 */ /* 0x000fe2000801140b */
[----:B------:R-:W-:Y:S01]  /*60a0*/  ULDC.64 UR12, c[0x0][0x2d8] ;  /* 0x0000b600000c7ab9 */ /* 0x000fe20000000a00 */
[----:B------:R-:W-:Y:S02]  /*60b0*/  ELECT P0, URZ, PT ;  /* 0x00000000003f782f */ /* 0x000fe40003800000 */
[----:B------:R-:W-:Y:S02]  /*60c0*/  UIMAD UR9, UR4, UR12, URZ ;  /* 0x0000000c040972a4 */ /* 0x000fe4000f8e023f */
[----:B------:R-:W-:Y:S02]  /*60d0*/  UIADD3 UR4, UR5, -UR8, URZ ;  /* 0x8000000805047290 */ /* 0x000fe4000fffe03f */
[----:B------:R-:W-:Y:S02]  /*60e0*/  UIMAD.WIDE.U32 UR6, UR11, UR12, URZ ;  /* 0x0000000c0b0672a5 */ /* 0x000fe4000f8e003f */
[----:B------:R-:W-:-:S02]  /*60f0*/  ULOP3.LUT UR4, UR4, 0x1, URZ, 0xc0, !UPT ;  /* 0x0000000104047892 */ /* 0x000fc4000f8ec03f */
[----:B------:R-:W-:Y:S02]  /*6100*/  UIMAD UR9, UR11, UR13, UR9 ;  /* 0x0000000d0b0972a4 */ /* 0x000fe4000f8e0209 */
[----:B------:R-:W-:Y:S02]  /*6110*/  UISETP.NE.U32.AND UP0, UPT, UR4, 0x1, UPT ;  /* 0x000000010400788c */ /* 0x000fe4000bf05070 */
[----:B------:R-:W-:Y:S01]  /*6120*/  USHF.R.S32.HI UR11, URZ, 0x1f, UR10 ;  /* 0x0000001f3f0b7899 */ /* 0x000fe2000801140a */
[----:B------:R-:W-:Y:S01]  /*6130*/  ULDC.64 UR12, c[0x0][0x2e0] ;  /* 0x0000b800000c7ab9 */ /* 0x000fe20000000a00 */
[----:B------:R-:W-:Y:S02]  /*6140*/  UIADD3 UR7, UR7, UR9, URZ ;  /* 0x0000000907077290 */ /* 0x000fe4000fffe03f */
[----:B------:R-:W-:Y:S01]  /*6150*/  PLOP3.LUT P1, PT, PT, PT, UP0, 0x80, 0x0 ;  /* 0x000000000000781c */ /* 0x000fe20003f2f008 */
[----:B------:R-:W-:Y:S02]  /*6160*/  UIMAD UR9, UR11, UR12, URZ ;  /* 0x0000000c0b0972a4 */ /* 0x000fe4000f8e023f */
[----:B------:R-:W-:-:S02]  /*6170*/  UIMAD.WIDE.U32 UR6, UR10, UR12, UR6 ;  /* 0x0000000c0a0672a5 */ /* 0x000fc4000f8e0006 */
[----:B------:R-:W-:-:S04]  /*6180*/  UIMAD UR9, UR10, UR13, UR9 ;  /* 0x0000000d0a0972a4 */ /* 0x000fc8000f8e0209 */
[----:B------:R-:W-:-:S04]  /*6190*/  UIADD3 UR23, UR7, UR9, URZ ;  /* 0x0000000907177290 */ /* 0x000fc8000fffe03f */
[----:B------:R-:W-:Y:S08]  /*61a0*/  @P1 BRA `(.L_x_2194) ;  /* 0x0000000000bc1947 */ /* 0x000ff00003800000 */
        /* <DEDUP_REMOVED lines=18> */
.L_x_2196:
[----:B------:R-:W-:Y:S05]  /*62d0*/  BSYNC B1 ;  /* 0x0000000000017941 */ /* 0x000fea0003800000 */
.L_x_2195:
        /* <DEDUP_REMOVED lines=19> */
.L_x_2198:
[----:B------:R-:W-:Y:S05]  /*6410*/  BSYNC B1 ;  /* 0x0000000000017941 */ /* 0x000fea0003800000 */
.L_x_2197:
[----:B------:R-:W-:Y:S06]  /*6420*/  BAR.ARV 0xa, 0xa0 ;  /* 0x0282800000007b1d */ /* 0x000fec0000002000 */
[----:B------:R-:W-:Y:S04]  /*6430*/  BSSY B1, `(.L_x_2199) ;  /* 0x0000003000017945 */ /* 0x000fe80003800000 */
[----:B------:R-:W-:Y:S05]  /*6440*/  @!P0 BRA `(.L_x_2200) ;  /* 0x0000000000048947 */ /* 0x000fea0003800000 */
[----:B------:R-:W-:-:S04]  /*6450*/  DEPBAR.LE SB0, 0x0 ;  /* 0x000080000000791a */ /* 0x000fc80000000000 */
.L_x_2200:
[----:B------:R-:W-:Y:S05]  /*6460*/  BSYNC B1 ;  /* 0x0000000000017941 */ /* 0x000fea0003800000 */
.L_x_2199:
[----:B------:R-:W-:Y:S06]  /*6470*/  BAR.ARV 0xb, 0xa0 ;  /* 0x02c2800000007b1d */ /* 0x000fec0000002000 */
[----:B------:R-:W-:Y:S01]  /*6480*/  UIADD3 UR12, UR8, 0x1, URZ ;  /* 0x00000001080c7890 */ /* 0x000fe2000fffe03f */
[----:B------:R-:W-:Y:S11]  /*6490*/  BRA `(.L_x_2201) ;  /* 0x0000000000047947 */ /* 0x000ff60003800000 */
.L_x_2194:
[----:B------:R-:W-:-:S05]  /*64a0*/  UMOV UR12, UR8 ;  /* 0x00000008000c7c82 */ /* 0x000fca0008000000 */
.L_x_2201:
[----:B------:R-:W-:-:S04]  /*64b0*/  UIADD3 UR4, UR8, 0x1, URZ ;  /* 0x0000000108047890 */ /* 0x000fc8000fffe03f */
[----:B------:R-:W-:-:S06]  /*64c0*/  UISETP.NE.AND UP0, UPT, UR5, UR4, UPT ;  /* 0x000000040500728c */ /* 0x000fcc000bf05270 */
[----:B------:R-:W-:-:S13]  /*64d0*/  PLOP3.LUT P1, PT, PT, PT, UP0, 0x80, 0x0 ;  /* 0x000000000000781c */ /* 0x000fda0003f2f008 */
[----:B------:R-:W-:Y:S05]  /*64e0*/  @!P1 BRA `(.L_x_2191) ;  /* 0x0000002c00749947 */ /* 0x000fea0003800000 */
[----:B------:R-:W-:Y:S01]  /*64f0*/  ULDC.64 UR10, c[0x0][0x2c0] ;  /* 0x0000b000000a7ab9 */ /* 0x000fe20000000a00 */
[----:B------:R-:W-:Y:S02]  /*6500*/  UIADD3 UR19, UR9, UR7, URZ ;  /* 0x0000000709137290 */ /* 0x000fe4000fffe03f */
        /* <DEDUP_REMOVED lines=10> */
[----:B------:R-:W-:Y:S01]  /*65b0*/  ULDC.64 UR24, c[0x0][0x2c0] ;  /* 0x0000b00000187ab9 */ /* 0x000fe20000000a00 */
[----:B------:R-:W-:-:S09]  /*65c0*/  UMOV UR20, UR13 ;  /* 0x0000000d00147c82 */ /* 0x000fd20008000000 */
.L_x_2214:
        /* <DEDUP_REMOVED lines=20> */
.L_x_2203:
[----:B------:R-:W-:Y:S05]  /*6710*/  BSYNC B1 ;  /* 0x0000000000017941 */ /* 0x000fea0003800000 */
.L_x_2202:
        /* <DEDUP_REMOVED lines=13> */
.L_x_2205:
[----:B------:R-:W-:Y:S05]  /*67f0*/  BSYNC B1 ;  /* 0x0000000000017941 */ /* 0x000fea0003800000 */
.L_x_2204:
[----:B------:R-:W-:Y:S06]  /*6800*/  BAR.ARV 0xa, 0xa0 ;  /* 0x0282800000007b1d */ /* 0x000fec0000002000 */
[----:B------:R-:W-:Y:S04]  /*6810*/  BSSY B1, `(.L_x_2206) ;  /* 0x0000003000017945 */ /* 0x000fe80003800000 */
[----:B------:R-:W-:Y:S05]  /*6820*/  @!P0 BRA `(.L_x_2207) ;  /* 0x0000000000048947 */ /* 0x000fea0003800000 */
[----:B------:R-:W-:-:S04]  /*6830*/  DEPBAR.LE SB0, 0x0 ;  /* 0x000080000000791a */ /* 0x000fc80000000000 */
.L_x_2207:
[----:B------:R-:W-:Y:S05]  /*6840*/  BSYNC B1 ;  /* 0x0000000000017941 */ /* 0x000fea0003800000 */
.L_x_2206:
        /* <DEDUP_REMOVED lines=13> */
.L_x_2209:
[----:B------:R-:W-:Y:S05]  /*6920*/  BSYNC B1 ;  /* 0x0000000000017941 */ /* 0x000fea0003800000 */
.L_x_2208:
        /* <DEDUP_REMOVED lines=13> */
.L_x_2211:
[----:B------:R-:W-:Y:S05]  /*6a00*/  BSYNC B1 ;  /* 0x0000000000017941 */ /* 0x000fea0003800000 */
.L_x_2210:
[----:B------:R-:W-:Y:S01]  /*6a10*/  UIADD3 UR12, UR12, 0x2, URZ ;  /* 0x000000020c0c7890 */ /* 0x000fe2000fffe03f */
[----:B------:R-:W-:Y:S06]  /*6a20*/  BAR.ARV 0xa, 0xa0 ;  /* 0x0282800000007b1d */ /* 0x000fec0000002000 */
[----:B------:R-:W-:Y:S01]  /*6a30*/  UISETP.GE.AND UP0, UPT, UR12, UR5, UPT ;  /* 0x000000050c00728c */ /* 0x000fe2000bf06270 */
[----:B------:R-:W-:Y:S04]  /*6a40*/  BSSY B1, `(.L_x_2212) ;  /* 0x0000003000017945 */ /* 0x000fe80003800000 */
[----:B------:R-:W-:Y:S06]  /*6a50*/  @!P0 BRA `(.L_x_2213) ;  /* 0x0000000000048947 */ /* 0x000fec0003800000 */
[----:B------:R-:W-:-:S04]  /*6a60*/  DEPBAR.LE SB0, 0x0 ;  /* 0x000080000000791a */ /* 0x000fc80000000000 */
.L_x_2213:
[----:B------:R-:W-:Y:S05]  /*6a70*/  BSYNC B1 ;  /* 0x0000000000017941 */ /* 0x000fea0003800000 */
.L_x_2212:
[----:B------:R-:W-:Y:S06]  /*6a80*/  BAR.ARV 0xb, 0xa0 ;  /* 0x02c2800000007b1d */ /* 0x000fec0000002000 */
[----:B------:R-:W-:Y:S01]  /*6a90*/  PLOP3.LUT P1, PT, PT, PT, UP0, 0x80, 0x0 ;  /* 0x000000000000781c */ /* 0x000fe20003f2f008 */
[----:B------:R-:W-:Y:S02]  /*6aa0*/  UIADD3 UR20, UR20, 0x3000, URZ ;  /* 0x0000300014147890 */ /* 0x000fe4000fffe03f */
[----:B------:R-:W-:-:S10]  /*6ab0*/  UIADD3 UR4, UR4, 0x3000, URZ ;  /* 0x0000300004047890 */ /* 0x000fd4000fffe03f */
[----:B------:R-:W-:Y:S05]  /*6ac0*/  @!P1 BRA `(.L_x_2214) ;  /* 0xfffffff800c09947 */ /* 0x000fea000383ffff */
[----:B------:R-:W-:Y:S05]  /*6ad0*/  BRA `(.L_x_2191) ;  /* 0x0000002400f87947 */ /* 0x000fea0003800000 */
.L_x_2190:
        /* <DEDUP_REMOVED lines=21> */
.L_x_2215:
[----:B------:R-:W-:Y:S01]  /*6c30*/  ULDC UR8, c[0x0][0xb44] ;  /* 0x0002d10000087ab9 */ /* 0x000fe20000000800 */
[----:B------:R-:W-:Y:S01]  /*6c40*/  UMOV UR11, UR7 ;  /* 0x00000007000b7c82 */ /* 0x000fe20008000000 */
[----:B------:R-:W-:-:S11]  /*6c50*/  UISETP.NE.AND UP0, UPT, UR8, 0x1, UPT ;  /* 0x000000010800788c */ /* 0x000fd6000bf05270 */
[----:B------:R-:W-:Y:S02]  /*6c60*/  @UP0 ULDC.64 UR12, c[0x0][0xb48] ;  /* 0x0002d200000c0ab9 */ /* 0x000fe40000000a00 */
[----:B------:R-:W-:-:S04]  /*6c70*/  UIMAD.WIDE.U32 UR4, UR7, UR12, URZ ;  /* 0x0000000c070472a5 */ /* 0x000fc8000f8e003f */
[----:B------:R-:W-:-:S04]  /*6c80*/  @UP0 USHF.R.U32.HI UR11, URZ, UR13, UR5 ;  /* 0x0000000d3f0b0299 */ /* 0x000fc80008011605 */
[----:B------:R-:W-:-:S12]  /*6c90*/  UIMAD UR4, UR11, UR8, URZ ;  /* 0x000000080b0472a4 */ /* 0x000fd8000f8e023f */
.L_x_2216:
[----:B------:R-:W-:Y:S01]  /*6ca0*/  ULDC UR8, c[0x0][0xb38] ;  /* 0x0002ce0000087ab9 */ /* 0x000fe20000000800 */
[----:B------:R-:W-:Y:S01]  /*6cb0*/  UIADD3 UR4, UR7, -UR4, URZ ;  /* 0x8000000407047290 */ /* 0x000fe2000fffe03f */
[----:B------:R-:W-:Y:S01]  /*6cc0*/  IMAD.MOV.U32 R11, RZ, RZ, 0x1 ;  /* 0x00000001ff0b7424 */ /* 0x000fe200078e00ff */
[----:B------:R-:W-:Y:S01]  /*6cd0*/  UISETP.NE.AND UP0, UPT, UR8, 0x1, UPT ;  /* 0x000000010800788c */ /* 0x000fe2000bf05270 */
[----:B------:R-:W-:Y:S01]  /*6ce0*/  IMAD.MOV.U32 R0, RZ, RZ, RZ ;  /* 0x000000ffff007224 */ /* 0x000fe200078e00ff */
[----:B------:R-:W-:Y:S02]  /*6cf0*/  ULDC UR5, c[0x0][0xb44] ;  /* 0x0002d10000057ab9 */ /* 0x000fe40000000800 */
[----:B------:R-:W-:-:S07]  /*6d00*/  UIMAD UR6, UR6, UR5, UR4 ;  /* 0x00000005060672a4 */ /* 0x000fce000f8e0204 */
        /* <DEDUP_REMOVED lines=9> */
[----:B------:R-:W-:Y:S01]  /*6da0*/  USHF.L.U32 UR11, UR11, 0x7, URZ ;  /* 0x000000070b0b7899 */ /* 0x000fe2000800063f */
[----:B------:R-:W-:Y:S01]  /*6db0*/  ULDC UR5, c[0x0][0x280] ;  /* 0x0000a00000057ab9 */ /* 0x000fe20000000800 */
[----:B------:R-:W-:Y:S01]  /*6dc0*/  ULDC UR4, c[0x0][0x290] ;  /* 0x0000a40000047ab9 */ /* 0x000fe20000000800 */
[----:B------:R-:W-:Y:S01]  /*6dd0*/  ULDC UR6, c[0x0][0x74c] ;  /* 0x0001d30000067ab9 */ /* 0x000fe20000000800 */
[----:B------:R-:W-:-:S04]  /*6de0*/  UIADD3 UR4, -UR4, UR11, UR5 ;  /* 0x0000000b04047290 */ /* 0x000fc8000fffe105 */
[----:B------:R-:W-:Y:S02]  /*6df0*/  UIADD3 UR4, UR4, -UR6, URZ ;  /* 0x8000000604047290 */ /* 0x000fe4000fffe03f */
[----:B------:R-:W-:Y:S02]  /*6e00*/  UIADD3 UR6, UR5, 0x3f, URZ ;  /* 0x0000003f05067890 */ /* 0x000fe4000fffe03f */
[----:B------:R-:W-:Y:S02]  /*6e10*/  USHF.R.S32.HI UR5, URZ, 0x1f, UR4 ;  /* 0x0000001f3f057899 */ /* 0x000fe40008011404 */
[----:B------:R-:W-:Y:S02]  /*6e20*/  USHF.R.S32.HI UR7, URZ, 0x1f, UR6 ;  /* 0x0000001f3f077899 */ /* 0x000fe40008011406 */
[----:B------:R-:W-:Y:S02]  /*6e30*/  ULEA.HI UR5, UR5, UR4, URZ, 0x6 ;  /* 0x0000000405057291 */ /* 0x000fe4000f8f303f */
[----:B------:R-:W-:-:S02]  /*6e40*/  ULEA.HI UR4, UR7, UR6, URZ, 0x6 ;  /* 0x0000000607047291 */ /* 0x000fc4000f8f303f */
[----:B------:R-:W-:Y:S02]  /*6e50*/  USHF.R.S32.HI UR5, URZ, 0x6, UR5 ;  /* 0x000000063f057899 */ /* 0x000fe40008011405 */
[----:B------:R-:W-:-:S04]  /*6e60*/  USHF.R.S32.HI UR4, URZ, 0x6, UR4 ;  /* 0x000000063f047899 */ /* 0x000fc80008011404 */
[----:B------:R-:W-:-:S04]  /*6e70*/  VIMNMX R4, RZ, UR5, !PT ;  /* 0x00000005ff047c48 */ /* 0x000fc8000ffe0100 */
[----:B------:R-:W-:-:S13]  /*6e80*/  ISETP.LT.AND P0, PT, R4, UR4, PT ;  /* 0x0000000404007c0c */ /* 0x000fda000bf01270 */
[----:B------:R-:W-:Y:S05]  /*6e90*/  @!P0 BRA `(.L_x_2217) ;  /* 0x0000002000748947 */ /* 0x000fea0003800000 */
[----:B------:R-:W-:Y:S01]  /*6ea0*/  USHF.R.S32.HI UR5, URZ, 0x1f, UR20 ;  /* 0x0000001f3f057899 */ /* 0x000fe20008011414 */
[----:B------:R-:W-:Y:S01]  /*6eb0*/  BSSY B1, `(.L_x_2217) ;  /* 0x000021b000017945 */ /* 0x000fe20003800000 */
[----:B------:R-:W-:Y:S01]  /*6ec0*/  ULDC.64 UR6, c[0x0][0x718] ;  /* 0x0001c60000067ab9 */ /* 0x000fe20000000a00 */
[----:B------:R-:W-:Y:S01]  /*6ed0*/  ULDC.64 UR14, c[0x0][0x730] ;  /* 0x0001cc00000e7ab9 */ /* 0x000fe20000000a00 */
[----:B------:R-:W-:Y:S01]  /*6ee0*/  UIMAD.WIDE.U32 UR8, UR20, UR6, URZ ;  /* 0x00000006140872a5 */ /* 0x000fe2000f8e003f */
[----:B------:R-:W-:Y:S01]  /*6ef0*/  IMAD.MOV.U32 R0, RZ, RZ, RZ ;  /* 0x000000ffff007224 */ /* 0x000fe200078e00ff */
[----:B------:R-:W-:Y:S02]  /*6f00*/  UIMAD UR6, UR5, UR6, URZ ;  /* 0x00000006050672a4 */ /* 0x000fe4000f8e023f */
[----:B------:R-:W-:Y:S02]  /*6f10*/  UIMAD UR5, UR5, UR14, URZ ;  /* 0x0000000e050572a4 */ /* 0x000fe4000f8e023f */
[----:B------:R-:W-:-:S02]  /*6f20*/  UIMAD UR6, UR20, UR7, UR6 ;  /* 0x00000007140672a4 */ /* 0x000fc4000f8e0206 */
[----:B------:R-:W-:Y:S01]  /*6f30*/  UIMAD UR10, UR20, UR15, UR5 ;  /* 0x0000000f140a72a4 */ /* 0x000fe2000f8e0205 */
[----:B------:R-:W-:Y:S01]  /*6f40*/  ULDC UR7, c[0x0][0x2e8] ;  /* 0x0000ba0000077ab9 */ /* 0x000fe20000000800 */
[----:B------:R-:W-:Y:S02]  /*6f50*/  USHF.R.S32.HI UR5, URZ, 0x1f, UR21 ;  /* 0x0000001f3f057899 */ /* 0x000fe40008011415 */
[----:B------:R-:W-:Y:S01]  /*6f60*/  UISETP.NE.AND UP0, UPT, UR7, 0x1, UPT ;  /* 0x000000010700788c */ /* 0x000fe2000bf05270 */
[----:B------:R-:W-:Y:S01]  /*6f70*/  ULDC.64 UR22, c[0x0][0x720] ;  /* 0x0001c80000167ab9 */ /* 0x000fe20000000a00 */
[----:B------:R-:W-:Y:S01]  /*6f80*/  ELECT P0, URZ, PT ;  /* 0x00000000003f782f */ /* 0x000fe20003800000 */
[----:B------:R-:W-:Y:S02]  /*6f90*/  UIMAD UR7, UR5, UR22, URZ ;  /* 0x00000016050772a4 */ /* 0x000fe4000f8e023f */
[----:B------:R-:W-:Y:S02]  /*6fa0*/  UIADD3 UR9, UR9, UR6, URZ ;  /* 0x0000000609097290 */ /* 0x000fe4000fffe03f */
[----:B------:R-:W-:-:S02]  /*6fb0*/  UIMAD.WIDE.U32 UR12, UR20, UR14, URZ ;  /* 0x0000000e140c72a5 */ /* 0x000fc4000f8e003f */
[----:B------:R-:W-:Y:S01]  /*6fc0*/  UIMAD UR6, UR21, UR23, UR7 ;  /* 0x00000017150672a4 */ /* 0x000fe2000f8e0207 */
[----:B------:R-:W-:Y:S01]  /*6fd0*/  ULDC.64 UR14, c[0x0][0x738] ;  /* 0x0001ce00000e7ab9 */ /* 0x000fe20000000a00 */
[----:B------:R-:W-:Y:S02]  /*6fe0*/  UIMAD.WIDE.U32 UR22, UR21, UR22, UR8 ;  /* 0x00000016151672a5 */ /* 0x000fe4000f8e0008 */
[----:B------:R-:W-:Y:S02]  /*6ff0*/  UIMAD UR5, UR5, UR14, URZ ;  /* 0x0000000e050572a4 */ /* 0x000fe4000f8e023f */
[----:B------:R-:W-:Y:S01]  /*7000*/  UIADD3 UR13, UR13, UR10, URZ ;  /* 0x0000000a0d0d7290 */ /* 0x000fe2000fffe03f */
[----:B------:R-:W-:Y:S01]  /*7010*/  @UP0 ULDC UR8, c[0x0][0x2ec] ;  /* 0x0000bb0000080ab9 */ /* 0x000fe20000000800 */
[----:B------:R-:W-:Y:S02]  /*7020*/  UIMAD UR5, UR21, UR15, UR5 ;  /* 0x0000000f150572a4 */ /* 0x000fe4000f8e0205 */
[----:B------:R-:W-:-:S02]  /*7030*/  UIMAD.WIDE.U32 UR8, UR20, UR8, URZ ;  /* 0x00000008140872a5 */ /* 0x000fc4000f8e003f */
[----:B------:R-:W-:Y:S01]  /*7040*/  UIMAD.WIDE.U32 UR14, UR21, UR14, UR12 ;  /* 0x0000000e150e72a5 */ /* 0x000fe2000f8e000c */
[----:B------:R-:W-:Y:S02]  /*7050*/  @UP0 ULDC UR7, c[0x0][0x2f0] ;  /* 0x0000bc0000070ab9 */ /* 0x000fe40000000800 */
[----:B------:R-:W-:Y:S01]  /*7060*/  UMOV UR12, UR20 ;  /* 0x00000014000c7c82 */ /* 0x000fe20008000000 */
        /* <DEDUP_REMOVED lines=9> */
.L_x_2247:
        /* <DEDUP_REMOVED lines=15> */
.L_x_2220:
        /* <DEDUP_REMOVED lines=67> */
[----:B------:R-:W-:Y:S01]  /*7620*/  ISETP.GE.AND P1, PT, R4, R6, PT ;  /* 0x000000060400720c */ /* 0x000fe20003f26270 */
[----:B------:R-:W-:Y:S01]  /*7630*/  UTMALDG.4D [UR16], [UR48], desc[UR50] ;  /* 0x00003210300075b4 */ /* 0x000fe20008019000 */
[----:B------:R-:W-:Y:S01]  /*7640*/  UMOV UR60, UR12 ;  /* 0x0000000c003c7c82 */ /* 0x000fe20008000000 */
[----:B------:R-:W-:Y:S01]  /*7650*/  UMOV UR61, UR21 ;  /* 0x00000015003d7c82 */ /* 0x000fe20008000000 */
[----:B------:R1:W-:Y:S01]  /*7660*/  UTMALDG.4D [UR40], [UR48], desc[UR50] ;  /* 0x00003228300075b4 */ /* 0x0003e20008019000 */
[----:B------:R-:W-:Y:S01]  /*7670*/  UTMALDG.4D [UR24], [UR48], desc[UR50] ;  /* 0x00003218300075b4 */ /* 0x000fe20008019000 */
[----:B------:R2:W-:Y:S01]  /*7680*/  UBLKCP.S.G [UR56], [UR32], UR7 ;  /* 0x00000038200073ba */ /* 0x0005e20008000207 */
[----:B------:R3:W-:Y:S01]  /*7690*/  SYNCS.ARRIVE.TRANS64 RZ, [R16+URZ+0x26800], R5 ;  /* 0x0268000510ff79a7 */ /* 0x0007e2000800003f */
[----:B------:R4:W-:Y:S01]  /*76a0*/  UTMALDG.4D [UR8], [UR46], desc[UR54] ;  /* 0x000036082e0075b4 */ /* 0x0009e20008019000 */
[----:B-1----:R-:W-:Y:S01]  /*76b0*/  UIADD3 UR40, UR8, 0x4000, URZ ;  /* 0x0000400008287890 */ /* 0x002fe2000fffe03f */
[----:B------:R-:W-:Y:S01]  /*76c0*/  UMOV UR42, 0x40 ;  /* 0x00000040002a7882 */ /* 0x000fe20000000000 */
[----:B------:R-:W-:Y:S01]  /*76d0*/  UMOV UR43, UR11 ;  /* 0x0000000b002b7c82 */ /* 0x000fe20008000000 */
[----:B------:R-:W-:Y:S01]  /*76e0*/  UMOV UR44, UR12 ;  /* 0x0000000c002c7c82 */ /* 0x000fe20008000000 */
[----:B------:R-:W-:Y:S01]  /*76f0*/  UMOV UR41, UR9 ;  /* 0x0000000900297c82 */ /* 0x000fe20008000000 */
[----:B--2---:R-:W-:-:S02]  /*7700*/  UIADD3 UR32, UR8, 0x1000, URZ ;  /* 0x0000100008207890 */ /* 0x004fc4000fffe03f */
        /* <DEDUP_REMOVED lines=17> */
[----:B-1----:R-:W-:Y:S01]  /*7820*/  UIADD3 UR32, UR8, 0x6000, URZ ;  /* 0x0000600008207890 */ /* 0x002fe2000fffe03f */
        /* <DEDUP_REMOVED lines=8> */
[----:B---3--:R-:W-:Y:S05]  /*78b0*/  @P1 BRA `(.L_x_2221) ;  /* 0x0000001000f41947 */ /* 0x008fea0003800000 */
        /* <DEDUP_REMOVED lines=10> */
[----:B------:R2:W-:Y:S01]  /*7960*/  STL [R1], R5 ;  /* 0x0000000501007387 */ /* 0x0005e20000100800 */
[----:B-1----:R-:W-:Y:S01]  /*7970*/  LOP3.LUT R6, R6, 0x1f, RZ, 0xc0, !PT ;  /* 0x0000001f06067812 */ /* 0x002fe200078ec0ff */
[----:B------:R-:W-:Y:S06]  /*7980*/  @!P1 BRA `(.L_x_2222) ;  /* 0x0000000c00209947 */ /* 0x000fec0003800000 */
[----:B------:R-:W-:Y:S01]  /*7990*/  R2UR UR8, R5 ;  /* 0x00000000050872ca */ /* 0x000fe200000e0000 */
[----:B------:R-:W-:Y:S02]  /*79a0*/  IMAD.MOV.U32 R0, RZ, RZ, R4 ;  /* 0x000000ffff007224 */ /* 0x000fe400078e0004 */
[----:B------:R-:W-:-:S10]  /*79b0*/  IMAD.MOV.U32 R11, RZ, RZ, 0x1 ;  /* 0x00000001ff0b7424 */ /* 0x000fd400078e00ff */
[----:B------:R-:W-:-:S06]  /*79c0*/  UIADD3 UR7, UR7, -UR8, URZ ;  /* 0x8000000807077290 */ /* 0x000fcc000fffe03f */
[----:B------:R-:W-:-:S07]  /*79d0*/  IMAD.U32 R20, RZ, RZ, UR7 ;  /* 0x00000007ff147e24 */ /* 0x000fce000f8e00ff */
.L_x_2231:
[----:B--234-:R-:W-:-:S04]  /*79e0*/  SHF.L.U32 R21, R11, 0x1f, RZ ;  /* 0x0000001f0b157819 */ /* 0x01cfc800000006ff */
[----:B------:R-:W1:Y:S02]  /*79f0*/  SYNCS.PHASECHK.TRANS64.TRYWAIT P1, [R16+URZ+0x26840], R21 ;  /* 0x02684015100075a7 */ /* 0x000e64000802017f */
[----:B-1----:R-:W-:Y:S05]  /*7a00*/  @!P1 BRA `(.L_x_2223) ;  /* 0x0000001800ac9947 */ /* 0x002fea0003800000 */
.L_x_2248:
[----:B------:R-:W-:Y:S05]  /*7a10*/  @P0 BRA `(.L_x_2224) ;  /* 0x0000000000140947 */ /* 0x000fea0003800000 */
[----:B------:R-:W-:Y:S01]  /*7a20*/  ISETP.NE.AND P1, PT, R6, RZ, PT ;  /* 0x000000ff0600720c */ /* 0x000fe20003f25270 */
[----:B------:R-:W-:-:S04]  /*7a30*/  IMAD.MOV.U32 R3, RZ, RZ, 0x3100 ;  /* 0x00003100ff037424 */ /* 0x000fc800078e00ff */
[----:B------:R3:W-:Y:S08]  /*7a40*/  SYNCS.ARRIVE.TRANS64 RZ, [R16+URZ+0x26830], R3 ;  /* 0x0268300310ff79a7 */ /* 0x0007f0000800003f */
[----:B------:R-:W-:Y:S05]  /*7a50*/  @!P1 BRA `(.L_x_2224) ;  /* 0x0000000000049947 */ /* 0x000fea0003800000 */
[----:B------:R-:W-:Y:S01]  /*7a60*/  BPT.TRAP 0x1 ;  /* 0x000000040000795c */ /* 0x000fe20000300000 */
.L_x_2224:
        /* <DEDUP_REMOVED lines=43> */
.L_x_2249:
[----:B------:R-:W-:Y:S05]  /*7d20*/  @P0 BRA `(.L_x_2226) ;  /* 0x0000000000140947 */ /* 0x000fea0003800000 */
[----:B------:R-:W-:Y:S01]  /*7d30*/  ISETP.NE.AND P1, PT, R6, RZ, PT ;  /* 0x000000ff0600720c */ /* 0x000fe20003f25270 */
[----:B------:R-:W-:-:S04]  /*7d40*/  IMAD.MOV.U32 R2, RZ, RZ, 0x3100 ;  /* 0x00003100ff027424 */ /* 0x000fc800078e00ff */
[----:B------:R3:W-:Y:S08]  /*7d50*/  SYNCS.ARRIVE.TRANS64 RZ, [R16+URZ+0x26818], R2 ;  /* 0x0268180210ff79a7 */ /* 0x0007f0000800003f */
[----:B------:R-:W-:Y:S05]  /*7d60*/  @!P1 BRA `(.L_x_2226) ;  /* 0x0000000000049947 */ /* 0x000fea0003800000 */
[----:B------:R-:W-:Y:S01]  /*7d70*/  BPT.TRAP 0x1 ;  /* 0x000000040000795c */ /* 0x000fe20000300000 */
.L_x_2226:
        /* <DEDUP_REMOVED lines=43> */
.L_x_2250:
[----:B------:R-:W-:Y:S05]  /*8030*/  @P0 BRA `(.L_x_2228) ;  /* 0x0000000000140947 */ /* 0x000fea0003800000 */
[----:B------:R-:W-:Y:S01]  /*8040*/  ISETP.NE.AND P1, PT, R6, RZ, PT ;  /* 0x000000ff0600720c */ /* 0x000fe20003f25270 */
[----:B-123--:R-:W-:-:S04]  /*8050*/  IMAD.MOV.U32 R21, RZ, RZ, 0x3100 ;  /* 0x00003100ff157424 */ /* 0x00efc800078e00ff */
[----:B------:R4:W-:Y:S08]  /*8060*/  SYNCS.ARRIVE.TRANS64 RZ, [R16+URZ+0x26838], R21 ;  /* 0x0268381510ff79a7 */ /* 0x0009f0000800003f */
[----:B------:R-:W-:Y:S05]  /*8070*/  @!P1 BRA `(.L_x_2228) ;  /* 0x0000000000049947 */ /* 0x000fea0003800000 */
[----:B------:R-:W-:Y:S01]  /*8080*/  BPT.TRAP 0x1 ;  /* 0x000000040000795c */ /* 0x000fe20000300000 */
.L_x_2228:
        /* <DEDUP_REMOVED lines=38> */
.L_x_2252:
[----:B------:R-:W-:Y:S05]  /*82f0*/  @P0 BRA `(.L_x_2230) ;  /* 0x0000000000140947 */ /* 0x000fea0003800000 */
[----:B------:R-:W-:Y:S01]  /*8300*/  ISETP.NE.AND P1, PT, R6, RZ, PT ;  /* 0x000000ff0600720c */ /* 0x000fe20003f25270 */
[----:B------:R-:W-:-:S04]  /*8310*/  IMAD.MOV.U32 R5, RZ, RZ, 0x3100 ;  /* 0x00003100ff057424 */ /* 0x000fc800078e00ff */
[----:B------:R1:W-:Y:S08]  /*8320*/  SYNCS.ARRIVE.TRANS64 RZ, [R16+URZ+0x26810], R5 ;  /* 0x0268100510ff79a7 */ /* 0x0003f0000800003f */
[----:B------:R-:W-:Y:S05]  /*8330*/  @!P1 BRA `(.L_x_2230) ;  /* 0x0000000000049947 */ /* 0x000fea0003800000 */
[----:B------:R-:W-:Y:S01]  /*8340*/  BPT.TRAP 0x1 ;  /* 0x000000040000795c */ /* 0x000fe20000300000 */
.L_x_2230:
        /* <DEDUP_REMOVED lines=44> */
.L_x_2222:
[----:B--2---:R-:W2:Y:S01]  /*8610*/  LDL.LU R5, [R1] ;  /* 0x0000000001057983 */ /* 0x004ea20000300800 */
[----:B------:R-:W-:-:S04]  /*8620*/  IMAD.U32 R4, RZ, RZ, UR4 ;  /* 0x00000004ff047e24 */ /* 0x000fc8000f8e00ff */
[----:B------:R-:W-:Y:S01]  /*8630*/  VIADD R4, R4, 0xffffffff ;  /* 0xffffffff04047836 */ /* 0x000fe20000000000 */
[----:B--2---:R-:W-:-:S13]  /*8640*/  ISETP.NE.AND P1, PT, R5, RZ, PT ;  /* 0x000000ff0500720c */ /* 0x004fda0003f25270 */
[----:B------:R-:W-:Y:S05]  /*8650*/  @!P1 BRA `(.L_x_2221) ;  /* 0x00000004008c9947 */ /* 0x000fea0003800000 */
[----:B------:R-:W-:-:S04]  /*8660*/  SHF.L.U32 R13, R11, 0x1f, RZ ;  /* 0x0000001f0b0d7819 */ /* 0x000fc800000006ff */
[----:B------:R-:W1:Y:S02]  /*8670*/  SYNCS.PHASECHK.TRANS64.TRYWAIT P1, [R16+URZ+0x26840], R13 ;  /* 0x0268400d100075a7 */ /* 0x000e64000802017f */
[----:B-1----:R-:W-:Y:S05]  /*8680*/  @!P1 BRA `(.L_x_2232) ;  /* 0x0000000c00e09947 */ /* 0x002fea0003800000 */
.L_x_2253:
[----:B------:R-:W-:Y:S05]  /*8690*/  @P0 BRA `(.L_x_2233) ;  /* 0x0000000000140947 */ /* 0x000fea0003800000 */
[----:B------:R-:W-:Y:S01]  /*86a0*/  ISETP.NE.AND P1, PT, R6, RZ, PT ;  /* 0x000000ff0600720c */ /* 0x000fe20003f25270 */
[----:B------:R-:W-:-:S04]  /*86b0*/  IMAD.MOV.U32 R5, RZ, RZ, 0x3100 ;  /* 0x00003100ff057424 */ /* 0x000fc800078e00ff */
[----:B------:R2:W-:Y:S08]  /*86c0*/  SYNCS.ARRIVE.TRANS64 RZ, [R16+URZ+0x26830], R5 ;  /* 0x0268300510ff79a7 */ /* 0x0005f0000800003f */
[----:B------:R-:W-:Y:S05]  /*86d0*/  @!P1 BRA `(.L_x_2233) ;  /* 0x0000000000049947 */ /* 0x000fea0003800000 */
[----:B------:R-:W-:Y:S01]  /*86e0*/  BPT.TRAP 0x1 ;  /* 0x000000040000795c */ /* 0x000fe20000300000 */
.L_x_2233:
        /* <DEDUP_REMOVED lines=38> */
[----:B------:R-:W5:Y:S02]  /*8950*/  SYNCS.PHASECHK.TRANS64.TRYWAIT P1, [R16+URZ+0x26828], R13 ;  /* 0x0268280d100075a7 */ /* 0x000f64000802017f */
[----:B--2--5:R-:W-:Y:S05]  /*8960*/  @!P1 BRA `(.L_x_2234) ;  /* 0x0000000c003c9947 */ /* 0x024fea0003800000 */
.L_x_2254:
[----:B------:R-:W-:Y:S05]  /*8970*/  @P0 BRA `(.L_x_2235) ;  /* 0x0000000000140947 */ /* 0x000fea0003800000 */
[----:B------:R-:W-:Y:S01]  /*8980*/  ISETP.NE.AND P0, PT, R6, RZ, PT ;  /* 0x000000ff0600720c */ /* 0x000fe20003f05270 */
[----:B------:R-:W-:-:S04]  /*8990*/  IMAD.MOV.U32 R5, RZ, RZ, 0x3100 ;  /* 0x00003100ff057424 */ /* 0x000fc800078e00ff */
[----:B------:R1:W-:Y:S08]  /*89a0*/  SYNCS.ARRIVE.TRANS64 RZ, [R16+URZ+0x26818], R5 ;  /* 0x0268180510ff79a7 */ /* 0x0003f0000800003f */
[----:B------:R-:W-:Y:S05]  /*89b0*/  @!P0 BRA `(.L_x_2235) ;  /* 0x0000000000048947 */ /* 0x000fea0003800000 */
[----:B------:R-:W-:Y:S01]  /*89c0*/  BPT.TRAP 0x1 ;  /* 0x000000040000795c */ /* 0x000fe20000300000 */
.L_x_2235:
        /* <DEDUP_REMOVED lines=14> */
[----:B------:R-:W-:-:S02]  /*8ab0*/  IMAD.U32 R6, RZ, RZ, UR4 ;  /* 0x00000004ff067e24 */ /* 0x000fc4000f8e00ff */
[----:B------:R-:W-:Y:S01]  /*8ac0*/  IMAD.MOV.U32 R19, RZ, RZ, 0x1 ;  /* 0x00000001ff137424 */ /* 0x000fe200078e00ff */
[----:B------:R-:W-:Y:S01]  /*8ad0*/  UIADD3 UR8, UP0, UR35, UR22, URZ ;  /* 0x0000001623087290 */ /* 0x000fe2000ff1e03f */
[----:B------:R-:W-:Y:S01]  /*8ae0*/  VIADD R6, R6, 0xffffffff ;  /* 0xffffffff06067836 */ /* 0x000fe20000000000 */
[----:B------:R-:W-:Y:S02]  /*8af0*/  UIADD3 UR32, UR40, 0x15000, URZ ;  /* 0x0001500028207890 */ /* 0x000fe4000fffe03f */
[----:B------:R-:W-:Y:S02]  /*8b00*/  ULEA.HI.X.SX32 UR7, UR35, UR7, 0x1, UP0 ;  /* 0x0000000723077291 */ /* 0x000fe400080f0e3f */
[----:B-1----:R-:W-:Y:S01]  /*8b10*/  IMAD.U32 R5, RZ, RZ, UR8 ;  /* 0x00000008ff057e24 */ /* 0x002fe2000f8e00ff */
        /* <DEDUP_REMOVED lines=9> */
[----:B------:R-:W-:Y:S01]  /*8bb0*/  R2UR UR42, R10 ;  /* 0x000000000a2a72ca */ /* 0x000fe200000e0000 */
[----:B------:R-:W-:Y:S01]  /*8bc0*/  UMOV UR25, UR33 ;  /* 0x0000002100197c82 */ /* 0x000fe20008000000 */
[----:B------:R-:W-:Y:S01]  /*8bd0*/  R2UR UR43, R9 ;  /* 0x00000000092b72ca */ /* 0x000fe200000e0000 */
[----:B------:R-:W-:Y:S01]  /*8be0*/  UMOV UR27, UR35 ;  /* 0x00000023001b7c82 */ /* 0x000fe20008000000 */
[----:B------:R-:W-:Y:S01]  /*8bf0*/  UMOV UR17, UR33 ;  /* 0x0000002100117c82 */ /* 0x000fe20008000000 */
[----:B------:R1:W-:Y:S01]  /*8c00*/  UTMALDG.4D [UR32], [UR8], desc[UR30] ;  /* 0x00001e20080075b4 */ /* 0x0003e20008019000 */
[----:B------:R-:W-:Y:S01]  /*8c10*/  UMOV UR19, UR35 ;  /* 0x0000002300137c82 */ /* 0x000fe20008000000 */
[----:B------:R-:W-:Y:S01]  /*8c20*/  UMOV UR41, UR33 ;  /* 0x0000002100297c82 */ /* 0x000fe20008000000 */
[----:B------:R-:W-:Y:S01]  /*8c30*/  UMOV UR7, 0x10 ;  /* 0x0000001000077882 */ /* 0x000fe20000000000 */
[----:B------:R-:W-:Y:S01]  /*8c40*/  IMAD.MOV.U32 R4, RZ, RZ, R6 ;  /* 0x000000ffff047224 */ /* 0x000fe200078e0006 */
[----:B------:R1:W-:Y:S01]  /*8c50*/  UTMALDG.4D [UR24], [UR8], desc[UR30] ;  /* 0x00001e18080075b4 */ /* 0x0003e20008019000 */
[----:B------:R1:W-:Y:S04]  /*8c60*/  UTMALDG.4D [UR16], [UR8], desc[UR30] ;  /* 0x00001e10080075b4 */ /* 0x0003e80008019000 */
[----:B------:R1:W-:Y:S02]  /*8c70*/  UBLKCP.S.G [UR40], [UR42], UR7 ;  /* 0x000000282a0073ba */ /* 0x0003e40008000207 */
[----:B-1----:R-:W-:Y:S01]  /*8c80*/  NOP ;  /* 0x0000000000007918 */ /* 0x002fe20000000000 */
.L_x_2221:
[----:B------:R-:W1:Y:S01]  /*8c90*/  S2R R0, SR_TID.X ;  /* 0x0000000000007919 */ /* 0x000e620000002100 */
[----:B------:R-:W-:Y:S01]  /*8ca0*/  IMAD R3, R19, 0x8, R16 ;  /* 0x0000000813037824 */ /* 0x000fe200078e0210 */
[----:B-1----:R-:W-:Y:S02]  /*8cb0*/  LOP3.LUT R2, R0, 0x7f, RZ, 0xc0, !PT ;  /* 0x0000007f00027812 */ /* 0x002fe400078ec0ff */
[----:B------:R-:W-:Y:S02]  /*8cc0*/  SHF.L.U32 R0, R11, 0x1f, RZ ;  /* 0x0000001f0b007819 */ /* 0x000fe400000006ff */
[----:B------:R-:W-:Y:S02]  /*8cd0*/  ISETP.NE.AND P1, PT, R2, RZ, PT ;  /* 0x000000ff0200720c */ /* 0x000fe40003f25270 */
[----:B------:R-:W1:Y:S02]  /*8ce0*/  SYNCS.PHASECHK.TRANS64.TRYWAIT P0, [R3+URZ+0x26840], R0 ;  /* 0x02684000030075a7 */ /* 0x000e64000800017f */
[----:B-1----:R-:W-:Y:S09]  /*8cf0*/  @!P0 BRA `(.L_x_2236) ;  /* 0x00000008006c8947 */ /* 0x002ff20003800000 */
.L_x_2255:
[----:B------:R-:W-:Y:S05]  /*8d00*/  @P1 BRA `(.L_x_2237) ;  /* 0x0000000000181947 */ /* 0x000fea0003800000 */
[----:B------:R-:W1:Y:S01]  /*8d10*/  S2R R2, SR_TID.X ;  /* 0x0000000000027919 */ /* 0x000e620000002100 */
[----:B------:R-:W-:-:S04]  /*8d20*/  IMAD.MOV.U32 R0, RZ, RZ, 0x3100 ;  /* 0x00003100ff007424 */ /* 0x000fc800078e00ff */
[----:B------:R1:W-:Y:S02]  /*8d30*/  SYNCS.ARRIVE.TRANS64 RZ, [R3+URZ+0x26830], R0 ;  /* 0x0268300003ff79a7 */ /* 0x0003e4000800003f */
[----:B-1----:R-:W-:-:S13]  /*8d40*/  LOP3.LUT P0, RZ, R2, 0x1f, RZ, 0xc0, !PT ;  /* 0x0000001f02ff7812 */ /* 0x002fda000780c0ff */
[----:B------:R-:W-:Y:S05]  /*8d50*/  @!P0 BRA `(.L_x_2237) ;  /* 0x0000000000048947 */ /* 0x000fea0003800000 */
[----:B------:R-:W-:Y:S01]  /*8d60*/  BPT.TRAP 0x1 ;  /* 0x000000040000795c */ /* 0x000fe20000300000 */
.L_x_2237:
[----:B------:R-:W-:Y:S01]  /*8d70*/  R2UR UR35, R4 ;  /* 0x00000000042372ca */ /* 0x000fe200000e0000 */
[C-C-:B------:R-:W-:Y:S01]  /*8d80*/  IMAD R0, R19.reuse, 0x3000, R16.reuse ;  /* 0x0000300013007824 */ /* 0x140fe200078e0210 */
[----:B------:R-:W-:Y:S01]  /*8d90*/  IADD3 R8, P0, R8, 0x1f0, RZ ;  /* 0x000001f008087810 */ /* 0x000fe20007f1e0ff */
[----:B--234-:R-:W-:Y:S01]  /*8da0*/  IMAD R16, R19, 0x100, R16 ;  /* 0x0000010013107824 */ /* 0x01cfe200078e0210 */
        /* <DEDUP_REMOVED lines=43> */
.L_x_2218:
[----:B------:R-:W-:Y:S05]  /*9060*/  BSYNC B1 ;  /* 0x0000000000017941 */ /* 0x000fea0003800000 */
.L_x_2217:
[----:B------:R-:W-:-:S03]  /*9070*/  UMOV UR7, 0xffffffff ;  /* 0xffffffff00077882 */ /* 0x000fc60000000000 */
[----:B------:R-:W-:Y:S05]  /*9080*/  BRA.DIV UR7, `(.L_x_2238) ;  /* 0x00000006079c7947 */ /* 0x000fea000b800000 */
[----:B------:R-:W-:-:S13]  /*9090*/  ELECT P6, URZ, PT ;  /* 0x00000000003f782f */ /* 0x000fda00038c0000 */
.L_x_2258:
[----:B------:R-:W-:Y:S05]  /*90a0*/  @!P6 BRA `(.L_x_2191) ;  /* 0x000000000084e947 */ /* 0x000fea0003800000 */
[----:B------:R-:W-:-:S06]  /*90b0*/  ULOP3.LUT UR7, UR38, 0x2, URZ, 0xfc, !UPT ;  /* 0x0000000226077892 */ /* 0x000fcc000f8efc3f */
[----:B------:R-:W-:-:S05]  /*90c0*/  IMAD.U32 R2, RZ, RZ, UR7 ;  /* 0x00000007ff027e24 */ /* 0x000fca000f8e00ff */
[----:B------:R-:W-:-:S13]  /*90d0*/  ISETP.NE.AND P2, PT, R2, 0x3, PT ;  /* 0x000000030200780c */ /* 0x000fda0003f45270 */
[----:B------:R-:W-:Y:S05]  /*90e0*/  @!P2 BRA `(.L_x_2239) ;  /* 0x000000000004a947 */ /* 0x000fea0003800000 */
[----:B------:R-:W-:Y:S01]  /*90f0*/  BPT.TRAP 0x1 ;  /* 0x000000040000795c */ /* 0x000fe20000300000 */
.L_x_2239:
        /* <DEDUP_REMOVED lines=15> */
.L_x_2259:
[----:B------:R-:W2:Y:S02]  /*91f0*/  SYNCS.PHASECHK.TRANS64.TRYWAIT P0, [R3+URZ], R2 ;  /* 0x00000002030075a7 */ /* 0x000ea4000800017f */
[----:B--2---:R-:W-:Y:S05]  /*9200*/  @!P0 BRA `(.L_x_2241) ;  /* 0x0000000400708947 */ /* 0x004fea0003800000 */
.L_x_2260:
[----:B------:R-:W-:Y:S05]  /*9210*/  @!P2 BRA `(.L_x_2242) ;  /* 0x000000000004a947 */ /* 0x000fea0003800000 */
[----:B------:R-:W-:Y:S01]  /*9220*/  BPT.TRAP 0x1 ;  /* 0x000000040000795c */ /* 0x000fe20000300000 */
.L_x_2242:
[----:B--2---:R-:W-:-:S04]  /*9230*/  VIADD R3, R7, 0x26840 ;  /* 0x0002684007037836 */ /* 0x004fc80000000000 */
[----:B------:R-:W-:-:S04]  /*9240*/  IMAD R0, R0, 0x8, R3 ;  /* 0x0000000800007824 */ /* 0x000fc800078e0203 */
[----:B------:R-:W2:Y:S02]  /*9250*/  SYNCS.PHASECHK.TRANS64.TRYWAIT P0, [R0+URZ], R5 ;  /* 0x00000005000075a7 */ /* 0x000ea4000800017f */
[----:B--2---:R-:W-:Y:S05]  /*9260*/  @!P0 BRA `(.L_x_2243) ;  /* 0x00000004006c8947 */ /* 0x004fea0003800000 */
.L_x_2261:
[----:B------:R-:W-:-:S07]  /*9270*/  IMAD R3, R4, 0x8, R3 ;  /* 0x0000000804037824 */ /* 0x000fce00078e0203 */
.L_x_2244:
[----:B---3--:R3:W4:Y:S02]  /*9280*/  SYNCS.PHASECHK.TRANS64.TRYWAIT P0, [R3+URZ], R2 ;  /* 0x00000002030075a7 */ /* 0x008724000800017f */
[----:B----4-:R-:W-:Y:S05]  /*9290*/  @!P0 NANOSLEEP.SYNCS 0x989680 ;  /* 0x009896800000895d */ /* 0x010fea0003900000 */
[----:B------:R-:W4:Y:S02]  /*92a0*/  @!P0 SYNCS.PHASECHK.TRANS64 P0, [R3+URZ], R2 ;  /* 0x00000002030085a7 */ /* 0x000f24000800007f */
[----:B----4-:R-:W-:Y:S05]  /*92b0*/  @!P0 BRA `(.L_x_2244) ;  /* 0xfffffffc00f08947 */ /* 0x010fea000383ffff */
.L_x_2191:
[----:B------:R-:W-:Y:S05]  /*92c0*/  BSYNC B0 ;  /* 0x0000000000007941 */ /* 0x000fea0003800000 */
.L_x_2189:
[----:B------:R-:W-:Y:S05]  /*92d0*/  EXIT ;  /* 0x000000000000794d */ /* 0x000fea0003800000 */
.L_x_2159:
[----:B------:R-:W-:Y:S02]  /*92e0*/  IMAD.MOV.U32 R13, RZ, RZ, R19 ;  /* 0x000000ffff0d7224 */ /* 0x000fe400078e0013 */
[----:B------:R-:W-:Y:S02]  /*92f0*/  IMAD.MOV.U32 R12, RZ, RZ, RZ ;  /* 0x000000ffff0c7224 */ /* 0x000fe400078e00ff */
[----:B------:R-:W-:Y:S02]  /*9300*/  IMAD.MOV.U32 R11, RZ, RZ, 0x1f ;  /* 0x0000001fff0b7424 */ /* 0x000fe400078e00ff */
[----:B------:R-:W-:-:S07]  /*9310*/  IMAD.MOV.U32 R15, RZ, RZ, -0x1 ;  /* 0xffffffffff0f7424 */ /* 0x000fce00078e00ff */
[----:B------:R-:W-:Y:S05]  /*9320*/  WARPSYNC.COLLECTIVE R15, `(.L_x_2245) ;  /* 0x000000000f087348 */ /* 0x000fea0003c00000 */
[----:B------:R1:W2:Y:S02]  /*9330*/  SHFL.IDX P6, R14, R13, R12, R11 ;  /* 0x0000000c0d0e7389 */ /* 0x0002a400000c000b */
[----:B-12---:R-:W-:Y:S01]  /*9340*/  ENDCOLLECTIVE ;  /* 0x000000000000791b */ /* 0x006fe20003800000 */
.L_x_2245:
[----:B------:R-:W-:Y:S05]  /*9350*/  BRA `(.L_x_2246) ;  /* 0xffffff7c00b87947 */ /* 0x000fea000383ffff */
.L_x_2161:
[----:B--2---:R2:W3:Y:S02]  /*9360*/  SYNCS.PHASECHK.TRANS64.TRYWAIT P0, [R2+URZ+0x26800], R5 ;  /* 0x02680005020075a7 */ /* 0x0044e4000800017f */
[----:B---3--:R-:W-:Y:S05]  /*9370*/  @!P0 NANOSLEEP.SYNCS 0x989680 ;  /* 0x009896800000895d */ /* 0x008fea0003900000 */
[----:B------:R-:W3:Y:S02]  /*9380*/  @!P0 SYNCS.PHASECHK.TRANS64 P0, [R2+URZ+0x26800], R5 ;  /* 0x02680005020085a7 */ /* 0x000ee4000800007f */
[----:B---3--:R-:W-:Y:S05]  /*9390*/  @!P0 BRA `(.L_x_2161) ;  /* 0xfffffffc00f08947 */ /* 0x008fea000383ffff */
[----:B------:R-:W-:Y:S05]  /*93a0*/  BRA `(.L_x_2160) ;  /* 0xffffff7c00e07947 */ /* 0x000fea000383ffff */
.L_x_2166:
[----:B--2---:R-:W-:-:S04]  /*93b0*/  IMAD.U32 R5, RZ, RZ, UR7 ;  /* 0x00000007ff057e24 */ /* 0x004fc8000f8e00ff */
[----:B------:R2:W3:Y:S03]  /*93c0*/  SYNCS.PHASECHK.TRANS64.TRYWAIT P1, [R5+URZ+0x26810], R6 ;  /* 0x02681006050075a7 */ /* 0x0004e6000802017f */
[----:B---3--:R-:W-:Y:S05]  /*93d0*/  @!P1 NANOSLEEP.SYNCS 0x989680 ;  /* 0x009896800000995d */ /* 0x008fea0003900000 */
[----:B------:R-:W3:Y:S02]  /*93e0*/  @!P1 SYNCS.PHASECHK.TRANS64 P1, [R5+URZ+0x26810], R6 ;  /* 0x02681006050095a7 */ /* 0x000ee4000802007f */
[----:B---3--:R-:W-:Y:S05]  /*93f0*/  @!P1 BRA `(.L_x_2166) ;  /* 0xfffffffc00ec9947 */ /* 0x008fea000383ffff */
[----:B------:R-:W-:Y:S05]  /*9400*/  BRA `(.L_x_2165) ;  /* 0xffffff8800387947 */ /* 0x000fea000383ffff */
.L_x_2170:
[----:B------:R-:W-:-:S04]  /*9410*/  IMAD.U32 R5, RZ, RZ, UR7 ;  /* 0x00000007ff057e24 */ /* 0x000fc8000f8e00ff */
[----:B------:R1:W1:Y:S03]  /*9420*/  SYNCS.PHASECHK.TRANS64.TRYWAIT P1, [R5+URZ+0x26830], R6 ;  /* 0x02683006050075a7 */ /* 0x000266000802017f */
[----:B-1----:R-:W-:Y:S05]  /*9430*/  @!P1 NANOSLEEP.SYNCS 0x989680 ;  /* 0x009896800000995d */ /* 0x002fea0003900000 */
[----:B------:R-:W1:Y:S02]  /*9440*/  @!P1 SYNCS.PHASECHK.TRANS64 P1, [R5+URZ+0x26830], R6 ;  /* 0x02683006050095a7 */ /* 0x000e64000802007f */
[----:B-1----:R-:W-:Y:S05]  /*9450*/  @!P1 BRA `(.L_x_2170) ;  /* 0xfffffffc00ec9947 */ /* 0x002fea000383ffff */
[----:B------:R-:W-:Y:S05]  /*9460*/  BRA `(.L_x_2169) ;  /* 0xffffff8c00407947 */ /* 0x000fea000383ffff */
.L_x_2219:
[----:B-1----:R1:W2:Y:S02]  /*9470*/  SYNCS.PHASECHK.TRANS64.TRYWAIT P0, [R16+URZ+0x26820], R3 ;  /* 0x02682003100075a7 */ /* 0x0022a4000800017f */
[----:B--2---:R-:W-:Y:S05]  /*9480*/  @!P0 NANOSLEEP.SYNCS 0x989680 ;  /* 0x009896800000895d */ /* 0x004fea0003900000 */
[----:B------:R-:W2:Y:S02]  /*9490*/  @!P0 SYNCS.PHASECHK.TRANS64 P0, [R16+URZ+0x26820], R3 ;  /* 0x02682003100085a7 */ /* 0x000ea4000800007f */
[----:B--2---:R-:W-:Y:S05]  /*94a0*/  @!P0 BRA `(.L_x_2219) ;  /* 0xfffffffc00f08947 */ /* 0x004fea000383ffff */
[----:B------:R-:W-:Y:S05]  /*94b0*/  BRA `(.L_x_2247) ;  /* 0xffffffdc00107947 */ /* 0x000fea000383ffff */
.L_x_2223:
[----:B-1----:R1:W3:Y:S02]  /*94c0*/  SYNCS.PHASECHK.TRANS64.TRYWAIT P1, [R16+URZ+0x26840], R21 ;  /* 0x02684015100075a7 */ /* 0x0022e4000802017f */
[----:B---3--:R-:W-:Y:S05]  /*94d0*/  @!P1 NANOSLEEP.SYNCS 0x989680 ;  /* 0x009896800000995d */ /* 0x008fea0003900000 */
[----:B------:R-:W3:Y:S02]  /*94e0*/  @!P1 SYNCS.PHASECHK.TRANS64 P1, [R16+URZ+0x26840], R21 ;  /* 0x02684015100095a7 */ /* 0x000ee4000802007f */
[----:B---3--:R-:W-:Y:S05]  /*94f0*/  @!P1 BRA `(.L_x_2223) ;  /* 0xfffffffc00f09947 */ /* 0x008fea000383ffff */
[----:B------:R-:W-:Y:S05]  /*9500*/  BRA `(.L_x_2248) ;  /* 0xffffffe400407947 */ /* 0x000fea000383ffff */
.L_x_2225:
[----:B--2---:R2:W3:Y:S02]  /*9510*/  SYNCS.PHASECHK.TRANS64.TRYWAIT P1, [R16+URZ+0x26828], R21 ;  /* 0x02682815100075a7 */ /* 0x0044e4000802017f */
[----:B---3--:R-:W-:Y:S05]  /*9520*/  @!P1 NANOSLEEP.SYNCS 0x989680 ;  /* 0x009896800000995d */ /* 0x008fea0003900000 */
[----:B------:R-:W3:Y:S02]  /*9530*/  @!P1 SYNCS.PHASECHK.TRANS64 P1, [R16+URZ+0x26828], R21 ;  /* 0x02682815100095a7 */ /* 0x000ee4000802007f */
[----:B---3--:R-:W-:Y:S05]  /*9540*/  @!P1 BRA `(.L_x_2225) ;  /* 0xfffffffc00f09947 */ /* 0x008fea000383ffff */
[----:B------:R-:W-:Y:S05]  /*9550*/  BRA `(.L_x_2249) ;  /* 0xffffffe400f07947 */ /* 0x000fea000383ffff */
.L_x_2227:
[----:B---3--:R3:W4:Y:S02]  /*9560*/  SYNCS.PHASECHK.TRANS64.TRYWAIT P1, [R16+URZ+0x26848], R21 ;  /* 0x02684815100075a7 */ /* 0x008724000802017f */
[----:B----4-:R-:W-:Y:S05]  /*9570*/  @!P1 NANOSLEEP.SYNCS 0x989680 ;  /* 0x009896800000995d */ /* 0x010fea0003900000 */
[----:B------:R-:W4:Y:S02]  /*9580*/  @!P1 SYNCS.PHASECHK.TRANS64 P1, [R16+URZ+0x26848], R21 ;  /* 0x02684815100095a7 */ /* 0x000f24000802007f */
[----:B----4-:R-:W-:Y:S05]  /*9590*/  @!P1 BRA `(.L_x_2227) ;  /* 0xfffffffc00f09947 */ /* 0x010fea000383ffff */
[----:B------:R-:W-:Y:S05]  /*95a0*/  BRA `(.L_x_2250) ;  /* 0xffffffe800a07947 */ /* 0x000fea000383ffff */
.L_x_2229:
[----:B------:R-:W-:-:S07]  /*95b0*/  SHF.L.U32 R5, R11, 0x1f, RZ ;  /* 0x0000001f0b057819 */ /* 0x000fce00000006ff */
.L_x_2251:
[----:B------:R1:W1:Y:S02]  /*95c0*/  SYNCS.PHASECHK.TRANS64.TRYWAIT P1, [R16+URZ+0x26820], R5 ;  /* 0x02682005100075a7 */ /* 0x000264000802017f */
[----:B-1----:R-:W-:Y:S05]  /*95d0*/  @!P1 NANOSLEEP.SYNCS 0x989680 ;  /* 0x009896800000995d */ /* 0x002fea0003900000 */
[----:B------:R-:W1:Y:S02]  /*95e0*/  @!P1 SYNCS.PHASECHK.TRANS64 P1, [R16+URZ+0x26820], R5 ;  /* 0x02682005100095a7 */ /* 0x000e64000802007f */
[----:B-1----:R-:W-:Y:S05]  /*95f0*/  @!P1 BRA `(.L_x_2251) ;  /* 0xfffffffc00f09947 */ /* 0x002fea000383ffff */
[----:B------:R-:W-:Y:S05]  /*9600*/  BRA `(.L_x_2252) ;  /* 0xffffffec00387947 */ /* 0x000fea000383ffff */
.L_x_2232:
[----:B-1----:R1:W2:Y:S02]  /*9610*/  SYNCS.PHASECHK.TRANS64.TRYWAIT P1, [R16+URZ+0x26840], R13 ;  /* 0x0268400d100075a7 */ /* 0x0022a4000802017f */
[----:B--2---:R-:W-:Y:S05]  /*9620*/  @!P1 NANOSLEEP.SYNCS 0x989680 ;  /* 0x009896800000995d */ /* 0x004fea0003900000 */
[----:B------:R-:W2:Y:S02]  /*9630*/  @!P1 SYNCS.PHASECHK.TRANS64 P1, [R16+URZ+0x26840], R13 ;  /* 0x0268400d100095a7 */ /* 0x000ea4000802007f */
[----:B--2---:R-:W-:Y:S05]  /*9640*/  @!P1 BRA `(.L_x_2232) ;  /* 0xfffffffc00f09947 */ /* 0x004fea000383ffff */
[----:B------:R-:W-:Y:S05]  /*9650*/  BRA `(.L_x_2253) ;  /* 0xfffffff0000c7947 */ /* 0x000fea000383ffff */
.L_x_2234:
[----:B--2---:R2:W1:Y:S02]  /*9660*/  SYNCS.PHASECHK.TRANS64.TRYWAIT P1, [R16+URZ+0x26828], R13 ;  /* 0x0268280d100075a7 */ /* 0x004464000802017f */
[----:B-1----:R-:W-:Y:S05]  /*9670*/  @!P1 NANOSLEEP.SYNCS 0x989680 ;  /* 0x009896800000995d */ /* 0x002fea0003900000 */
[----:B------:R-:W1:Y:S02]  /*9680*/  @!P1 SYNCS.PHASECHK.TRANS64 P1, [R16+URZ+0x26828], R13 ;  /* 0x0268280d100095a7 */ /* 0x000e64000802007f */
[----:B-1----:R-:W-:Y:S05]  /*9690*/  @!P1 BRA `(.L_x_2234) ;  /* 0xfffffffc00f09947 */ /* 0x002fea000383ffff */
[----:B------:R-:W-:Y:S05]  /*96a0*/  BRA `(.L_x_2254) ;  /* 0xfffffff000b07947 */ /* 0x000fea000383ffff */
.L_x_2236:
[----:B------:R1:W1:Y:S02]  /*96b0*/  SYNCS.PHASECHK.TRANS64.TRYWAIT P0, [R3+URZ+0x26840], R0 ;  /* 0x02684000030075a7 */ /* 0x000264000800017f */
[----:B-1----:R-:W-:Y:S05]  /*96c0*/  @!P0 NANOSLEEP.SYNCS 0x989680 ;  /* 0x009896800000895d */ /* 0x002fea0003900000 */
[----:B------:R-:W1:Y:S02]  /*96d0*/  @!P0 SYNCS.PHASECHK.TRANS64 P0, [R3+URZ+0x26840], R0 ;  /* 0x02684000030085a7 */ /* 0x000e64000800007f */
[----:B-1----:R-:W-:Y:S05]  /*96e0*/  @!P0 BRA `(.L_x_2236) ;  /* 0xfffffffc00f08947 */ /* 0x002fea000383ffff */
[----:B------:R-:W-:Y:S05]  /*96f0*/  BRA `(.L_x_2255) ;  /* 0xfffffff400807947 */ /* 0x000fea000383ffff */
.L_x_2238:
[----:B------:R-:W-:Y:S01]  /*9700*/  BSSY B1, `(.L_x_2256) ;  /* 0x0000006000017945 */ /* 0x000fe20003800000 */
[----:B------:R-:W-:-:S07]  /*9710*/  IMAD.MOV.U32 R15, RZ, RZ, -0x1 ;  /* 0xffffffffff0f7424 */ /* 0x000fce00078e00ff */
[----:B------:R-:W-:Y:S05]  /*9720*/  WARPSYNC.COLLECTIVE R15, `(.L_x_2257) ;  /* 0x000000000f0c7348 */ /* 0x000fea0003c00000 */
[----:B------:R-:W-:Y:S02]  /*9730*/  ELECT P6, UR62, PT ;  /* 0x00000000003e782f */ /* 0x000fe400038c0000 */
[----:B------:R-:W-:Y:S01]  /*9740*/  MOV R14, UR62 ;  /* 0x0000003e000e7c02 */ /* 0x000fe20008000f00 */
[----:B------:R-:W-:Y:S10]  /*9750*/  ENDCOLLECTIVE ;  /* 0x000000000000791b */ /* 0x000ff40003800000 */
.L_x_2257:
[----:B------:R-:W-:Y:S05]  /*9760*/  BSYNC B1 ;  /* 0x0000000000017941 */ /* 0x000fea0003800000 */
.L_x_2256:
[----:B------:R-:W-:Y:S05]  /*9770*/  BRA `(.L_x_2258) ;  /* 0xfffffff800487947 */ /* 0x000fea000383ffff */
.L_x_2240:
[----:B-1----:R1:W2:Y:S02]  /*9780*/  SYNCS.PHASECHK.TRANS64.TRYWAIT P0, [R6+URZ], R5 ;  /* 0x00000005060075a7 */ /* 0x0022a4000800017f */
[----:B--2---:R-:W-:Y:S05]  /*9790*/  @!P0 NANOSLEEP.SYNCS 0x989680 ;  /* 0x009896800000895d */ /* 0x004fea0003900000 */
[----:B------:R-:W2:Y:S02]  /*97a0*/  @!P0 SYNCS.PHASECHK.TRANS64 P0, [R6+URZ], R5 ;  /* 0x00000005060085a7 */ /* 0x000ea4000800007f */
[----:B--2---:R-:W-:Y:S05]  /*97b0*/  @!P0 BRA `(.L_x_2240) ;  /* 0xfffffffc00f08947 */ /* 0x004fea000383ffff */
[----:B------:R-:W-:Y:S05]  /*97c0*/  BRA `(.L_x_2259) ;  /* 0xfffffff800887947 */ /* 0x000fea000383ffff */
.L_x_2241:
[----:B--2---:R2:W3:Y:S02]  /*97d0*/  SYNCS.PHASECHK.TRANS64.TRYWAIT P0, [R3+URZ], R2 ;  /* 0x00000002030075a7 */ /* 0x0044e4000800017f */
[----:B---3--:R-:W-:Y:S05]  /*97e0*/  @!P0 NANOSLEEP.SYNCS 0x989680 ;  /* 0x009896800000895d */ /* 0x008fea0003900000 */
[----:B------:R-:W3:Y:S02]  /*97f0*/  @!P0 SYNCS.PHASECHK.TRANS64 P0, [R3+URZ], R2 ;  /* 0x00000002030085a7 */ /* 0x000ee4000800007f */
[----:B---3--:R-:W-:Y:S05]  /*9800*/  @!P0 BRA `(.L_x_2241) ;  /* 0xfffffffc00f08947 */ /* 0x008fea000383ffff */
[----:B------:R-:W-:Y:S05]  /*9810*/  BRA `(.L_x_2260) ;  /* 0xfffffff8007c7947 */ /* 0x000fea000383ffff */
.L_x_2243:
[----:B--2---:R2:W3:Y:S02]  /*9820*/  SYNCS.PHASECHK.TRANS64.TRYWAIT P0, [R0+URZ], R5 ;  /* 0x00000005000075a7 */ /* 0x0044e4000800017f */
[----:B---3--:R-:W-:Y:S05]  /*9830*/  @!P0 NANOSLEEP.SYNCS 0x989680 ;  /* 0x009896800000895d */ /* 0x008fea0003900000 */
[----:B------:R-:W3:Y:S02]  /*9840*/  @!P0 SYNCS.PHASECHK.TRANS64 P0, [R0+URZ], R5 ;  /* 0x00000005000085a7 */ /* 0x000ee4000800007f */
[----:B---3--:R-:W-:Y:S05]  /*9850*/  @!P0 BRA `(.L_x_2243) ;  /* 0xfffffffc00f08947 */ /* 0x008fea000383ffff */
[----:B------:R-:W-:Y:S05]  /*9860*/  BRA `(.L_x_2261) ;  /* 0xfffffff800807947 */ /* 0x000fea000383ffff */
.L_x_2262:
        /* <DEDUP_REMOVED lines=9> */
.L_x_3309:


//--------------------- .text._ZN7cutlass13device_kernelIN5flash11enable_sm90INS1_16FlashAttnBwdSm90INS1_25CollectiveMainloopBwdSm90ILi2ELi2ELi2EN4cute5tupleIJNS5_1CILi1EEES8_S8_EEENS6_IJNS7_ILi64EEENS7_ILi128EEENS7_ILi96EEEEEENS_10bfloat16_tEfNS_4arch4Sm90ELb1ELb0ELb0ELb0ELb1ELb1ELb0ELb0ELi2ELi1ELi2ELi1ELb1EEENS1_21CollectiveEpilogueBwdISD_SE_SG_Li256ELb0ELb0ELi1EEENS1_25SingleTileBwdLPTSchedulerILb0ELi128ELb1EEEEEEEEEvNT_6ParamsE --------------------------
	.section	.text._ZN7cutlass13device_kernelIN5flash11enable_sm90INS1_16FlashAttnBwdSm90INS1_25CollectiveMainloopBwdSm90ILi2ELi2ELi2EN4cute5tupleIJNS5_1CILi1EEES8_S8_EEENS6_IJNS7_ILi64EEENS7_ILi128EEENS7_ILi96EEEEEENS_10bfloat16_tEfNS_4arch4Sm90ELb1ELb0ELb0ELb0ELb1ELb1ELb0ELb0ELi2ELi1ELi2ELi1ELb1EEENS1_21CollectiveEpilogueBwdISD_SE_SG_Li256ELb0ELb0ELi1EEENS1_25SingleTileBwdLPTSchedulerILb0ELi128ELb1EEEEEEEEEvNT_6ParamsE,"ax",@progbits
	.align	128
.text._ZN7cutlass13device_kernelIN5flash11enable_sm90INS1_16FlashAttnBwdSm90INS1_25CollectiveMainloopBwdSm90ILi2ELi2ELi2EN4cute5tupleIJNS5_1CILi1EEES8_S8_EEENS6_IJNS7_ILi64EEENS7_ILi128EEENS7_ILi96EEEEEENS_10bfloat16_tEfNS_4arch4Sm90ELb1ELb0ELb0ELb0ELb1ELb1ELb0ELb0ELi2ELi1ELi2ELi1ELb1EEENS1_21CollectiveEpilogueBwdISD_SE_SG_Li256ELb0ELb0ELi1EEENS1_25SingleTileBwdLPTSchedulerILb0ELi128ELb1EEEEEEEEEvNT_6ParamsE:
        .type           _ZN7cutlass13device_kernelIN5flash11enable_sm90INS1_16FlashAttnBwdSm90INS1_25CollectiveMainloopBwdSm90ILi2ELi2ELi2EN4cute5tupleIJNS5_1CILi1EEES8_S8_EEENS6_IJNS7_ILi64EEENS7_ILi128EEENS7_ILi96EEEEEENS_10bfloat16_tEfNS_4arch4Sm90ELb1ELb0ELb0ELb0ELb1ELb1ELb0ELb0ELi2ELi1ELi2ELi1ELb1EEENS1_21CollectiveEpilogueBwdISD_SE_SG_Li256ELb0ELb0ELi1EEENS1_25SingleTileBwdLPTSchedulerILb0ELi128ELb1EEEEEEEEEvNT_6ParamsE,@function
        .size           _ZN7cutlass13device_kernelIN5flash11enable_sm90INS1_16FlashAttnBwdSm90INS1_25CollectiveMainloopBwdSm90ILi2ELi2ELi2EN4cute5tupleIJNS5_1CILi1EEES8_S8_EEENS6_IJNS7_ILi64EEENS7_ILi128EEENS7_ILi96EEEEEENS_10bfloat16_tEfNS_4arch4Sm90ELb1ELb0ELb0ELb0ELb1ELb1ELb0ELb0ELi2ELi1ELi2ELi1ELb1EEENS1_21CollectiveEpilogueBwdISD_SE_SG_Li256ELb0ELb0ELi1EEENS1_25SingleTileBwdLPTSchedulerILb0ELi128ELb1EEEEEEEEEvNT_6ParamsE,(.L_x_3310 - _ZN7cutlass13device_kernelIN5flash11enable_sm90INS1_16FlashAttnBwdSm90INS1_25CollectiveMainloopBwdSm90ILi2ELi2ELi2EN4cute5tupleIJNS5_1CILi1EEES8_S8_EEENS6_IJNS7_ILi64EEENS7_ILi128EEENS7_ILi96EEEEEENS_10bfloat16_tEfNS_4arch4Sm90ELb1ELb0ELb0ELb0ELb1ELb1ELb0ELb0ELi2ELi1ELi2ELi1ELb1EEENS1_21CollectiveEpilogueBwdISD_SE_SG_Li256ELb0ELb0ELi1EEENS1_25SingleTileBwdLPTSchedulerILb0ELi128ELb1EEEEEEEEEvNT_6ParamsE)
        .other          _ZN7cutlass13device_kernelIN5flash11enable_sm90INS1_16FlashAttnBwdSm90INS1_25CollectiveMainloopBwdSm90ILi2ELi2ELi2EN4cute5tupleIJNS5_1CILi1EEES8_S8_EEENS6_IJNS7_ILi64EEENS7_ILi128EEENS7_ILi96EEEEEENS_10bfloat16_tEfNS_4arch4Sm90ELb1ELb0ELb0ELb0ELb1ELb1ELb0ELb0ELi2ELi1ELi2ELi1ELb1EEENS1_21CollectiveEpilogueBwdISD_SE_SG_Li256ELb0ELb0ELi1EEENS1_25SingleTileBwdLPTSchedulerILb0ELi128ELb1EEEEEEEEEvNT_6ParamsE,@"STO_CUDA_ENTRY STV_DEFAULT"
_ZN7cutlass13device_kernelIN5flash11enable_sm90INS1_16FlashAttnBwdSm90INS1_25CollectiveMainloopBwdSm90ILi2ELi2ELi2EN4cute5tupleIJNS5_1CILi1EEES8_S8_EEENS6_IJNS7_ILi64EEENS7_ILi128EEENS7_ILi96EEEEEENS_10bfloat16_tEfNS_4arch4Sm90ELb1ELb0ELb0ELb0ELb1ELb1ELb0ELb0ELi2ELi1ELi2ELi1ELb1EEENS1_21CollectiveEpilogueBwdISD_SE_SG_Li256ELb0ELb0ELi1EEENS1_25SingleTileBwdLPTSchedulerILb0ELi128ELb1EEEEEEEEEvNT_6ParamsE:
        /* <DEDUP_REMOVED lines=30> */
.L_x_2264:
[----:B------:R-:W-:Y:S05]  /*01e0*/  BSYNC B0 ;  /* 0x0000000000007941 */ /* 0x000fea0003800000 */
.L_x_2263:
        /* <DEDUP_REMOVED lines=37> */
.L_x_2265:
        /* <DEDUP_REMOVED lines=22> */
.L_x_2266:
[----:B------:R-:W-:Y:S01]  /*05a0*/  PLOP3.LUT P0, PT, PT, PT, UP0, 0x80, 0x0 ;  /* 0x000000000000781c */ /* 0x000fe20003f0f008 */
[----:B------:R-:W-:Y:S01]  /*05b0*/  NOP ;  /* 0x0000000000007918 */ /* 0x000fe20000000000 */
[----:B------:R-:W-:Y:S01]  /*05c0*/  ULDC.64 UR46, c[0x0][0x208] ;  /* 0x00008200002e7ab9 */ /* 0x000fe20000000a00 */
[----:B-12-4-:R-:W-:Y:S10]  /*05d0*/  BAR.SYNC.DEFER_BLOCKING 0x0 ;  /* 0x0000000000007b1d */ /* 0x016ff40000010000 */
[----:B------:R-:W-:Y:S05]  /*05e0*/  @!P0 BRA `(.L_x_2267) ;  /* 0x0000005400a08947 */ /* 0x000fea0003800000 */
.L_x_2268:
        /* <DEDUP_REMOVED lines=32> */
.L_x_2269:
[----:B------:R-:W-:Y:S01]  /*07f0*/  ULDC UR7, c[0x0][0xb44] ;  /* 0x0002d10000077ab9 */ /* 0x000fe20000000800 */
[----:B------:R-:W-:Y:S01]  /*0800*/  UMOV UR37, UR10 ;  /* 0x0000000a00257c82 */ /* 0x000fe20008000000 */
[----:B------:R-:W-:-:S11]  /*0810*/  UISETP.NE.AND UP0, UPT, UR7, 0x1, UPT ;  /* 0x000000010700788c */ /* 0x000fd6000bf05270 */
[----:B------:R-:W-:Y:S02]  /*0820*/  @UP0 ULDC.64 UR8, c[0x0][0xb48] ;  /* 0x0002d20000080ab9 */ /* 0x000fe40000000a00 */
[----:B------:R-:W-:-:S04]  /*0830*/  UIMAD.WIDE.U32 UR4, UR10, UR8, URZ ;  /* 0x000000080a0472a5 */ /* 0x000fc8000f8e003f */
[----:B------:R-:W-:-:S04]  /*0840*/  @UP0 USHF.R.U32.HI UR37, URZ, UR9, UR5 ;  /* 0x000000093f250299 */ /* 0x000fc80008011605 */
[----:B------:R-:W-:-:S12]  /*0850*/  UIMAD UR4, UR37, UR7, URZ ;  /* 0x00000007250472a4 */ /* 0x000fd8000f8e023f */
.L_x_2270:
[----:B------:R-:W-:Y:S01]  /*0860*/  ULDC UR43, c[0x0][0xb38] ;  /* 0x0002ce00002b7ab9 */ /* 0x000fe20000000800 */
[----:B------:R-:W-:Y:S02]  /*0870*/  UIADD3 UR4, UR10, -UR4, URZ ;  /* 0x800000040a047290 */ /* 0x000fe4000fffe03f */
[----:B------:R-:W-:Y:S01]  /*0880*/  UISETP.NE.AND UP0, UPT, UR43, 0x1, UPT ;  /* 0x000000012b00788c */ /* 0x000fe2000bf05270 */
[----:B------:R-:W-:Y:S01]  /*0890*/  ULDC UR5, c[0x0][0xb44] ;  /* 0x0002d10000057ab9 */ /* 0x000fe20000000800 */
[----:B------:R-:W-:Y:S02]  /*08a0*/  ULOP3.LUT UR40, URZ, UR37, URZ, 0x33, !UPT ;  /* 0x000000253f287292 */ /* 0x000fe4000f8e333f */
[----:B------:R-:W-:-:S07]  /*08b0*/  UIMAD UR6, UR6, UR5, UR4 ;  /* 0x00000005060672a4 */ /* 0x000fce000f8e0204 */
[----:B------:R-:W-:Y:S01]  /*08c0*/  @UP0 ULDC UR4, c[0x0][0xb3c] ;  /* 0x0002cf0000040ab9 */ /* 0x000fe20000000800 */
[----:B------:R-:W-:Y:S01]  /*08d0*/  @UP0 ULDC UR7, c[0x0][0xb40] ;  /* 0x0002d00000070ab9 */ /* 0x000fe20000000800 */
[----:B------:R-:W-:Y:S02]  /*08e0*/  UIMAD.WIDE.U32 UR4, UR6, UR4, URZ ;  /* 0x00000004060472a5 */ /* 0x000fe4000f8e003f */
[----:B------:R-:W-:Y:S02]  /*08f0*/  UMOV UR44, UR6 ;  /* 0x00000006002c7c82 */ /* 0x000fe40008000000 */
[----:B------:R-:W-:-:S03]  /*0900*/  @UP0 USHF.R.U32.HI UR44, URZ, UR7, UR5 ;  /* 0x000000073f2c0299 */ /* 0x000fc60008011605 */
[----:B------:R-:W-:Y:S01]  /*0910*/  ULDC UR5, c[0x0][0xb2c] ;  /* 0x0002cb0000057ab9 */ /* 0x000fe20000000800 */
[----:B------:R-:W-:Y:S02]  /*0920*/  UIADD3 UR4, -UR44, URZ, URZ ;  /* 0x0000003f2c047290 */ /* 0x000fe4000fffe13f */
[----:B------:R-:W-:Y:S01]  /*0930*/  ISETP.LE.AND P0, PT, RZ, UR44, PT ;  /* 0x0000002cff007c0c */ /* 0x000fe2000bf03270 */
[----:B------:R-:W-:Y:S02]  /*0940*/  UIADD3 UR40, UR40, UR5, URZ ;  /* 0x0000000528287290 */ /* 0x000fe4000fffe03f */
[----:B------:R-:W-:-:S10]  /*0950*/  UIMAD UR43, UR43, UR4, UR6 ;  /* 0x000000042b2b72a4 */ /* 0x000fd4000f8e0206 */
        /* <DEDUP_REMOVED lines=88> */
.L_x_2273:
        /* <DEDUP_REMOVED lines=15> */
.L_x_2272:
        /* <DEDUP_REMOVED lines=22> */
.L_x_2275:
        /* <DEDUP_REMOVED lines=15> */
.L_x_2274:
[----:B------:R-:W-:Y:S01]  /*1220*/  SHF.R.S32.HI R23, RZ, 0x1f, R22 ;  /* 0x0000001fff177819 */ /* 0x000fe20000011416 */
[----:B------:R-:W-:-:S03]  /*1230*/  UMOV UR4, 0xffffffff ;  /* 0xffffffff00047882 */ /* 0x000fc60000000000 */
[----:B------:R-:W-:-:S04]  /*1240*/  LEA.HI R0, R23, R22, RZ, 0x7 ;  /* 0x0000001617007211 */ /* 0x000fc800078f38ff */
[----:B------:R-:W-:Y:S01]  /*1250*/  SHF.R.S32.HI R19, RZ, 0x7, R0 ;  /* 0x00000007ff137819 */ /* 0x000fe20000011400 */
[----:B------:R-:W-:Y:S06]  /*1260*/  BRA.DIV UR4, `(.L_x_2276) ;  /* 0x0000008a04a47947 */ /* 0x000fec000b800000 */
[----:B------:R1:W2:Y:S02]  /*1270*/  SHFL.IDX PT, R14, R19, RZ, 0x1f ;  /* 0x00001fff130e7589 */ /* 0x0002a400000e0000 */
.L_x_2381:
        /* <DEDUP_REMOVED lines=15> */
.L_x_2277:
        /* <DEDUP_REMOVED lines=19> */
.L_x_2279:
        /* <DEDUP_REMOVED lines=123> */
.L_x_2290:
[----:B------:R-:W-:-:S06]  /*1c50*/  UISETP.NE.AND UP0, UPT, UR10, 0x3, UPT ;  /* 0x000000030a00788c */ /* 0x000fcc000bf05270 */
[----:B------:R-:W-:-:S13]  /*1c60*/  PLOP3.LUT P0, PT, PT, PT, UP0, 0x80, 0x0 ;  /* 0x000000000000781c */ /* 0x000fda0003f0f008 */
[----:B-1----:R-:W-:Y:S05]  /*1c70*/  @!P0 BRA `(.L_x_2280) ;  /* 0x0000000000048947 */ /* 0x002fea0003800000 */
[----:B------:R-:W-:Y:S01]  /*1c80*/  BPT.TRAP 0x1 ;  /* 0x000000040000795c */ /* 0x000fe20000300000 */
.L_x_2280:
[----:B------:R-:W-:Y:S01]  /*1c90*/  R2UR UR8, R2 ;  /* 0x00000000020872ca */ /* 0x000fe200000e0000 */
[----:B------:R-:W-:-:S05]  /*1ca0*/  IMAD.U32 R6, RZ, RZ, UR4 ;  /* 0x00000004ff067e24 */ /* 0x000fca000f8e00ff */
[----:B------:R-:W-:-:S07]  /*1cb0*/  SHF.L.U32 R6, R6, 0x1f, RZ ;  /* 0x0000001f06067819 */ /* 0x000fce00000006ff */
[----:B------:R-:W-:-:S09]  /*1cc0*/  ULEA UR8, UR5, UR8, 0x3 ;  /* 0x0000000805087291 */ /* 0x000fd2000f8e183f */
[----:B------:R1:W2:Y:S01]  /*1cd0*/  SYNCS.PHASECHK.TRANS64.TRYWAIT P1, [UR8+0x26810], R6 ;  /* 0x02681006ff0075a7 */ /* 0x0002a20008020148 */
[----:B------:R-:W-:Y:S05]  /*1ce0*/  @!P0 BRA `(.L_x_2281) ;  /* 0x0000000000048947 */ /* 0x000fea0003800000 */
[----:B------:R-:W-:Y:S01]  /*1cf0*/  BPT.TRAP 0x1 ;  /* 0x000000040000795c */ /* 0x000fe20000300000 */
.L_x_2281:
[----:B--2---:R-:W-:Y:S05]  /*1d00*/  @P1 BRA `(.L_x_2282) ;  /* 0x0000000000081947 */ /* 0x004fea0003800000 */
[----:B------:R-:W2:Y:S02]  /*1d10*/  SYNCS.PHASECHK.TRANS64.TRYWAIT P1, [UR8+0x26810], R6 ;  /* 0x02681006ff0075a7 */ /* 0x000ea40008020148 */
[----:B--2---:R-:W-:Y:S05]  /*1d20*/  @!P1 BRA `(.L_x_2283) ;  /* 0x0000008000289947 */ /* 0x004fea0003800000 */
.L_x_2282:
        /* <DEDUP_REMOVED lines=66> */
.L_x_2284:
[----:B------:R1:W1:Y:S01]  /*2150*/  SYNCS.PHASECHK.TRANS64.TRYWAIT P1, [UR8+0x26830], R6 ;  /* 0x02683006ff0075a7 */ /* 0x0002620008020148 */
[----:B------:R-:W-:Y:S05]  /*2160*/  @!P0 BRA `(.L_x_2285) ;  /* 0x0000000000048947 */ /* 0x000fea0003800000 */
[----:B------:R-:W-:Y:S01]  /*2170*/  BPT.TRAP 0x1 ;  /* 0x000000040000795c */ /* 0x000fe20000300000 */
.L_x_2285:
[----:B-1----:R-:W-:Y:S05]  /*2180*/  @P1 BRA `(.L_x_2286) ;  /* 0x0000000000081947 */ /* 0x002fea0003800000 */
[----:B------:R-:W1:Y:S02]  /*2190*/  SYNCS.PHASECHK.TRANS64.TRYWAIT P1, [UR8+0x26830], R6 ;  /* 0x02683006ff0075a7 */ /* 0x000e640008020148 */
[----:B-1----:R-:W-:Y:S05]  /*21a0*/  @!P1 BRA `(.L_x_2287) ;  /* 0x0000007c00209947 */ /* 0x002fea0003800000 */
.L_x_2286:
[----:B------:R-:W-:Y:S01]  /*21b0*/  R2UR UR11, R2 ;  /* 0x00000000020b72ca */ /* 0x000fe200000e0000 */
[----:B------:R-:W-:Y:S01]  /*21c0*/  WARPGROUP.ARRIVE ;  /* 0x00000000000079c5 */ /* 0x000fe20000000000 */
[----:B------:R-:W-:Y:S01]  /*21d0*/  UMOV UR15, 0x80000020 ;  /* 0x80000020000f7882 */ /* 0x000fe20000000000 */
[----:B------:R-:W-:Y:S01]  /*21e0*/  UIMAD UR13, UR39, -0x40, UR6 ;  /* 0xffffffc0270d78a4 */ /* 0x000fe2000f8e0206 */
[----:B------:R-:W-:-:S05]  /*21f0*/  ISETP.GT.AND P1, PT, R4, RZ, PT ;  /* 0x000000ff0400720c */ /* 0x000fca0003f24270 */
        /* <DEDUP_REMOVED lines=156> */
[----:B------:R-:W-:Y:S02]  /*2bc0*/  WARPGROUP.DEPBAR.LE gsb0, 0x0 ;  /* 0x00008000000079c5 */ /* 0x000fe40000010000 */
[----:B------:R-:W-:-:S06]  /*2bd0*/  WARPGROUP.ARRIVE ;  /* 0x00000000000079c5 */ /* 0x000fcc0000000000 */
[----:B------:R-:W-:Y:S01]  /*2be0*/  HGMMA.64x64x16.F32.BF16 R120, R192, gdesc[UR12], R120, gsb0 ;  /* 0x00e0000cc0787df0 */ /* 0x000fe20008001878 */
[----:B------:R-:W-:Y:S01]  /*2bf0*/  UIADD3 UR14, UR12, 0x202, URZ ;  /* 0x000002020c0e7890 */ /* 0x000fe2000fffe03f */
[----:B------:R-:W-:Y:S01]  /*2c00*/  R2UR UR12, R16 ;  /* 0x00000000100c72ca */ /* 0x000fe200000e0000 */
[----:B------:R-:W-:-:S12]  /*2c10*/  UMOV UR15, 0x80000020 ;  /* 0x80000020000f7882 */ /* 0x000fd80000000000 */
[----:B------:R-:W-:-:S04]  /*2c20*/  USHF.R.U32.HI UR12, URZ, 0x4, UR12 ;  /* 0x000000043f0c7899 */ /* 0x000fc8000801160c */
[----:B------:R-:W-:-:S04]  /*2c30*/  ULOP3.LUT UR12, UR12, 0x3fff, URZ, 0xc0, !UPT ;  /* 0x00003fff0c0c7892 */ /* 0x000fc8000f8ec03f */
[----:B------:R-:W-:-:S04]  /*2c40*/  ULOP3.LUT UR12, UR12, 0x10000, URZ, 0xfc, !UPT ;  /* 0x000100000c0c7892 */ /* 0x000fc8000f8efc3f */
[----:B------:R-:W-:-:S07]  /*2c50*/  ULEA UR16, UR5, UR12, 0xa ;  /* 0x0000000c05107291 */ /* 0x000fce000f8e503f */
[----:B------:R-:W-:Y:S01]  /*2c60*/  UMOV UR12, UR16 ;  /* 0x00000010000c7c82 */ /* 0x000fe20008000000 */
        /* <DEDUP_REMOVED lines=112> */
[----:B------:R-:W-:Y:S01]  /*3370*/  UIADD3 UR14, UR11, 0x40, URZ ;  /* 0x000000400b0e7890 */ /* 0x000fe2000fffe03f */
[----:B------:R-:W-:Y:S01]  /*3380*/  UMOV UR15, 0x80000020 ;  /* 0x80000020000f7882 */ /* 0x000fe20000000000 */
[----:B------:R-:W-:Y:S01]  /*3390*/  USHF.R.U32.HI UR13, URZ, 0x4, UR13 ;  /* 0x000000043f0d7899 */ /* 0x000fe2000801160d */
        /* <DEDUP_REMOVED lines=18> */
[----:B------:R-:W-:-:S03]  /*34c0*/  ULOP3.LUT UR11, UR13, 0x3fff, URZ, 0xc0, !UPT ;  /* 0x00003fff0d0b7892 */ /* 0x000fc6000f8ec03f */
[----:B------:R-:W-:Y:S01]  /*34d0*/  UMOV UR13, 0x40000040 ;  /* 0x40000040000d7882 */ /* 0x000fe20000000000 */
[----:B------:R-:W-:Y:S02]  /*34e0*/  UIADD3 UR17, UR11, 0x200, URZ ;  /* 0x000002000b117890 */ /* 0x000fe4000fffe03f */
[----:B------:R-:W-:Y:S01]  /*34f0*/  UIADD3 UR18, UR11, 0x400, URZ ;  /* 0x000004000b127890 */ /* 0x000fe2000fffe03f */
[----:B------:R-:W-:Y:S02]  /*3500*/  WARPGROUP.DEPBAR.LE gsb0, 0x0 ;  /* 0x00008000000079c5 */ /* 0x000fe40000010000 */
[----:B------:R-:W-:Y:S02]  /*3510*/  F2FP.BF16.F32.PACK_AB R120, R19, R15 ;  /* 0x0000000f1378723e */ /* 0x000fe400000010ff */
[----:B------:R-:W-:Y:S02]  /*3520*/  F2FP.BF16.F32.PACK_AB R122, R161, R160 ;  /* 0x000000a0a17a723e */ /* 0x000fe400000010ff */
[----:B------:R-:W-:-:S02]  /*3530*/  F2FP.BF16.F32.PACK_AB R121, R211, R210 ;  /* 0x000000d2d379723e */ /* 0x000fc400000010ff */
[----:B------:R-:W-:-:S04]  /*3540*/  F2FP.BF16.F32.PACK_AB R123, R124, R127 ;  /* 0x0000007f7c7b723e */ /* 0x000fc800000010ff */
        /* <DEDUP_REMOVED lines=160> */
.L_x_2288:
        /* <DEDUP_REMOVED lines=12> */
[----:B-1----:R-:W-:-:S05]  /*4010*/  SHF.R.U32.HI R5, RZ, 0x7, R5 ;  /* 0x00000007ff057819 */ /* 0x002fca0000011605 */
[C---:B------:R-:W-:Y:S02]  /*4020*/  VIADD R6, R5.reuse, 0x9 ;  /* 0x0000000905067836 */ /* 0x040fe40000000000 */
[----:B------:R-:W-:Y:S01]  /*4030*/  VIADD R5, R5, 0xc ;  /* 0x0000000c05057836 */ /* 0x000fe20000000000 */
        /* <DEDUP_REMOVED lines=31> */
.L_x_2289:
        /* <DEDUP_REMOVED lines=62> */
.L_x_2271:
        /* <DEDUP_REMOVED lines=23> */
.L_x_2292:
        /* <DEDUP_REMOVED lines=20> */
.L_x_2293:
        /* <DEDUP_REMOVED lines=18> */
.L_x_2294:
        /* <DEDUP_REMOVED lines=18> */
.L_x_2295:
        /* <DEDUP_REMOVED lines=110> */
[----:B------:R-:W-:Y:S01]  /*51e0*/  ULOP3.LUT UR4, URZ, UR37, URZ, 0x33, !UPT ;  /* 0x000000253f047292 */ /* 0x000fe2000f8e333f */
[----:B------:R-:W-:Y:S01]  /*51f0*/  ULDC UR5, c[0x0][0xb2c] ;  /* 0x0002cb0000057ab9 */ /* 0x000fe20000000800 */
[----:B------:R-:W-:Y:S02]  /*5200*/  ULDC.64 UR6, c[0x0][0x198] ;  /* 0x0000660000067ab9 */ /* 0x000fe40000000a00 */
[----:B------:R-:W-:Y:S02]  /*5210*/  UIADD3 UR42, UR4, UR5, URZ ;  /* 0x00000005042a7290 */ /* 0x000fe4000fffe03f */
[----:B------:R-:W-:Y:S02]  /*5220*/  UIADD3 UR4, UP0, UR6, 0x770, URZ ;  /* 0x0000077006047890 */ /* 0x000fe4000ff1e03f */
[----:B------:R-:W-:Y:S02]  /*5230*/  UIADD3 UR40, UR39, 0x6000, URZ ;  /* 0x0000600027287890 */ /* 0x000fe4000fffe03f */
[----:B------:R-:W-:-:S02]  /*5240*/  UIADD3.X UR5, URZ, UR7, URZ, UP0, !UPT ;  /* 0x000000073f057290 */ /* 0x000fc400087fe43f */
[----:B------:R-:W-:Y:S02]  /*5250*/  UIADD3 UR6, UP0, UR6, 0x670, URZ ;  /* 0x0000067006067890 */ /* 0x000fe4000ff1e03f */
[----:B------:R-:W-:Y:S02]  /*5260*/  USHF.L.U32 UR42, UR42, 0x7, URZ ;  /* 0x000000072a2a7899 */ /* 0x000fe4000800063f */
[----:B------:R-:W-:Y:S02]  /*5270*/  UIADD3 UR32, UR39, 0x8000, URZ ;  /* 0x0000800027207890 */ /* 0x000fe4000fffe03f */
[----:B------:R-:W-:Y:S02]  /*5280*/  UIADD3 UR24, UR39, 0xa000, URZ ;  /* 0x0000a00027187890 */ /* 0x000fe4000fffe03f */
[----:B------:R-:W-:Y:S02]  /*5290*/  UIADD3.X UR7, URZ, UR7, URZ, UP0, !UPT ;  /* 0x000000073f077290 */ /* 0x000fe400087fe43f */
[----:B------:R-:W-:-:S02]  /*52a0*/  UIADD3 UR16, UR39, 0x2000, URZ ;  /* 0x0000200027107890 */ /* 0x000fc4000fffe03f */
        /* <DEDUP_REMOVED lines=9> */
[----:B------:R-:W-:Y:S01]  /*5340*/  UMOV UR26, UR42 ;  /* 0x0000002a001a7c82 */ /* 0x000fe20008000000 */
[----:B------:R1:W-:Y:S01]  /*5350*/  UTMASTG.4D [UR40], [UR4] ;  /* 0x00000028040073b5 */ /* 0x0003e20008018000 */
        /* <DEDUP_REMOVED lines=9> */
[----:B------:R3:W-:Y:S01]  /*53f0*/  UTMASTG.4D [UR24], [UR4] ;  /* 0x00000018040073b5 */ /* 0x0007e20008018000 */
[----:B-1----:R-:W-:-:S02]  /*5400*/  UMOV UR40, UR39 ;  /* 0x0000002700287c82 */ /* 0x002fc40008000000 */
[----:B------:R3:W-:Y:S01]  /*5410*/  UTMASTG.4D [UR40], [UR6] ;  /* 0x00000028060073b5 */ /* 0x0007e20008018000 */
[----:B------:R3:W-:Y:S01]  /*5420*/  UTMASTG.4D [UR16], [UR6] ;  /* 0x00000010060073b5 */ /* 0x0007e20008018000 */
[----:B------:R3:W-:Y:S02]  /*5430*/  UTMASTG.4D [UR8], [UR6] ;  /* 0x00000008060073b5 */ /* 0x0007e40008018000 */
[----:B---3--:R0:W-:Y:S02]  /*5440*/  UTMACMDFLUSH ;  /* 0x00000000000079b7 */ /* 0x0081e40000000000 */
.L_x_2297:
[----:B------:R-:W-:Y:S05]  /*5450*/  BSYNC B0 ;  /* 0x0000000000007941 */ /* 0x000fea0003800000 */
.L_x_2296:
[----:B------:R-:W-:-:S04]  /*5460*/  DEPBAR.LE SB0, 0x0 ;  /* 0x000080000000791a */ /* 0x000fc80000000000 */
[----:B------:R-:W-:Y:S05]  /*5470*/  EXIT ;  /* 0x000000000000794d */ /* 0x000fea0003800000 */
.L_x_2291:
[----:B-1----:R-:W1:Y:S01]  /*5480*/  S2R R0, SR_TID.X ;  /* 0x0000000000007919 */ /* 0x002e620000002100 */
[----:B------:R-:W2:Y:S01]  /*5490*/  LDC.64 R4, c[0x0][0x820] ;  /* 0x00020800ff047b82 */ /* 0x000ea20000000a00 */
[----:B------:R-:W-:Y:S01]  /*54a0*/  USHF.R.S32.HI UR5, URZ, 0x1f, UR43 ;  /* 0x0000001f3f057899 */ /* 0x000fe2000801142b */
[----:B------:R-:W-:Y:S01]  /*54b0*/  BSSY B0, `(.L_x_2298) ;  /* 0x000003a000007945 */ /* 0x000fe20003800000 */
[----:B------:R-:W-:Y:S02]  /*54c0*/  ULOP3.LUT UR37, URZ, UR37, URZ, 0x33, !UPT ;  /* 0x000000253f257292 */ /* 0x000fe4000f8e333f */
[----:B------:R-:W-:-:S03]  /*54d0*/  USHF.R.S32.HI UR8, URZ, 0x1f, UR44 ;  /* 0x0000001f3f087899 */ /* 0x000fc6000801142c */
[----:B------:R-:W3:Y:S08]  /*54e0*/  LDC.64 R10, c[0x0][0x850] ;  /* 0x00021400ff0a7b82 */ /* 0x000ef00000000a00 */
[----:B------:R-:W4:Y:S08]  /*54f0*/  LDC R9, c[0x0][0xb2c] ;  /* 0x0002cb00ff097b82 */ /* 0x000f300000000800 */
[----:B------:R-:W5:Y:S01]  /*5500*/  LDC R8, c[0x0][0x808] ;  /* 0x00020200ff087b82 */ /* 0x000f620000000800 */
[----:B-1----:R-:W-:-:S07]  /*5510*/  VIADD R3, R0, 0xffffff80 ;  /* 0xffffff8000037836 */ /* 0x002fce0000000000 */
[----:B------:R-:W1:Y:S01]  /*5520*/  LDC.64 R14, c[0x0][0x858] ;  /* 0x00021600ff0e7b82 */ /* 0x000e620000000a00 */
[----:B------:R-:W-:-:S04]  /*5530*/  SHF.R.S32.HI R2, RZ, 0x1f, R3 ;  /* 0x0000001fff027819 */ /* 0x000fc80000011403 */
[----:B------:R-:W-:-:S03]  /*5540*/  LEA.HI R2, R2, R3, RZ, 0x2 ;  /* 0x0000000302027211 */ /* 0x000fc600078f10ff */
[----:B------:R-:W1:Y:S01]  /*5550*/  LDC.64 R16, c[0x0][0x828] ;  /* 0x00020a00ff107b82 */ /* 0x000e620000000a00 */
[----:B----4-:R-:W-:Y:S01]  /*5560*/  VIADD R19, R9, UR37 ;  /* 0x0000002509137c36 */ /* 0x010fe20008000000 */
[----:B------:R-:W-:Y:S02]  /*5570*/  LOP3.LUT R0, R2, 0x1ffffffc, RZ, 0xc0, !PT ;  /* 0x1ffffffc02007812 */ /* 0x000fe400078ec0ff */
[----:B------:R-:W-:-:S03]  /*5580*/  SHF.R.S32.HI R2, RZ, 0x2, R2 ;  /* 0x00000002ff027819 */ /* 0x000fc60000011402 */
[----:B------:R-:W-:-:S04]  /*5590*/  IMAD.IADD R0, R3, 0x1, -R0 ;  /* 0x0000000103007824 */ /* 0x000fc800078e0a00 */
[----:B------:R-:W-:Y:S02]  /*55a0*/  IMAD.SHL.U32 R6, R0, 0x8, RZ ;  /* 0x0000000800067824 */ /* 0x000fe400078e00ff */
[----:B--2---:R-:W-:Y:S02]  /*55b0*/  IMAD R0, R4, UR5, RZ ;  /* 0x0000000504007c24 */ /* 0x004fe4000f8e02ff */
[----:B------:R-:W-:Y:S01]  /*55c0*/  VIADD R18, R6, 0x40 ;  /* 0x0000004006127836 */ /* 0x000fe20000000000 */
[----:B------:R-:W-:Y:S01]  /*55d0*/  SHF.R.S32.HI R7, RZ, 0x1f, R6 ;  /* 0x0000001fff077819 */ /* 0x000fe20000011406 */
[----:B------:R-:W-:Y:S02]  /*55e0*/  IMAD R3, R5, UR43, R0 ;  /* 0x0000002b05037c24 */ /* 0x000fe4000f8e0200 */
[----:B---3--:R-:W-:Y:S02]  /*55f0*/  IMAD R0, R10, UR5, RZ ;  /* 0x000000050a007c24 */ /* 0x008fe4000f8e02ff */
[----:B------:R-:W-:-:S04]  /*5600*/  IMAD.WIDE.U32 R4, R4, UR43, R6 ;  /* 0x0000002b04047c25 */ /* 0x000fc8000f8e0006 */
[----:B------:R-:W-:Y:S02]  /*5610*/  IMAD.IADD R5, R5, 0x1, R3 ;  /* 0x0000000105057824 */ /* 0x000fe400078e0203 */
[----:B------:R-:W-:Y:S02]  /*5620*/  IMAD R3, R11, UR43, R0 ;  /* 0x0000002b0b037c24 */ /* 0x000fe4000f8e0200 */
[----:B-----5:R-:W-:Y:S02]  /*5630*/  IMAD R11, R19, -0x80, R8 ;  /* 0xffffff80130b7824 */ /* 0x020fe400078e0208 */
[----:B------:R-:W-:Y:S02]  /*5640*/  VIADD R0, R2, 0x40 ;  /* 0x0000004002007836 */ /* 0x000fe40000000000 */
[----:B------:R-:W-:Y:S01]  /*5650*/  IMAD.WIDE.U32 R8, R10, UR43, R6 ;  /* 0x0000002b0a087c25 */ /* 0x000fe2000f8e0006 */
[-C--:B------:R-:W-:Y:S02]  /*5660*/  ISETP.GE.AND P1, PT, R2, R11.reuse, PT ;  /* 0x0000000b0200720c */ /* 0x080fe40003f26270 */
[----:B------:R-:W-:Y:S01]  /*5670*/  ISETP.GE.AND P0, PT, R0, R11, PT ;  /* 0x0000000b0000720c */ /* 0x000fe20003f06270 */
[----:B-1----:R-:W-:-:S02]  /*5680*/  IMAD R0, R14, UR8, RZ ;  /* 0x000000080e007c24 */ /* 0x002fc4000f8e02ff */
[----:B------:R-:W-:Y:S01]  /*5690*/  IMAD.IADD R9, R9, 0x1, R3 ;  /* 0x0000000109097824 */ /* 0x000fe200078e0203 */
[----:B------:R-:W-:Y:S01]  /*56a0*/  SHF.R.S32.HI R3, RZ, 0x1f, R2 ;  /* 0x0000001fff037819 */ /* 0x000fe20000011402 */
[C---:B------:R-:W-:Y:S02]  /*56b0*/  IMAD R10, R16.reuse, UR8, RZ ;  /* 0x00000008100a7c24 */ /* 0x040fe4000f8e02ff */
[----:B------:R-:W-:-:S04]  /*56c0*/  IMAD.WIDE.U32 R12, R16, UR44, R4 ;  /* 0x0000002c100c7c25 */ /* 0x000fc8000f8e0004 */
[----:B------:R-:W-:Y:S02]  /*56d0*/  IMAD R5, R15, UR44, R0 ;  /* 0x0000002c0f057c24 */ /* 0x000fe4000f8e0200 */
[----:B------:R-:W-:-:S04]  /*56e0*/  IMAD.WIDE.U32 R14, R14, UR44, R8 ;  /* 0x0000002c0e0e7c25 */ /* 0x000fc8000f8e0008 */
[----:B------:R-:W-:Y:S02]  /*56f0*/  IMAD R17, R17, UR44, R10 ;  /* 0x0000002c11117c24 */ /* 0x000fe4000f8e020a */
[----:B------:R-:W-:Y:S02]  /*5700*/  IMAD.IADD R9, R15, 0x1, R5 ;  /* 0x000000010f097824 */ /* 0x000fe400078e0205 */
[----:B------:R-:W-:-:S04]  /*5710*/  IMAD.WIDE R10, R19, 0x80, R2 ;  /* 0x00000080130a7825 */ /* 0x000fc800078e0202 */
[----:B------:R-:W-:Y:S02]  /*5720*/  VIADD R16, R6, 0x20 ;  /* 0x0000002006107836 */ /* 0x000fe40000000000 */
        /* <DEDUP_REMOVED lines=18> */
.L_x_2299:
[----:B------:R-:W-:Y:S05]  /*5850*/  BSYNC B0 ;  /* 0x0000000000007941 */ /* 0x000fea0003800000 */
.L_x_2298:
        /* <DEDUP_REMOVED lines=21> */
.L_x_2301:
[----:B------:R-:W-:Y:S05]  /*59b0*/  BSYNC B0 ;  /* 0x0000000000007941 */ /* 0x000fea0003800000 */
.L_x_2300:
        /* <DEDUP_REMOVED lines=18> */
.L_x_2303:
[----:B------:R-:W-:Y:S05]  /*5ae0*/  BSYNC B0 ;  /* 0x0000000000007941 */ /* 0x000fea0003800000 */
.L_x_2302:
        /* <DEDUP_REMOVED lines=22> */
.L_x_2305:
[----:B------:R-:W-:Y:S05]  /*5c50*/  BSYNC B0 ;  /* 0x0000000000007941 */ /* 0x000fea0003800000 */
.L_x_2304:
[----:B------:R-:W-:Y:S05]  /*5c60*/  EXIT ;  /* 0x000000000000794d */ /* 0x000fea0003800000 */
.L_x_2267:
        /* <DEDUP_REMOVED lines=30> */
.L_x_2309:
[----:B------:R-:W-:Y:S01]  /*5e50*/  ULDC UR9, c[0x0][0xb44] ;  /* 0x0002d10000097ab9 */ /* 0x000fe20000000800 */
[----:B------:R-:W-:Y:S01]  /*5e60*/  UMOV UR7, UR8 ;  /* 0x0000000800077c82 */ /* 0x000fe20008000000 */
[----:B------:R-:W-:-:S11]  /*5e70*/  UISETP.NE.AND UP0, UPT, UR9, 0x1, UPT ;  /* 0x000000010900788c */ /* 0x000fd6000bf05270 */
[----:B------:R-:W-:Y:S02]  /*5e80*/  @UP0 ULDC.64 UR10, c[0x0][0xb48] ;  /* 0x0002d200000a0ab9 */ /* 0x000fe40000000a00 */
[----:B------:R-:W-:-:S04]  /*5e90*/  UIMAD.WIDE.U32 UR4, UR8, UR10, URZ ;  /* 0x0000000a080472a5 */ /* 0x000fc8000f8e003f */
[----:B------:R-:W-:-:S04]  /*5ea0*/  @UP0 USHF.R.U32.HI UR7, URZ, UR11, UR5 ;  /* 0x0000000b3f070299 */ /* 0x000fc80008011605 */
[----:B------:R-:W-:-:S12]  /*5eb0*/  UIMAD UR4, UR7, UR9, URZ ;  /* 0x00000009070472a4 */ /* 0x000fd8000f8e023f */
.L_x_2310:
[----:B------:R-:W-:Y:S01]  /*5ec0*/  ULDC UR17, c[0x0][0xb38] ;  /* 0x0002ce0000117ab9 */ /* 0x000fe20000000800 */
[----:B------:R-:W-:Y:S02]  /*5ed0*/  UIADD3 UR4, UR8, -UR4, URZ ;  /* 0x8000000408047290 */ /* 0x000fe4000fffe03f */
[----:B------:R-:W-:Y:S01]  /*5ee0*/  UISETP.NE.AND UP0, UPT, UR17, 0x1, UPT ;  /* 0x000000011100788c */ /* 0x000fe2000bf05270 */
[----:B------:R-:W-:Y:S01]  /*5ef0*/  ULDC UR5, c[0x0][0xb44] ;  /* 0x0002d10000057ab9 */ /* 0x000fe20000000800 */
[----:B------:R-:W-:Y:S02]  /*5f00*/  ULOP3.LUT UR7, URZ, UR7, URZ, 0x33, !UPT ;  /* 0x000000073f077292 */ /* 0x000fe4000f8e333f */
[----:B------:R-:W-:Y:S01]  /*5f10*/  UIMAD UR6, UR6, UR5, UR4 ;  /* 0x00000005060672a4 */ /* 0x000fe2000f8e0204 */
[----:B------:R-:W-:Y:S02]  /*5f20*/  ULDC UR18, c[0x0][0xb2c] ;  /* 0x0002cb0000127ab9 */ /* 0x000fe40000000800 */
[----:B------:R-:W-:-:S04]  /*5f30*/  UIADD3 UR18, UR7, UR18, URZ ;  /* 0x0000001207127290 */ /* 0x000fc8000fffe03f */
        /* <DEDUP_REMOVED lines=14> */
[----:B------:R-:W-:-:S04]  /*6020*/  UIADD3 UR4, -UR5, UR4, -UR16 ;  /* 0x0000000405047290 */ /* 0x000fc8000fffe910 */
        /* <DEDUP_REMOVED lines=8> */
[----:B------:R-:W-:-:S06]  /*60b0*/  UISETP.GT.AND UP0, UPT, UR5, UR8, UPT ;  /* 0x000000080500728c */ /* 0x000fcc000bf04270 */
[----:B------:R-:W-:-:S13]  /*60c0*/  PLOP3.LUT P0, PT, PT, PT, UP0, 0x80, 0x0 ;  /* 0x000000000000781c */ /* 0x000fda0003f0f008 */
[----:B------:R-:W-:Y:S05]  /*60d0*/  @!P0 BRA `(.L_x_2308) ;  /* 0x0000003c00008947 */ /* 0x000fea0003800000 */
[----:B------:R-:W-:Y:S01]  /*60e0*/  USHF.R.S32.HI UR19, URZ, 0x1f, UR17 ;  /* 0x0000001f3f137899 */ /* 0x000fe20008011411 */
[----:B------:R-:W1:Y:S01]  /*60f0*/  S2R R0, SR_TID.X ;  /* 0x0000000000007919 */ /* 0x000e620000002100 */
[----:B------:R-:W-:Y:S01]  /*6100*/  ULDC.64 UR12, c[0x0][0x2d8] ;  /* 0x0000b600000c7ab9 */ /* 0x000fe20000000a00 */
[----:B------:R-:W-:Y:S01]  /*6110*/  USHF.R.S32.HI UR9, URZ, 0x1f, UR10 ;  /* 0x0000001f3f097899 */ /* 0x000fe2000801140a */
[----:B------:R-:W-:Y:S01]  /*6120*/  LOP3.LUT R8, RZ, UR18, RZ, 0x33, !PT ;  /* 0x00000012ff087c12 */ /* 0x000fe2000f8e33ff */
[----:B------:R-:W-:Y:S02]  /*6130*/  UIMAD UR4, UR19, UR12, URZ ;  /* 0x0000000c130472a4 */ /* 0x000fe4000f8e023f */
[----:B------:R-:W-:Y:S02]  /*6140*/  UIMAD.WIDE.U32 UR6, UR17, UR12, URZ ;  /* 0x0000000c110672a5 */ /* 0x000fe4000f8e003f */
[----:B------:R-:W-:Y:S02]  /*6150*/  UIMAD UR4, UR17, UR13, UR4 ;  /* 0x0000000d110472a4 */ /* 0x000fe4000f8e0204 */
[----:B------:R-:W-:-:S02]  /*6160*/  UIADD3 UR11, UR5, -UR8, URZ ;  /* 0x80000008050b7290 */ /* 0x000fc4000fffe03f */
[----:B------:R-:W-:Y:S01]  /*6170*/  UIADD3 UR7, UR7, UR4, URZ ;  /* 0x0000000407077290 */ /* 0x000fe2000fffe03f */
[----:B------:R-:W-:Y:S01]  /*6180*/  ULDC.64 UR12, c[0x0][0x2e0] ;  /* 0x0000b800000c7ab9 */ /* 0x000fe20000000a00 */
[----:B------:R-:W-:Y:S02]  /*6190*/  UIADD3 UR4, UR16, 0x7f, URZ ;  /* 0x0000007f10047890 */ /* 0x000fe4000fffe03f */
[----:B------:R-:W-:Y:S02]  /*61a0*/  UIMAD UR9, UR9, UR12, URZ ;  /* 0x0000000c090972a4 */ /* 0x000fe4000f8e023f */
[----:B------:R-:W-:Y:S02]  /*61b0*/  UIMAD.WIDE.U32 UR6, UR10, UR12, UR6 ;  /* 0x0000000c0a0672a5 */ /* 0x000fe4000f8e0006 */
[----:B------:R-:W-:Y:S02]  /*61c0*/  UIADD3 UR12, UR16, 0xbf, -UR14 ;  /* 0x000000bf100c7890 */ /* 0x000fe4000fffe80e */
[----:B------:R-:W-:Y:S01]  /*61d0*/  ULOP3.LUT UR14, UR11, 0x1, URZ, 0xc0, !UPT ;  /* 0x000000010b0e7892 */ /* 0x000fe2000f8ec03f */
[----:B------:R-:W-:Y:S01]  /*61e0*/  ULDC UR15, c[0x0][0x288] ;  /* 0x0000a200000f7ab9 */ /* 0x000fe20000000800 */
[----:B------:R-:W-:-:S02]  /*61f0*/  UIMAD UR9, UR10, UR13, UR9 ;  /* 0x0000000d0a0972a4 */ /* 0x000fc4000f8e0209 */
[----:B------:R-:W-:Y:S02]  /*6200*/  UISETP.NE.U32.AND UP0, UPT, UR14, 0x1, UPT ;  /* 0x000000010e00788c */ /* 0x000fe4000bf05070 */
[----:B------:R-:W-:Y:S02]  /*6210*/  UIMAD UR10, UR10, UR15, URZ ;  /* 0x0000000f0a0a72a4 */ /* 0x000fe4000f8e023f */
[----:B------:R-:W-:Y:S01]  /*6220*/  USHF.R.S32.HI UR11, URZ, 0x1f, UR4 ;  /* 0x0000001f3f0b7899 */ /* 0x000fe20008011404 */
[----:B-1----:R-:W-:Y:S01]  /*6230*/  LOP3.LUT R0, R0, 0x1f, RZ, 0xc0, !PT ;  /* 0x0000001f00007812 */ /* 0x002fe200078ec0ff */
[----:B------:R-:W-:Y:S01]  /*6240*/  UIADD3 UR13, UP1, UR17, UR10, URZ ;  /* 0x0000000a110d7290 */ /* 0x000fe2000ff3e03f */
[----:B------:R-:W-:Y:S01]  /*6250*/  PLOP3.LUT P1, PT, PT, PT, UP0, 0x80, 0x0 ;  /* 0x000000000000781c */ /* 0x000fe20003f2f008 */
[----:B------:R-:W-:Y:S01]  /*6260*/  ULEA.HI UR11, UR11, UR4, URZ, 0x7 ;  /* 0x000000040b0b7291 */ /* 0x000fe2000f8f383f */
[----:B------:R-:W-:Y:S01]  /*6270*/  ULDC UR16, c[0x0][0x760] ;  /* 0x0001d80000107ab9 */ /* 0x000fe20000000800 */
[----:B------:R-:W-:Y:S01]  /*6280*/  ELECT P0, URZ, PT ;  /* 0x00000000003f782f */ /* 0x000fe20003800000 */
[----:B------:R-:W-:-:S02]  /*6290*/  UIMAD UR14, UR15, UR16, URZ ;  /* 0x000000100f0e72a4 */ /* 0x000fc4000f8e023f */
[----:B------:R-:W-:Y:S02]  /*62a0*/  ULEA.HI.X.SX32 UR15, UR10, UR19, 0x1, UP1 ;  /* 0x000000130a0f7291 */ /* 0x000fe400088f0e3f */
[----:B------:R-:W-:Y:S02]  /*62b0*/  USHF.R.S32.HI UR16, URZ, 0x7, UR11 ;  /* 0x000000073f107899 */ /* 0x000fe4000801140b */
[----:B------:R-:W-:-:S03]  /*62c0*/  UIADD3 UR25, UR7, UR9, URZ ;  /* 0x0000000907197290 */ /* 0x000fc6000fffe03f */
[----:B------:R-:W-:Y:S09]  /*62d0*/  @P1 BRA `(.L_x_2311) ;  /* 0x0000000400881947 */ /* 0x000ff20003800000 */
        /* <DEDUP_REMOVED lines=11> */
[----:B------:R-:W-:-:S04]  /*6390*/  ULEA UR4, UR8, UR12, 0x6 ;  /* 0x0000000c08047291 */ /* 0x000fc8000f8e303f */
[----:B------:R-:W-:-:S04]  /*63a0*/  USHF.R.S32.HI UR10, URZ, 0x1f, UR4 ;  /* 0x0000001f3f0a7899 */ /* 0x000fc80008011404 */
[----:B------:R-:W-:-:S04]  /*63b0*/  ULEA.HI UR10, UR10, UR4, URZ, 0x7 ;  /* 0x000000040a0a7291 */ /* 0x000fc8000f8f383f */
[----:B------:R-:W-:-:S04]  /*63c0*/  USHF.R.S32.HI UR10, URZ, 0x7, UR10 ;  /* 0x000000073f0a7899 */ /* 0x000fc8000801140a */
[----:B------:R-:W-:-:S04]  /*63d0*/  UISETP.LT.AND UP0, UPT, UR16, UR10, UPT ;  /* 0x0000000a1000728c */ /* 0x000fc8000bf01270 */
[----:B------:R-:W-:-:S06]  /*63e0*/  USEL UR10, UR16, UR10, UP0 ;  /* 0x0000000a100a7287 */ /* 0x000fcc0008000000 */
[----:B------:R-:W-:-:S07]  /*63f0*/  VIADD R5, R8, UR10 ;  /* 0x0000000a08057c36 */ /* 0x000fce0008000000 */
.L_x_2314:
[----:B------:R-:W2:Y:S04]  /*6400*/  LDG.E.STRONG.GPU R4, desc[UR46][R2.64] ;  /* 0x0000002e02047981 */ /* 0x000ea8000c1ef900 */
[----:B--2---:R-:W-:Y:S01]  /*6410*/  CCTL.IVALL ;  /* 0x00000000ff00798f */ /* 0x004fe20002000000 */
[----:B------:R-:W-:Y:S05]  /*6420*/  YIELD ;  /* 0x0000000000007946 */ /* 0x000fea0003800000 */
[----:B------:R-:W-:-:S13]  /*6430*/  ISETP.NE.AND P1, PT, R4, R5, PT ;  /* 0x000000050400720c */ /* 0x000fda0003f25270 */
[----:B------:R-:W-:Y:S05]  /*6440*/  @P1 BRA `(.L_x_2314) ;  /* 0xfffffffc00ec1947 */ /* 0x000fea000383ffff */
.L_x_2313:
[----:B------:R-:W-:Y:S05]  /*6450*/  BSYNC B1 ;  /* 0x0000000000017941 */ /* 0x000fea0003800000 */
.L_x_2312:
[----:B------:R-:W-:-:S03]  /*6460*/  UMOV UR4, 0xffffffff ;  /* 0xffffffff00047882 */ /* 0x000fc60000000000 */
[----:B------:R-:W-:Y:S05]  /*6470*/  BRA.DIV UR4, `(.L_x_2315) ;  /* 0x0000003a04847947 */ /* 0x000fea000b800000 */
[----:B------:R-:W-:Y:S01]  /*6480*/  NOP ;  /* 0x0000000000007918 */ /* 0x000fe20000000000 */
.L_x_2384:
[----:B------:R-:W-:Y:S01]  /*6490*/  IMAD.U32 R9, RZ, RZ, UR8 ;  /* 0x00000008ff097e24 */ /* 0x000fe2000f8e00ff */
[----:B------:R-:W-:Y:S05]  /*64a0*/  WARPSYNC.ALL ;  /* 0x0000000000007948 */ /* 0x000fea0003800000 */
[----:B------:R-:W-:Y:S01]  /*64b0*/  BAR.SYNC.DEFER_BLOCKING 0xd, 0xa0 ;  /* 0x0342800000007b1d */ /* 0x000fe20000010000 */
[----:B------:R-:W-:-:S05]  /*64c0*/  IMAD R9, R9, 0x1800, RZ ;  /* 0x0000180009097824 */ /* 0x000fca00078e02ff */
[----:B------:R-:W-:Y:S04]  /*64d0*/  BSSY B1, `(.L_x_2316) ;  /* 0x0000012000017945 */ /* 0x000fe80003800000 */
[----:B------:R-:W-:Y:S05]  /*64e0*/  @!P0 BRA `(.L_x_2317) ;  /* 0x0000000000408947 */ /* 0x000fea0003800000 */
[----:B------:R-:W1:Y:S01]  /*64f0*/  LDC.64 R6, c[0x0][0x2c0] ;  /* 0x0000b000ff067b82 */ /* 0x000e620000000a00 */
[----:B------:R-:W-:Y:S01]  /*6500*/  IADD3 R5, P1, R9, UR6, RZ ;  /* 0x0000000609057c10 */ /* 0x000fe2000ff3e0ff */
[----:B------:R-:W-:Y:S01]  /*6510*/  UMOV UR4, 0x400 ;  /* 0x0000040000047882 */ /* 0x000fe20000000000 */
[----:B------:R-:W-:Y:S01]  /*6520*/  UMOV UR20, 0x0 ;  /* 0x0000000000147882 */ /* 0x000fe20000000000 */
[----:B------:R-:W-:-:S04]  /*6530*/  UMOV UR21, 0x14f00000 ;  /* 0x14f0000000157882 */ /* 0x000fc80000000000 */
[----:B------:R-:W2:Y:S01]  /*6540*/  S2UR UR10, SR_CgaCtaId ;  /* 0x00000000000a79c3 */ /* 0x000ea20000008800 */
[----:B-1----:R-:W-:Y:S02]  /*6550*/  LEA R4, P3, R5, R6, 0x2 ;  /* 0x0000000605047211 */ /* 0x002fe400078610ff */
[----:B------:R-:W-:Y:S02]  /*6560*/  LEA.HI.X.SX32 R6, R9, UR25, 0x1, P1 ;  /* 0x0000001909067c11 */ /* 0x000fe400088f0eff */
[----:B------:R-:W-:Y:S02]  /*6570*/  R2UR UR18, R4 ;  /* 0x00000000041272ca */ /* 0x000fe400000e0000 */
[----:B------:R-:W-:Y:S01]  /*6580*/  LEA.HI.X R5, R5, R7, R6, 0x2, P3 ;  /* 0x0000000705057211 */ /* 0x000fe200018f1406 */
[----:B--2---:R-:W-:-:S03]  /*6590*/  ULEA UR4, UR10, UR4, 0x18 ;  /* 0x000000040a047291 */ /* 0x004fc6000f8ec03f */
[----:B------:R-:W-:Y:S01]  /*65a0*/  R2UR UR19, R5 ;  /* 0x00000000051372ca */ /* 0x000fe200000e0000 */
[----:B------:R-:W-:Y:S01]  /*65b0*/  UMOV UR10, 0x300 ;  /* 0x00000300000a7882 */ /* 0x000fe20000000000 */
[----:B------:R-:W-:-:S11]  /*65c0*/  UIADD3 UR4, UR4, 0xc000, URZ ;  /* 0x0000c00004047890 */ /* 0x000fd6000fffe03f */
[----:B------:R1:W-:Y:S02]  /*65d0*/  UBLKRED.G.S.ADD.F32.RN [UR18], [UR4], UR10, desc[UR20] ;  /* 0x00001412040073bb */ /* 0x0003e400080a140a */
[----:B-1----:R0:W-:Y:S02]  /*65e0*/  UTMACMDFLUSH ;  /* 0x00000000000079b7 */ /* 0x0021e40000000000 */
.L_x_2317:
[----:B------:R-:W-:Y:S05]  /*65f0*/  BSYNC B1 ;  /* 0x0000000000017941 */ /* 0x000fea0003800000 */
.L_x_2316:
        /* <DEDUP_REMOVED lines=20> */
.L_x_2319:
[----:B------:R-:W-:Y:S05]  /*6740*/  BSYNC B1 ;  /* 0x0000000000017941 */ /* 0x000fea0003800000 */
.L_x_2318:
[----:B------:R-:W-:Y:S06]  /*6750*/  BAR.ARV 0xa, 0xa0 ;  /* 0x0282800000007b1d */ /* 0x000fec0000002000 */
[----:B------:R-:W-:Y:S04]  /*6760*/  BSSY B1, `(.L_x_2320) ;  /* 0x0000003000017945 */ /* 0x000fe80003800000 */
[----:B------:R-:W-:Y:S05]  /*6770*/  @!P0 BRA `(.L_x_2321) ;  /* 0x0000000000048947 */ /* 0x000fea0003800000 */
[----:B------:R-:W-:-:S04]  /*6780*/  DEPBAR.LE SB0, 0x0 ;  /* 0x000080000000791a */ /* 0x000fc80000000000 */
.L_x_2321:
[----:B------:R-:W-:Y:S05]  /*6790*/  BSYNC B1 ;  /* 0x0000000000017941 */ /* 0x000fea0003800000 */
.L_x_2320:
        /* <DEDUP_REMOVED lines=19> */
.L_x_2323:
[----:B------:R-:W-:Y:S05]  /*68d0*/  BSYNC B1 ;  /* 0x0000000000017941 */ /* 0x000fea0003800000 */
.L_x_2322:
[----:B------:R-:W-:Y:S01]  /*68e0*/  UIADD3 UR17, UR8, 0x1, URZ ;  /* 0x0000000108117890 */ /* 0x000fe2000fffe03f */
[----:B------:R-:W-:Y:S11]  /*68f0*/  BRA `(.L_x_2324) ;  /* 0x0000000000047947 */ /* 0x000ff60003800000 */
.L_x_2311:
[----:B------:R-:W-:-:S05]  /*6900*/  UMOV UR17, UR8 ;  /* 0x0000000800117c82 */ /* 0x000fca0008000000 */
.L_x_2324:
[----:B------:R-:W-:-:S04]  /*6910*/  UIADD3 UR4, UR8, 0x1, URZ ;  /* 0x0000000108047890 */ /* 0x000fc8000fffe03f */
[----:B------:R-:W-:-:S06]  /*6920*/  UISETP.NE.AND UP0, UPT, UR5, UR4, UPT ;  /* 0x000000040500728c */ /* 0x000fcc000bf05270 */
[----:B------:R-:W-:-:S13]  /*6930*/  PLOP3.LUT P1, PT, PT, PT, UP0, 0x80, 0x0 ;  /* 0x000000000000781c */ /* 0x000fda0003f2f008 */
[----:B------:R-:W-:Y:S05]  /*6940*/  @!P1 BRA `(.L_x_2308) ;  /* 0x0000003000e49947 */ /* 0x000fea0003800000 */
[----:B------:R-:W-:Y:S01]  /*6950*/  ULDC.64 UR10, c[0x0][0x2c0] ;  /* 0x0000b000000a7ab9 */ /* 0x000fe20000000a00 */
[----:B------:R-:W-:Y:S02]  /*6960*/  UIADD3 UR21, UR9, UR7, URZ ;  /* 0x0000000709157290 */ /* 0x000fe4000fffe03f */
[----:B------:R-:W-:Y:S01]  /*6970*/  ULEA UR20, UP0, UR6, UR10, 0x2 ;  /* 0x0000000a06147291 */ /* 0x000fe2000f80103f */
[----:B------:R-:W-:Y:S01]  /*6980*/  UMOV UR22, UR17 ;  /* 0x0000001100167c82 */ /* 0x000fe20008000000 */
[----:B------:R-:W-:Y:S02]  /*6990*/  UMOV UR4, URZ ;  /* 0x0000003f00047c82 */ /* 0x000fe40008000000 */
[----:B------:R-:W-:Y:S02]  /*69a0*/  ULEA.HI.X UR21, UR6, UR11, UR21, 0x2, UP0 ;  /* 0x0000000b06157291 */ /* 0x000fe400080f1415 */
[----:B------:R-:W-:-:S04]  /*69b0*/  UIADD3 UR20, UP0, UR20, 0x3000, URZ ;  /* 0x0000300014147890 */ /* 0x000fc8000ff1e03f */
[----:B------:R-:W-:-:S12]  /*69c0*/  UIADD3.X UR21, URZ, UR21, URZ, UP0, !UPT ;  /* 0x000000153f157290 */ /* 0x000fd800087fe43f */
.L_x_2349:
[----:B------:R-:W-:Y:S01]  /*69d0*/  UIMAD UR23, UR14, UR17, URZ ;  /* 0x000000110e1772a4 */ /* 0x000fe2000f8e023f */
[----:B------:R-:W-:Y:S01]  /*69e0*/  ISETP.NE.AND P2, PT, R0, RZ, PT ;  /* 0x000000ff0000720c */ /* 0x000fe20003f45270 */
[----:B------:R-:W-:Y:S01]  /*69f0*/  ULDC.64 UR10, c[0x0][0x768] ;  /* 0x0001da00000a7ab9 */ /* 0x000fe20000000a00 */
[----:B------:R-:W-:Y:S01]  /*6a00*/  ULEA UR28, UR17, UR12, 0x6 ;  /* 0x0000000c111c7291 */ /* 0x000fe2000f8e303f */
        /* <DEDUP_REMOVED lines=8> */
[----:B------:R-:W-:-:S04]  /*6a90*/  USHF.R.S32.HI UR18, URZ, 0x1f, UR28 ;  /* 0x0000001f3f127899 */ /* 0x000fc8000801141c */
[----:B------:R-:W-:-:S04]  /*6aa0*/  ULEA.HI UR18, UR18, UR28, URZ, 0x7 ;  /* 0x0000001c12127291 */ /* 0x000fc8000f8f383f */
[----:B------:R-:W-:-:S04]  /*6ab0*/  USHF.R.S32.HI UR18, URZ, 0x7, UR18 ;  /* 0x000000073f127899 */ /* 0x000fc80008011412 */
[----:B------:R-:W-:-:S04]  /*6ac0*/  UISETP.LT.AND UP0, UPT, UR16, UR18, UPT ;  /* 0x000000121000728c */ /* 0x000fc8000bf01270 */
[----:B------:R-:W-:-:S06]  /*6ad0*/  USEL UR18, UR16, UR18, UP0 ;  /* 0x0000001210127287 */ /* 0x000fcc0008000000 */
[----:B------:R-:W-:-:S07]  /*6ae0*/  VIADD R5, R8, UR18 ;  /* 0x0000001208057c36 */ /* 0x000fce0008000000 */
.L_x_2327:
[----:B------:R-:W2:Y:S04]  /*6af0*/  LDG.E.STRONG.GPU R4, desc[UR46][R2.64] ;  /* 0x0000002e02047981 */ /* 0x000ea8000c1ef900 */
[----:B--2---:R-:W-:Y:S01]  /*6b00*/  CCTL.IVALL ;  /* 0x00000000ff00798f */ /* 0x004fe20002000000 */
[----:B------:R-:W-:Y:S05]  /*6b10*/  YIELD ;  /* 0x0000000000007946 */ /* 0x000fea0003800000 */
[----:B------:R-:W-:-:S13]  /*6b20*/  ISETP.NE.AND P1, PT, R4, R5, PT ;  /* 0x000000050400720c */ /* 0x000fda0003f25270 */
[----:B------:R-:W-:Y:S05]  /*6b30*/  @P1 BRA `(.L_x_2327) ;  /* 0xfffffffc00ec1947 */ /* 0x000fea000383ffff */
.L_x_2326:
[----:B------:R-:W-:Y:S05]  /*6b40*/  BSYNC B1 ;  /* 0x0000000000017941 */ /* 0x000fea0003800000 */
.L_x_2325:
[----:B------:R-:W-:-:S03]  /*6b50*/  UMOV UR18, 0xffffffff ;  /* 0xffffffff00127882 */ /* 0x000fc60000000000 */
[----:B------:R-:W-:Y:S05]  /*6b60*/  BRA.DIV UR18, `(.L_x_2328) ;  /* 0x0000003212e47947 */ /* 0x000fea000b800000 */
[----:B------:R-:W-:Y:S01]  /*6b70*/  NOP ;  /* 0x0000000000007918 */ /* 0x000fe20000000000 */
.L_x_2387:
        /* <DEDUP_REMOVED lines=10> */
[----:B------:R-:W-:Y:S01]  /*6c20*/  UMOV UR31, 0x14f00000 ;  /* 0x14f00000001f7882 */ /* 0x000fe20000000000 */
[----:B-1----:R-:W-:Y:S02]  /*6c30*/  ULEA UR24, UR24, UR19, 0x18 ;  /* 0x0000001318187291 */ /* 0x002fe4000f8ec03f */
[----:B------:R-:W-:-:S02]  /*6c40*/  ULEA.HI.X.SX32 UR19, UR18, UR25, 0x1, UP0 ;  /* 0x0000001912137291 */ /* 0x000fc400080f0e3f */
[----:B------:R-:W-:Y:S02]  /*6c50*/  ULEA UR18, UP0, UR29, UR26, 0x2 ;  /* 0x0000001a1d127291 */ /* 0x000fe4000f80103f */
[----:B------:R-:W-:Y:S02]  /*6c60*/  UIADD3 UR24, UR24, 0xc000, URZ ;  /* 0x0000c00018187890 */ /* 0x000fe4000fffe03f */
[----:B------:R-:W-:Y:S01]  /*6c70*/  ULEA.HI.X UR19, UR29, UR27, UR19, 0x2, UP0 ;  /* 0x0000001b1d137291 */ /* 0x000fe200080f1413 */
[----:B------:R-:W-:-:S08]  /*6c80*/  UMOV UR26, 0x300 ;  /* 0x00000300001a7882 */ /* 0x000fd00000000000 */
[----:B------:R1:W-:Y:S02]  /*6c90*/  UBLKRED.G.S.ADD.F32.RN [UR18], [UR24], UR26, desc[UR30] ;  /* 0x00001e12180073bb */ /* 0x0003e400080a141a */
[----:B-1----:R0:W-:Y:S02]  /*6ca0*/  UTMACMDFLUSH ;  /* 0x00000000000079b7 */ /* 0x0021e40000000000 */
.L_x_2330:
[----:B------:R-:W-:Y:S05]  /*6cb0*/  BSYNC B1 ;  /* 0x0000000000017941 */ /* 0x000fea0003800000 */
.L_x_2329:
        /* <DEDUP_REMOVED lines=15> */
.L_x_2332:
[----:B------:R-:W-:Y:S05]  /*6db0*/  BSYNC B1 ;  /* 0x0000000000017941 */ /* 0x000fea0003800000 */
.L_x_2331:
[----:B------:R-:W-:Y:S06]  /*6dc0*/  BAR.ARV 0xa, 0xa0 ;  /* 0x0282800000007b1d */ /* 0x000fec0000002000 */
[----:B------:R-:W-:Y:S04]  /*6dd0*/  BSSY B1, `(.L_x_2333) ;  /* 0x0000003000017945 */ /* 0x000fe80003800000 */
[----:B------:R-:W-:Y:S05]  /*6de0*/  @!P0 BRA `(.L_x_2334) ;  /* 0x0000000000048947 */ /* 0x000fea0003800000 */
[----:B------:R-:W-:-:S04]  /*6df0*/  DEPBAR.LE SB0, 0x0 ;  /* 0x000080000000791a */ /* 0x000fc80000000000 */
.L_x_2334:
[----:B------:R-:W-:Y:S05]  /*6e00*/  BSYNC B1 ;  /* 0x0000000000017941 */ /* 0x000fea0003800000 */
.L_x_2333:
        /* <DEDUP_REMOVED lines=19> */
.L_x_2336:
[----:B------:R-:W-:Y:S05]  /*6f40*/  BSYNC B1 ;  /* 0x0000000000017941 */ /* 0x000fea0003800000 */
.L_x_2335:
        /* <DEDUP_REMOVED lines=9> */
[----:B------:R-:W-:-:S04]  /*6fe0*/  UIADD3 UR10, UR28, 0x40, URZ ;  /* 0x000000401c0a7890 */ /* 0x000fc8000fffe03f */
[----:B------:R-:W-:-:S04]  /*6ff0*/  USHF.R.S32.HI UR11, URZ, 0x1f, UR10 ;  /* 0x0000001f3f0b7899 */ /* 0x000fc8000801140a */
[----:B------:R-:W-:-:S04]  /*7000*/  ULEA.HI UR11, UR11, UR10, URZ, 0x7 ;  /* 0x0000000a0b0b7291 */ /* 0x000fc8000f8f383f */
[----:B------:R-:W-:-:S04]  /*7010*/  USHF.R.S32.HI UR11, URZ, 0x7, UR11 ;  /* 0x000000073f0b7899 */ /* 0x000fc8000801140b */
[----:B------:R-:W-:-:S04]  /*7020*/  UISETP.LT.AND UP0, UPT, UR16, UR11, UPT ;  /* 0x0000000b1000728c */ /* 0x000fc8000bf01270 */
[----:B------:R-:W-:-:S06]  /*7030*/  USEL UR11, UR16, UR11, UP0 ;  /* 0x0000000b100b7287 */ /* 0x000fcc0008000000 */
[----:B------:R-:W-:-:S07]  /*7040*/  VIADD R5, R8, UR11 ;  /* 0x0000000b08057c36 */ /* 0x000fce0008000000 */
.L_x_2339:
[----:B------:R-:W2:Y:S04]  /*7050*/  LDG.E.STRONG.GPU R4, desc[UR46][R2.64] ;  /* 0x0000002e02047981 */ /* 0x000ea8000c1ef900 */
[----:B--2---:R-:W-:Y:S01]  /*7060*/  CCTL.IVALL ;  /* 0x00000000ff00798f */ /* 0x004fe20002000000 */
[----:B------:R-:W-:Y:S05]  /*7070*/  YIELD ;  /* 0x0000000000007946 */ /* 0x000fea0003800000 */
[----:B------:R-:W-:-:S13]  /*7080*/  ISETP.NE.AND P1, PT, R4, R5, PT ;  /* 0x000000050400720c */ /* 0x000fda0003f25270 */
[----:B------:R-:W-:Y:S05]  /*7090*/  @P1 BRA `(.L_x_2339) ;  /* 0xfffffffc00ec1947 */ /* 0x000fea000383ffff */
.L_x_2338:
[----:B------:R-:W-:Y:S05]  /*70a0*/  BSYNC B1 ;  /* 0x0000000000017941 */ /* 0x000fea0003800000 */
.L_x_2337:
[----:B------:R-:W-:-:S03]  /*70b0*/  UMOV UR10, 0xffffffff ;  /* 0xffffffff000a7882 */ /* 0x000fc60000000000 */
[----:B------:R-:W-:Y:S05]  /*70c0*/  BRA.DIV UR10, `(.L_x_2340) ;  /* 0x0000002e0aa87947 */ /* 0x000fea000b800000 */
[----:B------:R-:W-:Y:S01]  /*70d0*/  NOP ;  /* 0x0000000000007918 */ /* 0x000fe20000000000 */
.L_x_2390:
        /* <DEDUP_REMOVED lines=15> */
.L_x_2342:
[----:B------:R-:W-:Y:S05]  /*71d0*/  BSYNC B1 ;  /* 0x0000000000017941 */ /* 0x000fea0003800000 */
.L_x_2341:
        /* <DEDUP_REMOVED lines=15> */
.L_x_2344:
[----:B------:R-:W-:Y:S05]  /*72d0*/  BSYNC B1 ;  /* 0x0000000000017941 */ /* 0x000fea0003800000 */
.L_x_2343:
[----:B------:R-:W-:Y:S06]  /*72e0*/  BAR.ARV 0xa, 0xa0 ;  /* 0x0282800000007b1d */ /* 0x000fec0000002000 */
[----:B------:R-:W-:Y:S04]  /*72f0*/  BSSY B1, `(.L_x_2345) ;  /* 0x0000003000017945 */ /* 0x000fe80003800000 */
[----:B------:R-:W-:Y:S05]  /*7300*/  @!P0 BRA `(.L_x_2346) ;  /* 0x0000000000048947 */ /* 0x000fea0003800000 */
[----:B------:R-:W-:-:S04]  /*7310*/  DEPBAR.LE SB0, 0x0 ;  /* 0x000080000000791a */ /* 0x000fc80000000000 */
.L_x_2346:
[----:B------:R-:W-:Y:S05]  /*7320*/  BSYNC B1 ;  /* 0x0000000000017941 */ /* 0x000fea0003800000 */
.L_x_2345:
        /* <DEDUP_REMOVED lines=19> */
.L_x_2348:
[----:B------:R-:W-:Y:S05]  /*7460*/  BSYNC B1 ;  /* 0x0000000000017941 */ /* 0x000fea0003800000 */
.L_x_2347:
[----:B------:R-:W-:Y:S02]  /*7470*/  UIADD3 UR17, UR17, 0x2, URZ ;  /* 0x0000000211117890 */ /* 0x000fe4000fffe03f */
[----:B------:R-:W-:Y:S02]  /*7480*/  UIADD3 UR4, UR4, 0x3000, URZ ;  /* 0x0000300004047890 */ /* 0x000fe4000fffe03f */
[----:B------:R-:W-:-:S06]  /*7490*/  UISETP.GE.AND UP0, UPT, UR17, UR5, UPT ;  /* 0x000000051100728c */ /* 0x000fcc000bf06270 */
[----:B------:R-:W-:-:S13]  /*74a0*/  PLOP3.LUT P1, PT, PT, PT, UP0, 0x80, 0x0 ;  /* 0x000000000000781c */ /* 0x000fda0003f2f008 */
[----:B------:R-:W-:Y:S05]  /*74b0*/  @!P1 BRA `(.L_x_2349) ;  /* 0xfffffff400449947 */ /* 0x000fea000383ffff */
[----:B------:R-:W-:Y:S05]  /*74c0*/  BRA `(.L_x_2308) ;  /* 0x0000002800047947 */ /* 0x000fea0003800000 */
.L_x_2307:
        /* <DEDUP_REMOVED lines=21> */
.L_x_2350:
[----:B------:R-:W-:Y:S01]  /*7620*/  ULDC UR9, c[0x0][0xb44] ;  /* 0x0002d10000097ab9 */ /* 0x000fe20000000800 */
[----:B------:R-:W-:Y:S01]  /*7630*/  UMOV UR7, UR8 ;  /* 0x0000000800077c82 */ /* 0x000fe20008000000 */
[----:B------:R-:W-:-:S11]  /*7640*/  UISETP.NE.AND UP0, UPT, UR9, 0x1, UPT ;  /* 0x000000010900788c */ /* 0x000fd6000bf05270 */
[----:B------:R-:W-:Y:S02]  /*7650*/  @UP0 ULDC.64 UR10, c[0x0][0xb48] ;  /* 0x0002d200000a0ab9 */ /* 0x000fe40000000a00 */
[----:B------:R-:W-:-:S04]  /*7660*/  UIMAD.WIDE.U32 UR4, UR8, UR10, URZ ;  /* 0x0000000a080472a5 */ /* 0x000fc8000f8e003f */
[----:B------:R-:W-:-:S04]  /*7670*/  @UP0 USHF.R.U32.HI UR7, URZ, UR11, UR5 ;  /* 0x0000000b3f070299 */ /* 0x000fc80008011605 */
[----:B------:R-:W-:-:S12]  /*7680*/  UIMAD UR4, UR7, UR9, URZ ;  /* 0x00000009070472a4 */ /* 0x000fd8000f8e023f */
.L_x_2351:
        /* <DEDUP_REMOVED lines=16> */
[----:B------:R-:W-:Y:S01]  /*7790*/  ULOP3.LUT UR7, URZ, UR7, URZ, 0x33, !UPT ;  /* 0x000000073f077292 */ /* 0x000fe2000f8e333f */
[----:B------:R-:W-:Y:S01]  /*77a0*/  ULDC UR4, c[0x0][0xb2c] ;  /* 0x0002cb0000047ab9 */ /* 0x000fe20000000800 */
[----:B------:R-:W-:Y:S02]  /*77b0*/  ULDC UR5, c[0x0][0x280] ;  /* 0x0000a00000057ab9 */ /* 0x000fe40000000800 */
[----:B------:R-:W-:Y:S01]  /*77c0*/  UIADD3 UR7, UR7, UR4, URZ ;  /* 0x0000000407077290 */ /* 0x000fe2000fffe03f */
[----:B------:R-:W-:Y:S02]  /*77d0*/  ULDC UR6, c[0x0][0x74c] ;  /* 0x0001d30000067ab9 */ /* 0x000fe40000000800 */
[----:B------:R-:W-:Y:S01]  /*77e0*/  ULDC UR4, c[0x0][0x290] ;  /* 0x0000a40000047ab9 */ /* 0x000fe20000000800 */
[----:B------:R-:W-:-:S04]  /*77f0*/  USHF.L.U32 UR11, UR7, 0x7, URZ ;  /* 0x00000007070b7899 */ /* 0x000fc8000800063f */
        /* <DEDUP_REMOVED lines=50> */
.L_x_2391:
        /* <DEDUP_REMOVED lines=15> */
.L_x_2355:
        /* <DEDUP_REMOVED lines=67> */
[----:B------:R-:W-:Y:S01]  /*8040*/  ISETP.GE.AND P1, PT, R4, R6, PT ;  /* 0x000000060400720c */ /* 0x000fe20003f26270 */
[----:B------:R1:W-:Y:S01]  /*8050*/  UTMALDG.4D [UR16], [UR48], desc[UR50] ;  /* 0x00003210300075b4 */ /* 0x0003e20008019000 */
[----:B------:R2:W-:Y:S01]  /*8060*/  UTMALDG.4D [UR40], [UR48], desc[UR50] ;  /* 0x00003228300075b4 */ /* 0x0005e20008019000 */
[----:B------:R-:W-:Y:S01]  /*8070*/  UTMALDG.4D [UR24], [UR48], desc[UR50] ;  /* 0x00003218300075b4 */ /* 0x000fe20008019000 */
[----:B------:R3:W-:Y:S01]  /*8080*/  UBLKCP.S.G [UR56], [UR32], UR7 ;  /* 0x00000038200073ba */ /* 0x0007e20008000207 */
[----:B------:R4:W-:Y:S01]  /*8090*/  SYNCS.ARRIVE.TRANS64 RZ, [R16+URZ+0x26800], R5 ;  /* 0x0268000510ff79a7 */ /* 0x0009e2000800003f */
[----:B-1----:R-:W-:Y:S01]  /*80a0*/  UMOV UR16, 0x0 ;  /* 0x0000000000107882 */ /* 0x002fe20000000000 */
[----:B------:R-:W-:-:S02]  /*80b0*/  UMOV UR17, 0x10000000 ;  /* 0x1000000000117882 */ /* 0x000fc40000000000 */
[----:B------:R1:W-:Y:S01]  /*80c0*/  UTMALDG.4D [UR8], [UR54], desc[UR16] ;  /* 0x00001008360075b4 */ /* 0x0003e20008019000 */
[----:B--2---:R-:W-:Y:S01]  /*80d0*/  UIADD3 UR40, UR8, 0x4000, URZ ;  /* 0x0000400008287890 */ /* 0x004fe2000fffe03f */
[----:B------:R-:W-:Y:S01]  /*80e0*/  UMOV UR42, 0x40 ;  /* 0x00000040002a7882 */ /* 0x000fe20000000000 */
[----:B------:R-:W-:Y:S01]  /*80f0*/  UMOV UR43, UR11 ;  /* 0x0000000b002b7c82 */ /* 0x000fe20008000000 */
[----:B------:R-:W-:Y:S01]  /*8100*/  UMOV UR44, UR12 ;  /* 0x0000000c002c7c82 */ /* 0x000fe20008000000 */
[----:B------:R-:W-:Y:S01]  /*8110*/  UMOV UR41, UR9 ;  /* 0x0000000900297c82 */ /* 0x000fe20008000000 */
[----:B---3--:R-:W-:Y:S02]  /*8120*/  UIADD3 UR32, UR8, 0x1000, URZ ;  /* 0x0000100008207890 */ /* 0x008fe4000fffe03f */
        /* <DEDUP_REMOVED lines=13> */
[----:B-1----:R-:W-:Y:S01]  /*8200*/  UMOV UR10, 0x40 ;  /* 0x00000040000a7882 */ /* 0x002fe20000000000 */
[----:B------:R-:W-:Y:S01]  /*8210*/  UTMALDG.4D [UR48], [UR54], desc[UR16] ;  /* 0x00001030360075b4 */ /* 0x000fe20008019000 */
[----:B------:R1:W-:Y:S01]  /*8220*/  UTMALDG.4D [UR24], [UR54], desc[UR16] ;  /* 0x00001018360075b4 */ /* 0x0003e20008019000 */
[----:B------:R4:W-:Y:S01]  /*8230*/  UTMALDG.4D [UR40], [UR54], desc[UR16] ;  /* 0x00001028360075b4 */ /* 0x0009e20008019000 */
[----:B--2---:R-:W-:Y:S01]  /*8240*/  UIADD3 UR32, UR8, 0x6000, URZ ;  /* 0x0000600008207890 */ /* 0x004fe2000fffe03f */
[----:B------:R-:W-:-:S02]  /*8250*/  UMOV UR34, UR18 ;  /* 0x0000001200227c82 */ /* 0x000fc40008000000 */
[----:B------:R4:W-:Y:S06]  /*8260*/  UTMALDG.4D [UR56], [UR54], desc[UR16] ;  /* 0x00001038360075b4 */ /* 0x0009ec0008019000 */
[----:B------:R4:W-:Y:S01]  /*8270*/  UTMALDG.4D [UR32], [UR30], desc[UR16] ;  /* 0x000010201e0075b4 */ /* 0x0009e20008019000 */
[----:B-1----:R-:W-:Y:S02]  /*8280*/  UIADD3 UR24, UR8, 0x8000, URZ ;  /* 0x0000800008187890 */ /* 0x002fe4000fffe03f */
[----:B------:R-:W-:Y:S01]  /*8290*/  UIADD3 UR8, UR8, 0xa000, URZ ;  /* 0x0000a00008087890 */ /* 0x000fe2000fffe03f */
[----:B------:R-:W-:-:S06]  /*82a0*/  UMOV UR26, 0x20 ;  /* 0x00000020001a7882 */ /* 0x000fcc0000000000 */
[----:B------:R4:W-:Y:S02]  /*82b0*/  UTMALDG.4D [UR24], [UR30], desc[UR16] ;  /* 0x000010181e0075b4 */ /* 0x0009e40008019000 */
[----:B------:R4:W-:Y:S02]  /*82c0*/  UTMALDG.4D [UR8], [UR30], desc[UR16] ;  /* 0x000010081e0075b4 */ /* 0x0009e40008019000 */
[----:B----4-:R-:W-:Y:S05]  /*82d0*/  @P1 BRA `(.L_x_2356) ;  /* 0x0000001000f41947 */ /* 0x010fea0003800000 */
        /* <DEDUP_REMOVED lines=18> */
.L_x_2366:
[----:B--234-:R-:W-:-:S04]  /*8400*/  SHF.L.U32 R21, R11, 0x1f, RZ ;  /* 0x0000001f0b157819 */ /* 0x01cfc800000006ff */
[----:B------:R-:W1:Y:S02]  /*8410*/  SYNCS.PHASECHK.TRANS64.TRYWAIT P1, [R16+URZ+0x26840], R21 ;  /* 0x02684015100075a7 */ /* 0x000e64000802017f */
[----:B-1----:R-:W-:Y:S05]  /*8420*/  @!P1 BRA `(.L_x_2358) ;  /* 0x0000001c00009947 */ /* 0x002fea0003800000 */
.L_x_2392:
[----:B------:R-:W-:Y:S05]  /*8430*/  @P0 BRA `(.L_x_2359) ;  /* 0x0000000000140947 */ /* 0x000fea0003800000 */
[----:B------:R-:W-:Y:S01]  /*8440*/  ISETP.NE.AND P1, PT, R6, RZ, PT ;  /* 0x000000ff0600720c */ /* 0x000fe20003f25270 */
[----:B------:R-:W-:-:S04]  /*8450*/  IMAD.MOV.U32 R3, RZ, RZ, 0x3100 ;  /* 0x00003100ff037424 */ /* 0x000fc800078e00ff */
[----:B------:R3:W-:Y:S08]  /*8460*/  SYNCS.ARRIVE.TRANS64 RZ, [R16+URZ+0x26830], R3 ;  /* 0x0268300310ff79a7 */ /* 0x0007f0000800003f */
[----:B------:R-:W-:Y:S05]  /*8470*/  @!P1 BRA `(.L_x_2359) ;  /* 0x0000000000049947 */ /* 0x000fea0003800000 */
[----:B------:R-:W-:Y:S01]  /*8480*/  BPT.TRAP 0x1 ;  /* 0x000000040000795c */ /* 0x000fe20000300000 */
.L_x_2359:
        /* <DEDUP_REMOVED lines=43> */
.L_x_2393:
[----:B------:R-:W-:Y:S05]  /*8740*/  @P0 BRA `(.L_x_2361) ;  /* 0x0000000000140947 */ /* 0x000fea0003800000 */
[----:B------:R-:W-:Y:S01]  /*8750*/  ISETP.NE.AND P1, PT, R6, RZ, PT ;  /* 0x000000ff0600720c */ /* 0x000fe20003f25270 */
[----:B------:R-:W-:-:S04]  /*8760*/  IMAD.MOV.U32 R2, RZ, RZ, 0x3100 ;  /* 0x00003100ff027424 */ /* 0x000fc800078e00ff */
[----:B------:R3:W-:Y:S08]  /*8770*/  SYNCS.ARRIVE.TRANS64 RZ, [R16+URZ+0x26818], R2 ;  /* 0x0268180210ff79a7 */ /* 0x0007f0000800003f */
[----:B------:R-:W-:Y:S05]  /*8780*/  @!P1 BRA `(.L_x_2361) ;  /* 0x0000000000049947 */ /* 0x000fea0003800000 */
[----:B------:R-:W-:Y:S01]  /*8790*/  BPT.TRAP 0x1 ;  /* 0x000000040000795c */ /* 0x000fe20000300000 */
.L_x_2361:
        /* <DEDUP_REMOVED lines=43> */
.L_x_2394:
[----:B------:R-:W-:Y:S05]  /*8a50*/  @P0 BRA `(.L_x_2363) ;  /* 0x0000000000140947 */ /* 0x000fea0003800000 */
[----:B------:R-:W-:Y:S01]  /*8a60*/  ISETP.NE.AND P1, PT, R6, RZ, PT ;  /* 0x000000ff0600720c */ /* 0x000fe20003f25270 */
[----:B-123--:R-:W-:-:S04]  /*8a70*/  IMAD.MOV.U32 R21, RZ, RZ, 0x3100 ;  /* 0x00003100ff157424 */ /* 0x00efc800078e00ff */
[----:B------:R4:W-:Y:S08]  /*8a80*/  SYNCS.ARRIVE.TRANS64 RZ, [R16+URZ+0x26838], R21 ;  /* 0x0268381510ff79a7 */ /* 0x0009f0000800003f */
[----:B------:R-:W-:Y:S05]  /*8a90*/  @!P1 BRA `(.L_x_2363) ;  /* 0x0000000000049947 */ /* 0x000fea0003800000 */
[----:B------:R-:W-:Y:S01]  /*8aa0*/  BPT.TRAP 0x1 ;  /* 0x000000040000795c */ /* 0x000fe20000300000 */
.L_x_2363:
        /* <DEDUP_REMOVED lines=38> */
.L_x_2396:
[----:B------:R-:W-:Y:S05]  /*8d10*/  @P0 BRA `(.L_x_2365) ;  /* 0x0000000000140947 */ /* 0x000fea0003800000 */
[----:B------:R-:W-:Y:S01]  /*8d20*/  ISETP.NE.AND P1, PT, R6, RZ, PT ;  /* 0x000000ff0600720c */ /* 0x000fe20003f25270 */
[----:B------:R-:W-:-:S04]  /*8d30*/  IMAD.MOV.U32 R5, RZ, RZ, 0x3100 ;  /* 0x00003100ff057424 */ /* 0x000fc800078e00ff */
[----:B------:R1:W-:Y:S08]  /*8d40*/  SYNCS.ARRIVE.TRANS64 RZ, [R16+URZ+0x26810], R5 ;  /* 0x0268100510ff79a7 */ /* 0x0003f0000800003f */
[----:B------:R-:W-:Y:S05]  /*8d50*/  @!P1 BRA `(.L_x_2365) ;  /* 0x0000000000049947 */ /* 0x000fea0003800000 */
[----:B------:R-:W-:Y:S01]  /*8d60*/  BPT.TRAP 0x1 ;  /* 0x000000040000795c */ /* 0x000fe20000300000 */
.L_x_2365:
        /* <DEDUP_REMOVED lines=44> */
.L_x_2357:
        /* <DEDUP_REMOVED lines=8> */
.L_x_2397:
[----:B------:R-:W-:Y:S05]  /*90b0*/  @P0 BRA `(.L_x_2368) ;  /* 0x0000000000140947 */ /* 0x000fea0003800000 */
[----:B------:R-:W-:Y:S01]  /*90c0*/  ISETP.NE.AND P1, PT, R6, RZ, PT ;  /* 0x000000ff0600720c */ /* 0x000fe20003f25270 */
[----:B------:R-:W-:-:S04]  /*90d0*/  IMAD.MOV.U32 R5, RZ, RZ, 0x3100 ;  /* 0x00003100ff057424 */ /* 0x000fc800078e00ff */
[----:B------:R2:W-:Y:S08]  /*90e0*/  SYNCS.ARRIVE.TRANS64 RZ, [R16+URZ+0x26830], R5 ;  /* 0x0268300510ff79a7 */ /* 0x0005f0000800003f */
[----:B------:R-:W-:Y:S05]  /*90f0*/  @!P1 BRA `(.L_x_2368) ;  /* 0x0000000000049947 */ /* 0x000fea0003800000 */
[----:B------:R-:W-:Y:S01]  /*9100*/  BPT.TRAP 0x1 ;  /* 0x000000040000795c */ /* 0x000fe20000300000 */
.L_x_2368:
        /* <DEDUP_REMOVED lines=40> */
.L_x_2398:
[----:B------:R-:W-:Y:S05]  /*9390*/  @P0 BRA `(.L_x_2370) ;  /* 0x0000000000140947 */ /* 0x000fea0003800000 */
[----:B------:R-:W-:Y:S01]  /*93a0*/  ISETP.NE.AND P0, PT, R6, RZ, PT ;  /* 0x000000ff0600720c */ /* 0x000fe20003f05270 */
[----:B------:R-:W-:-:S04]  /*93b0*/  IMAD.MOV.U32 R5, RZ, RZ, 0x3100 ;  /* 0x00003100ff057424 */ /* 0x000fc800078e00ff */
[----:B------:R1:W-:Y:S08]  /*93c0*/  SYNCS.ARRIVE.TRANS64 RZ, [R16+URZ+0x26818], R5 ;  /* 0x0268180510ff79a7 */ /* 0x0003f0000800003f */
[----:B------:R-:W-:Y:S05]  /*93d0*/  @!P0 BRA `(.L_x_2370) ;  /* 0x0000000000048947 */ /* 0x000fea0003800000 */
[----:B------:R-:W-:Y:S01]  /*93e0*/  BPT.TRAP 0x1 ;  /* 0x000000040000795c */ /* 0x000fe20000300000 */
.L_x_2370:
        /* <DEDUP_REMOVED lines=44> */
.L_x_2356:
[----:B------:R-:W1:Y:S01]  /*96b0*/  S2R R0, SR_TID.X ;  /* 0x0000000000007919 */ /* 0x000e620000002100 */
[----:B------:R-:W-:Y:S01]  /*96c0*/  IMAD R3, R19, 0x8, R16 ;  /* 0x0000000813037824 */ /* 0x000fe200078e0210 */
[----:B-1----:R-:W-:Y:S02]  /*96d0*/  LOP3.LUT R2, R0, 0x7f, RZ, 0xc0, !PT ;  /* 0x0000007f00027812 */ /* 0x002fe400078ec0ff */
[----:B------:R-:W-:Y:S02]  /*96e0*/  SHF.L.U32 R0, R11, 0x1f, RZ ;  /* 0x0000001f0b007819 */ /* 0x000fe400000006ff */
[----:B------:R-:W-:Y:S02]  /*96f0*/  ISETP.NE.AND P1, PT, R2, RZ, PT ;  /* 0x000000ff0200720c */ /* 0x000fe40003f25270 */
[----:B------:R-:W1:Y:S02]  /*9700*/  SYNCS.PHASECHK.TRANS64.TRYWAIT P0, [R3+URZ+0x26840], R0 ;  /* 0x02684000030075a7 */ /* 0x000e64000800017f */
[----:B-1----:R-:W-:Y:S09]  /*9710*/  @!P0 BRA `(.L_x_2371) ;  /* 0x0000000800c08947 */ /* 0x002ff20003800000 */
.L_x_2399:
[----:B------:R-:W-:Y:S05]  /*9720*/  @P1 BRA `(.L_x_2372) ;  /* 0x0000000000181947 */ /* 0x000fea0003800000 */
[----:B------:R-:W1:Y:S01]  /*9730*/  S2R R2, SR_TID.X ;  /* 0x0000000000027919 */ /* 0x000e620000002100 */
[----:B------:R-:W-:-:S04]  /*9740*/  IMAD.MOV.U32 R0, RZ, RZ, 0x3100 ;  /* 0x00003100ff007424 */ /* 0x000fc800078e00ff */
[----:B------:R1:W-:Y:S02]  /*9750*/  SYNCS.ARRIVE.TRANS64 RZ, [R3+URZ+0x26830], R0 ;  /* 0x0268300003ff79a7 */ /* 0x0003e4000800003f */
[----:B-1----:R-:W-:-:S13]  /*9760*/  LOP3.LUT P0, RZ, R2, 0x1f, RZ, 0xc0, !PT ;  /* 0x0000001f02ff7812 */ /* 0x002fda000780c0ff */
[----:B------:R-:W-:Y:S05]  /*9770*/  @!P0 BRA `(.L_x_2372) ;  /* 0x0000000000048947 */ /* 0x000fea0003800000 */
[----:B------:R-:W-:Y:S01]  /*9780*/  BPT.TRAP 0x1 ;  /* 0x000000040000795c */ /* 0x000fe20000300000 */
.L_x_2372:
        /* <DEDUP_REMOVED lines=47> */
.L_x_2353:
[----:B------:R-:W-:Y:S05]  /*9a80*/  BSYNC B1 ;  /* 0x0000000000017941 */ /* 0x000fea0003800000 */
.L_x_2352:
[----:B------:R-:W-:-:S03]  /*9a90*/  UMOV UR7, 0xffffffff ;  /* 0xffffffff00077882 */ /* 0x000fc60000000000 */
[----:B------:R-:W-:Y:S05]  /*9aa0*/  BRA.DIV UR7, `(.L_x_2373) ;  /* 0x0000000607f07947 */ /* 0x000fea000b800000 */
[----:B------:R-:W-:-:S13]  /*9ab0*/  ELECT P6, URZ, PT ;  /* 0x00000000003f782f */ /* 0x000fda00038c0000 */
.L_x_2402:
[----:B------:R-:W-:Y:S05]  /*9ac0*/  @!P6 BRA `(.L_x_2308) ;  /* 0x000000000084e947 */ /* 0x000fea0003800000 */
[----:B------:R-:W-:-:S06]  /*9ad0*/  ULOP3.LUT UR7, UR38, 0x2, URZ, 0xfc, !UPT ;  /* 0x0000000226077892 */ /* 0x000fcc000f8efc3f */
[----:B------:R-:W-:-:S05]  /*9ae0*/  IMAD.U32 R2, RZ, RZ, UR7 ;  /* 0x00000007ff027e24 */ /* 0x000fca000f8e00ff */
[----:B------:R-:W-:-:S13]  /*9af0*/  ISETP.NE.AND P2, PT, R2, 0x3, PT ;  /* 0x000000030200780c */ /* 0x000fda0003f45270 */
[----:B------:R-:W-:Y:S05]  /*9b00*/  @!P2 BRA `(.L_x_2374) ;  /* 0x000000000004a947 */ /* 0x000fea0003800000 */
[----:B------:R-:W-:Y:S01]  /*9b10*/  BPT.TRAP 0x1 ;  /* 0x000000040000795c */ /* 0x000fe20000300000 */
.L_x_2374:
        /* <DEDUP_REMOVED lines=15> */
.L_x_2403:
[----:B------:R-:W2:Y:S02]  /*9c10*/  SYNCS.PHASECHK.TRANS64.TRYWAIT P0, [R3+URZ], R2 ;  /* 0x00000002030075a7 */ /* 0x000ea4000800017f */
[----:B--2---:R-:W-:Y:S05]  /*9c20*/  @!P0 BRA `(.L_x_2376) ;  /* 0x0000000400c48947 */ /* 0x004fea0003800000 */
.L_x_2404:
[----:B------:R-:W-:Y:S05]  /*9c30*/  @!P2 BRA `(.L_x_2377) ;  /* 0x000000000004a947 */ /* 0x000fea0003800000 */
[----:B------:R-:W-:Y:S01]  /*9c40*/  BPT.TRAP 0x1 ;  /* 0x000000040000795c */ /* 0x000fe20000300000 */
.L_x_2377:
[----:B--2---:R-:W-:-:S04]  /*9c50*/  VIADD R3, R7, 0x26840 ;  /* 0x0002684007037836 */ /* 0x004fc80000000000 */
[----:B------:R-:W-:-:S04]  /*9c60*/  IMAD R0, R0, 0x8, R3 ;  /* 0x0000000800007824 */ /* 0x000fc800078e0203 */
[----:B------:R-:W2:Y:S02]  /*9c70*/  SYNCS.PHASECHK.TRANS64.TRYWAIT P0, [R0+URZ], R5 ;  /* 0x00000005000075a7 */ /* 0x000ea4000800017f */
[----:B--2---:R-:W-:Y:S05]  /*9c80*/  @!P0 BRA `(.L_x_2378) ;  /* 0x0000000400c08947 */ /* 0x004fea0003800000 */
.L_x_2405:
[----:B------:R-:W-:-:S07]  /*9c90*/  IMAD R3, R4, 0x8, R3 ;  /* 0x0000000804037824 */ /* 0x000fce00078e0203 */
.L_x_2379:
[----:B---3--:R3:W4:Y:S02]  /*9ca0*/  SYNCS.PHASECHK.TRANS64.TRYWAIT P0, [R3+URZ], R2 ;  /* 0x00000002030075a7 */ /* 0x008724000800017f */
[----:B----4-:R-:W-:Y:S05]  /*9cb0*/  @!P0 NANOSLEEP.SYNCS 0x989680 ;  /* 0x009896800000895d */ /* 0x010fea0003900000 */
[----:B------:R-:W4:Y:S02]  /*9cc0*/  @!P0 SYNCS.PHASECHK.TRANS64 P0, [R3+URZ], R2 ;  /* 0x00000002030085a7 */ /* 0x000f24000800007f */
[----:B----4-:R-:W-:Y:S05]  /*9cd0*/  @!P0 BRA `(.L_x_2379) ;  /* 0xfffffffc00f08947 */ /* 0x010fea000383ffff */
.L_x_2308:
[----:B------:R-:W-:Y:S05]  /*9ce0*/  BSYNC B0 ;  /* 0x0000000000007941 */ /* 0x000fea0003800000 */
.L_x_2306:
[----:B------:R-:W-:Y:S05]  /*9cf0*/  EXIT ;  /* 0x000000000000794d */ /* 0x000fea0003800000 */
.L_x_2276:
[----:B------:R-:W-:Y:S02]  /*9d00*/  IMAD.MOV.U32 R13, RZ, RZ, R19 ;  /* 0x000000ffff0d7224 */ /* 0x000fe400078e0013 */
[----:B------:R-:W-:Y:S02]  /*9d10*/  IMAD.MOV.U32 R12, RZ, RZ, RZ ;  /* 0x000000ffff0c7224 */ /* 0x000fe400078e00ff */
[----:B------:R-:W-:Y:S02]  /*9d20*/  IMAD.MOV.U32 R11, RZ, RZ, 0x1f ;  /* 0x0000001fff0b7424 */ /* 0x000fe400078e00ff */
[----:B------:R-:W-:-:S07]  /*9d30*/  IMAD.MOV.U32 R15, RZ, RZ, -0x1 ;  /* 0xffffffffff0f7424 */ /* 0x000fce00078e00ff */
[----:B------:R-:W-:Y:S05]  /*9d40*/  WARPSYNC.COLLECTIVE R15, `(.L_x_2380) ;  /* 0x000000000f087348 */ /* 0x000fea0003c00000 */
[----:B------:R1:W2:Y:S02]  /*9d50*/  SHFL.IDX P6, R14, R13, R12, R11 ;  /* 0x0000000c0d0e7389 */ /* 0x0002a400000c000b */
[----:B-12---:R-:W-:Y:S01]  /*9d60*/  ENDCOLLECTIVE ;  /* 0x000000000000791b */ /* 0x006fe20003800000 */
.L_x_2380:
[----:B------:R-:W-:Y:S05]  /*9d70*/  BRA `(.L_x_2381) ;  /* 0xffffff7400407947 */ /* 0x000fea000383ffff */
.L_x_2278:
[----:B--2---:R2:W3:Y:S02]  /*9d80*/  SYNCS.PHASECHK.TRANS64.TRYWAIT P0, [R2+URZ+0x26800], R5 ;  /* 0x02680005020075a7 */ /* 0x0044e4000800017f */
[----:B---3--:R-:W-:Y:S05]  /*9d90*/  @!P0 NANOSLEEP.SYNCS 0x989680 ;  /* 0x009896800000895d */ /* 0x008fea0003900000 */
[----:B------:R-:W3:Y:S02]  /*9da0*/  @!P0 SYNCS.PHASECHK.TRANS64 P0, [R2+URZ+0x26800], R5 ;  /* 0x02680005020085a7 */ /* 0x000ee4000800007f */
[----:B---3--:R-:W-:Y:S05]  /*9db0*/  @!P0 BRA `(.L_x_2278) ;  /* 0xfffffffc00f08947 */ /* 0x008fea000383ffff */
[----:B------:R-:W-:Y:S05]  /*9dc0*/  BRA `(.L_x_2277) ;  /* 0xffffff7400687947 */ /* 0x000fea000383ffff */
.L_x_2283:
[----:B--2---:R-:W-:-:S04]  /*9dd0*/  IMAD.U32 R5, RZ, RZ, UR8 ;  /* 0x00000008ff057e24 */ /* 0x004fc8000f8e00ff */
[----:B------:R2:W3:Y:S03]  /*9de0*/  SYNCS.PHASECHK.TRANS64.TRYWAIT P1, [R5+URZ+0x26810], R6 ;  /* 0x02681006050075a7 */ /* 0x0004e6000802017f */
[----:B---3--:R-:W-:Y:S05]  /*9df0*/  @!P1 NANOSLEEP.SYNCS 0x989680 ;  /* 0x009896800000995d */ /* 0x008fea0003900000 */
[----:B------:R-:W3:Y:S02]  /*9e00*/  @!P1 SYNCS.PHASECHK.TRANS64 P1, [R5+URZ+0x26810], R6 ;  /* 0x02681006050095a7 */ /* 0x000ee4000802007f */
[----:B---3--:R-:W-:Y:S05]  /*9e10*/  @!P1 BRA `(.L_x_2283) ;  /* 0xfffffffc00ec9947 */ /* 0x008fea000383ffff */
[----:B------:R-:W-:Y:S05]  /*9e20*/  BRA `(.L_x_2282) ;  /* 0xffffff7c00c07947 */ /* 0x000fea000383ffff */
.L_x_2287:
[----:B------:R-:W-:-:S04]  /*9e30*/  IMAD.U32 R5, RZ, RZ, UR8 ;  /* 0x00000008ff057e24 */ /* 0x000fc8000f8e00ff */
[----:B------:R1:W1:Y:S03]  /*9e40*/  SYNCS.PHASECHK.TRANS64.TRYWAIT P1, [R5+URZ+0x26830], R6 ;  /* 0x02683006050075a7 */ /* 0x000266000802017f */
[----:B-1----:R-:W-:Y:S05]  /*9e50*/  @!P1 NANOSLEEP.SYNCS 0x989680 ;  /* 0x009896800000995d */ /* 0x002fea0003900000 */
[----:B------:R-:W1:Y:S02]  /*9e60*/  @!P1 SYNCS.PHASECHK.TRANS64 P1, [R5+URZ+0x26830], R6 ;  /* 0x02683006050095a7 */ /* 0x000e64000802007f */
[----:B-1----:R-:W-:Y:S05]  /*9e70*/  @!P1 BRA `(.L_x_2287) ;  /* 0xfffffffc00ec9947 */ /* 0x002fea000383ffff */
[----:B------:R-:W-:Y:S05]  /*9e80*/  BRA `(.L_x_2286) ;  /* 0xffffff8000c87947 */ /* 0x000fea000383ffff */
.L_x_2315:
[----:B------:R-:W-:Y:S01]  /*9e90*/  BSSY B1, `(.L_x_2382) ;  /* 0x0000005000017945 */ /* 0x000fe20003800000 */
[----:B------:R-:W-:-:S07]  /*9ea0*/  IMAD.MOV.U32 R15, RZ, RZ, -0x1 ;  /* 0xffffffffff0f7424 */ /* 0x000fce00078e00ff */
[----:B------:R-:W-:Y:S05]  /*9eb0*/  WARPSYNC.COLLECTIVE R15, `(.L_x_2383) ;  /* 0x000000000f087348 */ /* 0x000fea0003c00000 */
[----:B------:R-:W-:Y:S01]  /*9ec0*/  NOP ;  /* 0x0000000000007918 */ /* 0x000fe20000000000 */
[----:B------:R-:W-:Y:S01]  /*9ed0*/  ENDCOLLECTIVE ;  /* 0x000000000000791b */ /* 0x000fe20003800000 */
.L_x_2383:
[----:B------:R-:W-:Y:S05]  /*9ee0*/  BSYNC B1 ;  /* 0x0000000000017941 */ /* 0x000fea0003800000 */
.L_x_2382:
[----:B------:R-:W-:Y:S05]  /*9ef0*/  BRA `(.L_x_2384) ;  /* 0xffffffc400647947 */ /* 0x000fea000383ffff */
.L_x_2328:
[----:B------:R-:W-:Y:S01]  /*9f00*/  BSSY B1, `(.L_x_2385) ;  /* 0x0000005000017945 */ /* 0x000fe20003800000 */
[----:B------:R-:W-:-:S07]  /*9f10*/  IMAD.MOV.U32 R15, RZ, RZ, -0x1 ;  /* 0xffffffffff0f7424 */ /* 0x000fce00078e00ff */
[----:B------:R-:W-:Y:S05]  /*9f20*/  WARPSYNC.COLLECTIVE R15, `(.L_x_2386) ;  /* 0x000000000f087348 */ /* 0x000fea0003c00000 */
[----:B------:R-:W-:Y:S01]  /*9f30*/  NOP ;  /* 0x0000000000007918 */ /* 0x000fe20000000000 */
[----:B------:R-:W-:Y:S01]  /*9f40*/  ENDCOLLECTIVE ;  /* 0x000000000000791b */ /* 0x000fe20003800000 */
.L_x_2386:
[----:B------:R-:W-:Y:S05]  /*9f50*/  BSYNC B1 ;  /* 0x0000000000017941 */ /* 0x000fea0003800000 */
.L_x_2385:
[----:B------:R-:W-:Y:S05]  /*9f60*/  BRA `(.L_x_2387) ;  /* 0xffffffcc00047947 */ /* 0x000fea000383ffff */
.L_x_2340:
[----:B------:R-:W-:Y:S01]  /*9f70*/  BSSY B1, `(.L_x_2388) ;  /* 0x0000005000017945 */ /* 0x000fe20003800000 */
[----:B------:R-:W-:-:S07]  /*9f80*/  IMAD.MOV.U32 R15, RZ, RZ, -0x1 ;  /* 0xffffffffff0f7424 */ /* 0x000fce00078e00ff */
[----:B------:R-:W-:Y:S05]  /*9f90*/  WARPSYNC.COLLECTIVE R15, `(.L_x_2389) ;  /* 0x000000000f087348 */ /* 0x000fea0003c00000 */
[----:B------:R-:W-:Y:S01]  /*9fa0*/  NOP ;  /* 0x0000000000007918 */ /* 0x000fe20000000000 */
[----:B------:R-:W-:Y:S01]  /*9fb0*/  ENDCOLLECTIVE ;  /* 0x000000000000791b */ /* 0x000fe20003800000 */
.L_x_2389:
[----:B------:R-:W-:Y:S05]  /*9fc0*/  BSYNC B1 ;  /* 0x0000000000017941 */ /* 0x000fea0003800000 */
.L_x_2388:
[----:B------:R-:W-:Y:S05]  /*9fd0*/  BRA `(.L_x_2390) ;  /* 0xffffffd000407947 */ /* 0x000fea000383ffff */
.L_x_2354:
[----:B-1----:R1:W2:Y:S02]  /*9fe0*/  SYNCS.PHASECHK.TRANS64.TRYWAIT P0, [R16+URZ+0x26820], R3 ;  /* 0x02682003100075a7 */ /* 0x0022a4000800017f */
[----:B--2---:R-:W-:Y:S05]  /*9ff0*/  @!P0 NANOSLEEP.SYNCS 0x989680 ;  /* 0x009896800000895d */ /* 0x004fea0003900000 */
[----:B------:R-:W2:Y:S02]  /*a000*/  @!P0 SYNCS.PHASECHK.TRANS64 P0, [R16+URZ+0x26820], R3 ;  /* 0x02682003100085a7 */ /* 0x000ea4000800007f */
[----:B--2---:R-:W-:Y:S05]  /*a010*/  @!P0 BRA `(.L_x_2354) ;  /* 0xfffffffc00f08947 */ /* 0x004fea000383ffff */
[----:B------:R-:W-:Y:S05]  /*a020*/  BRA `(.L_x_2391) ;  /* 0xffffffd800bc7947 */ /* 0x000fea000383ffff */
.L_x_2358:
[----:B-1----:R1:W3:Y:S02]  /*a030*/  SYNCS.PHASECHK.TRANS64.TRYWAIT P1, [R16+URZ+0x26840], R21 ;  /* 0x02684015100075a7 */ /* 0x0022e4000802017f */
[----:B---3--:R-:W-:Y:S05]  /*a040*/  @!P1 NANOSLEEP.SYNCS 0x989680 ;  /* 0x009896800000995d */ /* 0x008fea0003900000 */
[----:B------:R-:W3:Y:S02]  /*a050*/  @!P1 SYNCS.PHASECHK.TRANS64 P1, [R16+URZ+0x26840], R21 ;  /* 0x02684015100095a7 */ /* 0x000ee4000802007f */
[----:B---3--:R-:W-:Y:S05]  /*a060*/  @!P1 BRA `(.L_x_2358) ;  /* 0xfffffffc00f09947 */ /* 0x008fea000383ffff */
[----:B------:R-:W-:Y:S05]  /*a070*/  BRA `(.L_x_2392) ;  /* 0xffffffe000ec7947 */ /* 0x000fea000383ffff */
.L_x_2360:
[----:B--2---:R2:W3:Y:S02]  /*a080*/  SYNCS.PHASECHK.TRANS64.TRYWAIT P1, [R16+URZ+0x26828], R21 ;  /* 0x02682815100075a7 */ /* 0x0044e4000802017f */
[----:B---3--:R-:W-:Y:S05]  /*a090*/  @!P1 NANOSLEEP.SYNCS 0x989680 ;  /* 0x009896800000995d */ /* 0x008fea0003900000 */
[----:B------:R-:W3:Y:S02]  /*a0a0*/  @!P1 SYNCS.PHASECHK.TRANS64 P1, [R16+URZ+0x26828], R21 ;  /* 0x02682815100095a7 */ /* 0x000ee4000802007f */
[----:B---3--:R-:W-:Y:S05]  /*a0b0*/  @!P1 BRA `(.L_x_2360) ;  /* 0xfffffffc00f09947 */ /* 0x008fea000383ffff */
[----:B------:R-:W-:Y:S05]  /*a0c0*/  BRA `(.L_x_2393) ;  /* 0xffffffe4009c7947 */ /* 0x000fea000383ffff */
.L_x_2362:
[----:B---3--:R3:W4:Y:S02]  /*a0d0*/  SYNCS.PHASECHK.TRANS64.TRYWAIT P1, [R16+URZ+0x26848], R21 ;  /* 0x02684815100075a7 */ /* 0x008724000802017f */
[----:B----4-:R-:W-:Y:S05]  /*a0e0*/  @!P1 NANOSLEEP.SYNCS 0x989680 ;  /* 0x009896800000995d */ /* 0x010fea0003900000 */
[----:B------:R-:W4:Y:S02]  /*a0f0*/  @!P1 SYNCS.PHASECHK.TRANS64 P1, [R16+URZ+0x26848], R21 ;  /* 0x02684815100095a7 */ /* 0x000f24000802007f */
[----:B----4-:R-:W-:Y:S05]  /*a100*/  @!P1 BRA `(.L_x_2362) ;  /* 0xfffffffc00f09947 */ /* 0x010fea000383ffff */
[----:B------:R-:W-:Y:S05]  /*a110*/  BRA `(.L_x_2394) ;  /* 0xffffffe8004c7947 */ /* 0x000fea000383ffff */
.L_x_2364:
[----:B------:R-:W-:-:S07]  /*a120*/  SHF.L.U32 R5, R11, 0x1f, RZ ;  /* 0x0000001f0b057819 */ /* 0x000fce00000006ff */
.L_x_2395:
[----:B------:R1:W1:Y:S02]  /*a130*/  SYNCS.PHASECHK.TRANS64.TRYWAIT P1, [R16+URZ+0x26820], R5 ;  /* 0x02682005100075a7 */ /* 0x000264000802017f */
[----:B-1----:R-:W-:Y:S05]  /*a140*/  @!P1 NANOSLEEP.SYNCS 0x989680 ;  /* 0x009896800000995d */ /* 0x002fea0003900000 */
[----:B------:R-:W1:Y:S02]  /*a150*/  @!P1 SYNCS.PHASECHK.TRANS64 P1, [R16+URZ+0x26820], R5 ;  /* 0x02682005100095a7 */ /* 0x000e64000802007f */
[----:B-1----:R-:W-:Y:S05]  /*a160*/  @!P1 BRA `(.L_x_2395) ;  /* 0xfffffffc00f09947 */ /* 0x002fea000383ffff */
[----:B------:R-:W-:Y:S05]  /*a170*/  BRA `(.L_x_2396) ;  /* 0xffffffe800e47947 */ /* 0x000fea000383ffff */
.L_x_2367:
[----:B-1----:R1:W2:Y:S02]  /*a180*/  SYNCS.PHASECHK.TRANS64.TRYWAIT P1, [R16+URZ+0x26840], R13 ;  /* 0x0268400d100075a7 */ /* 0x0022a4000802017f */
[----:B--2---:R-:W-:Y:S05]  /*a190*/  @!P1 NANOSLEEP.SYNCS 0x989680 ;  /* 0x009896800000995d */ /* 0x004fea0003900000 */
[----:B------:R-:W2:Y:S02]  /*a1a0*/  @!P1 SYNCS.PHASECHK.TRANS64 P1, [R16+URZ+0x26840], R13 ;  /* 0x0268400d100095a7 */ /* 0x000ea4000802007f */
[----:B--2---:R-:W-:Y:S05]  /*a1b0*/  @!P1 BRA `(.L_x_2367) ;  /* 0xfffffffc00f09947 */ /* 0x004fea000383ffff */
[----:B------:R-:W-:Y:S05]  /*a1c0*/  BRA `(.L_x_2397) ;  /* 0xffffffec00b87947 */ /* 0x000fea000383ffff */
.L_x_2369:
[----:B--2---:R2:W1:Y:S02]  /*a1d0*/  SYNCS.PHASECHK.TRANS64.TRYWAIT P1, [R16+URZ+0x26828], R13 ;  /* 0x0268280d100075a7 */ /* 0x004464000802017f */
[----:B-1----:R-:W-:Y:S05]  /*a1e0*/  @!P1 NANOSLEEP.SYNCS 0x989680 ;  /* 0x009896800000995d */ /* 0x002fea0003900000 */
[----:B------:R-:W1:Y:S02]  /*a1f0*/  @!P1 SYNCS.PHASECHK.TRANS64 P1, [R16+URZ+0x26828], R13 ;  /* 0x0268280d100095a7 */ /* 0x000e64000802007f */
[----:B-1----:R-:W-:Y:S05]  /*a200*/  @!P1 BRA `(.L_x_2369) ;  /* 0xfffffffc00f09947 */ /* 0x002fea000383ffff */
[----:B------:R-:W-:Y:S05]  /*a210*/  BRA `(.L_x_2398) ;  /* 0xfffffff0005c7947 */ /* 0x000fea000383ffff */
.L_x_2371:
[----:B------:R1:W1:Y:S02]  /*a220*/  SYNCS.PHASECHK.TRANS64.TRYWAIT P0, [R3+URZ+0x26840], R0 ;  /* 0x02684000030075a7 */ /* 0x000264000800017f */
[----:B-1----:R-:W-:Y:S05]  /*a230*/  @!P0 NANOSLEEP.SYNCS 0x989680 ;  /* 0x009896800000895d */ /* 0x002fea0003900000 */
[----:B------:R-:W1:Y:S02]  /*a240*/  @!P0 SYNCS.PHASECHK.TRANS64 P0, [R3+URZ+0x26840], R0 ;  /* 0x02684000030085a7 */ /* 0x000e64000800007f */
[----:B-1----:R-:W-:Y:S05]  /*a250*/  @!P0 BRA `(.L_x_2371) ;  /* 0xfffffffc00f08947 */ /* 0x002fea000383ffff */
[----:B------:R-:W-:Y:S05]  /*a260*/  BRA `(.L_x_2399) ;  /* 0xfffffff4002c7947 */ /* 0x000fea000383ffff */
.L_x_2373:
[----:B------:R-:W-:Y:S01]  /*a270*/  BSSY B1, `(.L_x_2400) ;  /* 0x0000006000017945 */ /* 0x000fe20003800000 */
[----:B------:R-:W-:-:S07]  /*a280*/  IMAD.MOV.U32 R15, RZ, RZ, -0x1 ;  /* 0xffffffffff0f7424 */ /* 0x000fce00078e00ff */
[----:B------:R-:W-:Y:S05]  /*a290*/  WARPSYNC.COLLECTIVE R15, `(.L_x_2401) ;  /* 0x000000000f0c7348 */ /* 0x000fea0003c00000 */
[----:B------:R-:W-:Y:S02]  /*a2a0*/  ELECT P6, UR62, PT ;  /* 0x00000000003e782f */ /* 0x000fe400038c0000 */
[----:B------:R-:W-:Y:S01]  /*a2b0*/  MOV R14, UR62 ;  /* 0x0000003e000e7c02 */ /* 0x000fe20008000f00 */
[----:B------:R-:W-:Y:S10]  /*a2c0*/  ENDCOLLECTIVE ;  /* 0x000000000000791b */ /* 0x000ff40003800000 */
.L_x_2401:
[----:B------:R-:W-:Y:S05]  /*a2d0*/  BSYNC B1 ;  /* 0x0000000000017941 */ /* 0x000fea0003800000 */
.L_x_2400:
[----:B------:R-:W-:Y:S05]  /*a2e0*/  BRA `(.L_x_2402) ;  /* 0xfffffff400f47947 */ /* 0x000fea000383ffff */
.L_x_2375:
[----:B-1----:R1:W2:Y:S02]  /*a2f0*/  SYNCS.PHASECHK.TRANS64.TRYWAIT P0, [R6+URZ], R5 ;  /* 0x00000005060075a7 */ /* 0x0022a4000800017f */
[----:B--2---:R-:W-:Y:S05]  /*a300*/  @!P0 NANOSLEEP.SYNCS 0x989680 ;  /* 0x009896800000895d */ /* 0x004fea0003900000 */
[----:B------:R-:W2:Y:S02]  /*a310*/  @!P0 SYNCS.PHASECHK.TRANS64 P0, [R6+URZ], R5 ;  /* 0x00000005060085a7 */ /* 0x000ea4000800007f */
[----:B--2---:R-:W-:Y:S05]  /*a320*/  @!P0 BRA `(.L_x_2375) ;  /* 0xfffffffc00f08947 */ /* 0x004fea000383ffff */
[----:B------:R-:W-:Y:S05]  /*a330*/  BRA `(.L_x_2403) ;  /* 0xfffffff800347947 */ /* 0x000fea000383ffff */
.L_x_2376:
[----:B--2---:R2:W3:Y:S02]  /*a340*/  SYNCS.PHASECHK.TRANS64.TRYWAIT P0, [R3+URZ], R2 ;  /* 0x00000002030075a7 */ /* 0x0044e4000800017f */
[----:B---3--:R-:W-:Y:S05]  /*a350*/  @!P0 NANOSLEEP.SYNCS 0x989680 ;  /* 0x009896800000895d */ /* 0x008fea0003900000 */
[----:B------:R-:W3:Y:S02]  /*a360*/  @!P0 SYNCS.PHASECHK.TRANS64 P0, [R3+URZ], R2 ;  /* 0x00000002030085a7 */ /* 0x000ee4000800007f */
[----:B---3--:R-:W-:Y:S05]  /*a370*/  @!P0 BRA `(.L_x_2376) ;  /* 0xfffffffc00f08947 */ /* 0x008fea000383ffff */
[----:B------:R-:W-:Y:S05]  /*a380*/  BRA `(.L_x_2404) ;  /* 0xfffffff800287947 */ /* 0x000fea000383ffff */
.L_x_2378:
[----:B--2---:R2:W3:Y:S02]  /*a390*/  SYNCS.PHASECHK.TRANS64.TRYWAIT P0, [R0+URZ], R5 ;  /* 0x00000005000075a7 */ /* 0x0044e4000800017f */
[----:B---3--:R-:W-:Y:S05]  /*a3a0*/  @!P0 NANOSLEEP.SYNCS 0x989680 ;  /* 0x009896800000895d */ /* 0x008fea0003900000 */
[----:B------:R-:W3:Y:S02]  /*a3b0*/  @!P0 SYNCS.PHASECHK.TRANS64 P0, [R0+URZ], R5 ;  /* 0x00000005000085a7 */ /* 0x000ee4000800007f */
[----:B---3--:R-:W-:Y:S05]  /*a3c0*/  @!P0 BRA `(.L_x_2378) ;  /* 0xfffffffc00f08947 */ /* 0x008fea000383ffff */
[----:B------:R-:W-:Y:S05]  /*a3d0*/  BRA `(.L_x_2405) ;  /* 0xfffffff8002c7947 */ /* 0x000fea000383ffff */
.L_x_2406:
        /* <DEDUP_REMOVED lines=10> */
.L_x_3310:


//--------------------- .text._ZN7cutlass13device_kernelIN5flash11enable_sm90INS1_16FlashAttnBwdSm90INS1_25CollectiveMainloopBwdSm90ILi2ELi2ELi2EN4cute5tupleIJNS5_1CILi1EEES8_S8_EEENS6_IJNS7_ILi64EEENS7_ILi128EEENS7_ILi96EEEEEENS_10bfloat16_tEfNS_4arch4Sm90ELb1ELb0ELb0ELb0ELb0ELb1ELb0ELb0ELi2ELi1ELi2ELi1ELb1EEENS1_24CollectiveEpilogueBwdGQAISD_fSG_Li256ELb0ELb0EEENS1_25SingleTileBwdLPTSchedulerILb0ELi128ELb0EEEEEEEEEvNT_6ParamsE --------------------------
	.section	.text._ZN7cutlass13device_kernelIN5flash11enable_sm90INS1_16FlashAttnBwdSm90INS1_25CollectiveMainloopBwdSm90ILi2ELi2ELi2EN4cute5tupleIJNS5_1CILi1EEES8_S8_EEENS6_IJNS7_ILi64EEENS7_ILi128EEENS7_ILi96EEEEEENS_10bfloat16_tEfNS_4arch4Sm90ELb1ELb0ELb0ELb0ELb0ELb1ELb0ELb0ELi2ELi1ELi2ELi1ELb1EEENS1_24CollectiveEpilogueBwdGQAISD_fSG_Li256ELb0ELb0EEENS1_25SingleTileBwdLPTSchedulerILb0ELi128ELb0EEEEEEEEEvNT_6ParamsE,"ax",@progbits
	.align	128
.text._ZN7cutlass13device_kernelIN5flash11enable_sm90INS1_16FlashAttnBwdSm90INS1_25CollectiveMainloopBwdSm90ILi2ELi2ELi2EN4cute5tupleIJNS5_1CILi1EEES8_S8_EEENS6_IJNS7_ILi64EEENS7_ILi128EEENS7_ILi96EEEEEENS_10bfloat16_tEfNS_4arch4Sm90ELb1ELb0ELb0ELb0ELb0ELb1ELb0ELb0ELi2ELi1ELi2ELi1ELb1EEENS1_24CollectiveEpilogueBwdGQAISD_fSG_Li256ELb0ELb0EEENS1_25SingleTileBwdLPTSchedulerILb0ELi128ELb0EEEEEEEEEvNT_6ParamsE:
        .type           _ZN7cutlass13device_kernelIN5flash11enable_sm90INS1_16FlashAttnBwdSm90INS1_25CollectiveMainloopBwdSm90ILi2ELi2ELi2EN4cute5tupleIJNS5_1CILi1EEES8_S8_EEENS6_IJNS7_ILi64EEENS7_ILi128EEENS7_ILi96EEEEEENS_10bfloat16_tEfNS_4arch4Sm90ELb1ELb0ELb0ELb0ELb0ELb1ELb0ELb0ELi2ELi1ELi2ELi1ELb1EEENS1_24CollectiveEpilogueBwdGQAISD_fSG_Li256ELb0ELb0EEENS1_25SingleTileBwdLPTSchedulerILb0ELi128ELb0EEEEEEEEEvNT_6ParamsE,@function
        .size           _ZN7cutlass13device_kernelIN5flash11enable_sm90INS1_16FlashAttnBwdSm90INS1_25CollectiveMainloopBwdSm90ILi2ELi2ELi2EN4cute5tupleIJNS5_1CILi1EEES8_S8_EEENS6_IJNS7_ILi64EEENS7_ILi128EEENS7_ILi96EEEEEENS_10bfloat16_tEfNS_4arch4Sm90ELb1ELb0ELb0ELb0ELb0ELb1ELb0ELb0ELi2ELi1ELi2ELi1ELb1EEENS1_24CollectiveEpilogueBwdGQAISD_fSG_Li256ELb0ELb0EEENS1_25SingleTileBwdLPTSchedulerILb0ELi128ELb0EEEEEEEEEvNT_6ParamsE,(.L_x_3311 - _ZN7cutlass13device_kernelIN5flash11enable_sm90INS1_16FlashAttnBwdSm90INS1_25CollectiveMainloopBwdSm90ILi2ELi2ELi2EN4cute5tupleIJNS5_1CILi1EEES8_S8_EEENS6_IJNS7_ILi64EEENS7_ILi128EEENS7_ILi96EEEEEENS_10bfloat16_tEfNS_4arch4Sm90ELb1ELb0ELb0ELb0ELb0ELb1ELb0ELb0ELi2ELi1ELi2ELi1ELb1EEENS1_24CollectiveEpilogueBwdGQAISD_fSG_Li256ELb0ELb0EEENS1_25SingleTileBwdLPTSchedulerILb0ELi128ELb0EEEEEEEEEvNT_6ParamsE)
        .other          _ZN7cutlass13device_kernelIN5flash11enable_sm90INS1_16FlashAttnBwdSm90INS1_25CollectiveMainloopBwdSm90ILi2ELi2ELi2EN4cute5tupleIJNS5_1CILi1EEES8_S8_EEENS6_IJNS7_ILi64EEENS7_ILi128EEENS7_ILi96EEEEEENS_10bfloat16_tEfNS_4arch4Sm90ELb1ELb0ELb0ELb0ELb0ELb1ELb0ELb0ELi2ELi1ELi2ELi1ELb1EEENS1_24CollectiveEpilogueBwdGQAISD_fSG_Li256ELb0ELb0EEENS1_25SingleTileBwdLPTSchedulerILb0ELi128ELb0EEEEEEEEEvNT_6ParamsE,@"STO_CUDA_ENTRY STV_DEFAULT"
_ZN7cutlass13device_kernelIN5flash11enable_sm90INS1_16FlashAttnBwdSm90INS1_25CollectiveMainloopBwdSm90ILi2ELi2ELi2EN4cute5tupleIJNS5_1CILi1EEES8_S8_EEENS6_IJNS7_ILi64EEENS7_ILi128EEENS7_ILi96EEEEEENS_10bfloat16_tEfNS_4arch4Sm90ELb1ELb0ELb0ELb0ELb0ELb1ELb0ELb0ELi2ELi1ELi2ELi1ELb1EEENS1_24CollectiveEpilogueBwdGQAISD_fSG_Li256ELb0ELb0EEENS1_25SingleTileBwdLPTSchedulerILb0ELi128ELb0EEEEEEEEEvNT_6ParamsE:
        /* <DEDUP_REMOVED lines=24> */
.L_x_2408:
[----:B------:R-:W-:Y:S05]  /*0180*/  BSYNC B0 ;  /* 0x0000000000007941 */ /* 0x000fea0003800000 */
.L_x_2407:
        /* <DEDUP_REMOVED lines=37> */
.L_x_2409:
        /* <DEDUP_REMOVED lines=22> */
.L_x_2410:
[----:B------:R-:W-:Y:S01]  /*0540*/  PLOP3.LUT P0, PT, PT, PT, UP0, 0x80, 0x0 ;  /* 0x000000000000781c */ /* 0x000fe20003f0f008 */
[----:B------:R-:W-:Y:S01]  /*0550*/  NOP ;  /* 0x0000000000007918 */ /* 0x000fe20000000000 */
[----:B------:R-:W-:Y:S01]  /*0560*/  BSSY B6, `(.L_x_2411) ;  /* 0x00007e4000067945 */ /* 0x000fe20003800000 */
[----:B-12-4-:R-:W-:Y:S10]  /*0570*/  BAR.SYNC.DEFER_BLOCKING 0x0 ;  /* 0x0000000000007b1d */ /* 0x016ff40000010000 */
[----:B------:R-:W-:Y:S05]  /*0580*/  @!P0 BRA `(.L_x_2412) ;  /* 0x0000004400f08947 */ /* 0x000fea0003800000 */
.L_x_2413:
        /* <DEDUP_REMOVED lines=32> */
.L_x_2414:
[----:B------:R-:W-:Y:S01]  /*0790*/  ULDC UR7, c[0x0][0x8cc] ;  /* 0x0002330000077ab9 */ /* 0x000fe20000000800 */
[----:B------:R-:W-:Y:S01]  /*07a0*/  UMOV UR36, UR10 ;  /* 0x0000000a00247c82 */ /* 0x000fe20008000000 */
[----:B------:R-:W-:-:S11]  /*07b0*/  UISETP.NE.AND UP0, UPT, UR7, 0x1, UPT ;  /* 0x000000010700788c */ /* 0x000fd6000bf05270 */
[----:B------:R-:W-:Y:S02]  /*07c0*/  @UP0 ULDC.64 UR8, c[0x0][0x8d0] ;  /* 0x0002340000080ab9 */ /* 0x000fe40000000a00 */
[----:B------:R-:W-:-:S04]  /*07d0*/  UIMAD.WIDE.U32 UR4, UR10, UR8, URZ ;  /* 0x000000080a0472a5 */ /* 0x000fc8000f8e003f */
[----:B------:R-:W-:-:S04]  /*07e0*/  @UP0 USHF.R.U32.HI UR36, URZ, UR9, UR5 ;  /* 0x000000093f240299 */ /* 0x000fc80008011605 */
[----:B------:R-:W-:-:S12]  /*07f0*/  UIMAD UR4, UR36, UR7, URZ ;  /* 0x00000007240472a4 */ /* 0x000fd8000f8e023f */
.L_x_2415:
        /* <DEDUP_REMOVED lines=101> */
.L_x_2419:
        /* <DEDUP_REMOVED lines=15> */
.L_x_2418:
        /* <DEDUP_REMOVED lines=22> */
.L_x_2421:
        /* <DEDUP_REMOVED lines=15> */
.L_x_2420:
[----:B------:R-:W-:Y:S01]  /*1190*/  SHF.R.S32.HI R23, RZ, 0x1f, R22 ;  /* 0x0000001fff177819 */ /* 0x000fe20000011416 */
[----:B------:R-:W-:-:S03]  /*11a0*/  UMOV UR4, 0xffffffff ;  /* 0xffffffff00047882 */ /* 0x000fc60000000000 */
[----:B------:R-:W-:-:S04]  /*11b0*/  LEA.HI R0, R23, R22, RZ, 0x7 ;  /* 0x0000001617007211 */ /* 0x000fc800078f38ff */
[----:B------:R-:W-:Y:S01]  /*11c0*/  SHF.R.S32.HI R19, RZ, 0x7, R0 ;  /* 0x00000007ff137819 */ /* 0x000fe20000011400 */
[----:B------:R-:W-:Y:S06]  /*11d0*/  BRA.DIV UR4, `(.L_x_2422) ;  /* 0x0000007204787947 */ /* 0x000fec000b800000 */
[----:B------:R1:W2:Y:S02]  /*11e0*/  SHFL.IDX PT, R14, R19, RZ, 0x1f ;  /* 0x00001fff130e7589 */ /* 0x0002a400000e0000 */
.L_x_2496:
        /* <DEDUP_REMOVED lines=15> */
.L_x_2423:
        /* <DEDUP_REMOVED lines=19> */
.L_x_2425:
        /* <DEDUP_REMOVED lines=36> */
[----:B------:R-:W-:Y:S01]  /*1650*/  IMAD.SHL.U32 R7, R7, 0x10, RZ ;  /* 0x0000001007077824 */ /* 0x000fe200078e00ff */
[----:B------:R-:W-:Y:S01]  /*1660*/  UIMAD UR4, UR36, -0x80, UR4 ;  /* 0xffffff80240478a4 */ /* 0x000fe2000f8e0204 */
[----:B------:R-:W-:Y:S01]  /*1670*/  LEA.HI R25, R25, R24, RZ, 0x5 ;  /* 0x0000001819197211 */ /* 0x000fe200078f28ff */
[----:B------:R-:W2:Y:S01]  /*1680*/  LDSM.16.M88.4 R184, [R5+0x6000] ;  /* 0x0060000005b8783b */ /* 0x000ea20000000200 */
[----:B------:R-:W-:Y:S02]  /*1690*/  LEA.HI R22, R23, R22, RZ, 0x3 ;  /* 0x0000001617167211 */ /* 0x000fe400078f18ff */
[----:B------:R-:W-:Y:S02]  /*16a0*/  CS2R R118, SRZ ;  /* 0x0000000000767805 */ /* 0x000fe4000001ff00 */
[----:B------:R-:W-:Y:S01]  /*16b0*/  LOP3.LUT R7, R0, 0x30, R7, 0xf8, !PT ;  /* 0x0000003000077812 */ /* 0x000fe200078ef807 */
[----:B------:R-:W-:Y:S01]  /*16c0*/  IMAD.U32 R6, RZ, RZ, UR4 ;  /* 0x00000004ff067e24 */ /* 0x000fe2000f8e00ff */
[----:B------:R-:W-:Y:S01]  /*16d0*/  SHF.R.S32.HI R25, RZ, 0x5, R25 ;  /* 0x00000005ff197819 */ /* 0x000fe20000011419 */
[----:B------:R-:W3:Y:S01]  /*16e0*/  LDSM.16.M88.4 R188, [R5+0x8000] ;  /* 0x0080000005bc783b */ /* 0x000ee20000000200 */
[----:B------:R-:W-:-:S02]  /*16f0*/  SHF.R.S32.HI R3, RZ, 0x2, R26 ;  /* 0x00000002ff037819 */ /* 0x000fc4000001141a */
[----:B------:R-:W-:Y:S02]  /*1700*/  CS2R R116, SRZ ;  /* 0x0000000000747805 */ /* 0x000fe4000001ff00 */
[----:B------:R-:W-:Y:S01]  /*1710*/  SHF.R.S32.HI R26, RZ, 0x1f, R26 ;  /* 0x0000001fff1a7819 */ /* 0x000fe2000001141a */
[----:B------:R-:W-:Y:S01]  /*1720*/  IMAD R25, R25, -0x10, R6 ;  /* 0xfffffff019197824 */ /* 0x000fe200078e0206 */
[----:B------:R-:W-:Y:S01]  /*1730*/  LOP3.LUT R7, R7, 0x8, R22, 0xf8, !PT ;  /* 0x0000000807077812 */ /* 0x000fe200078ef816 */
[----:B------:R4:W2:Y:S01]  /*1740*/  LDSM.16.M88.4 R192, [R5+0xa000] ;  /* 0x00a0000005c0783b */ /* 0x0008a20000000200 */
[----:B------:R-:W-:Y:S02]  /*1750*/  SHF.R.U32.HI R0, RZ, 0x3, R0 ;  /* 0x00000003ff007819 */ /* 0x000fe40000011600 */
[----:B------:R-:W-:Y:S02]  /*1760*/  CS2R R114, SRZ ;  /* 0x0000000000727805 */ /* 0x000fe4000001ff00 */
[----:B------:R-:W-:-:S02]  /*1770*/  LEA.HI R26, R26, R3, RZ, 0x3 ;  /* 0x000000031a1a7211 */ /* 0x000fc400078f18ff */
[----:B------:R-:W-:Y:S02]  /*1780*/  CS2R R112, SRZ ;  /* 0x0000000000707805 */ /* 0x000fe4000001ff00 */
[----:B------:R-:W-:Y:S02]  /*1790*/  LEA.HI R6, R19, R19, RZ, 0x1 ;  /* 0x0000001313067211 */ /* 0x000fe400078f08ff */
[----:B------:R-:W-:Y:S02]  /*17a0*/  CS2R R110, SRZ ;  /* 0x00000000006e7805 */ /* 0x000fe4000001ff00 */
[----:B------:R-:W-:Y:S01]  /*17b0*/  LOP3.LUT R0, R7, R0, RZ, 0x3c, !PT ;  /* 0x0000000007007212 */ /* 0x000fe200078e3cff */
[----:B------:R-:W-:Y:S01]  /*17c0*/  IMAD R7, R19, 0x8, R4 ;  /* 0x0000000813077824 */ /* 0x000fe200078e0204 */
[----:B------:R-:W-:Y:S01]  /*17d0*/  LOP3.LUT R26, R26, 0xfffffff8, RZ, 0xc0, !PT ;  /* 0xfffffff81a1a7812 */ /* 0x000fe200078ec0ff */
[----:B------:R-:W-:Y:S01]  /*17e0*/  IMAD.MOV.U32 R4, RZ, RZ, 0x20 ;  /* 0x00000020ff047424 */ /* 0x000fe200078e00ff */
[----:B------:R-:W-:Y:S01]  /*17f0*/  LOP3.LUT R6, R6, 0xfffffffe, RZ, 0xc0, !PT ;  /* 0xfffffffe06067812 */ /* 0x000fe200078ec0ff */
[----:B------:R-:W-:Y:S01]  /*1800*/  IMAD.U32 R0, R7, 0x200, R0 ;  /* 0x0000020007007824 */ /* 0x000fe200078e0000 */
[----:B------:R-:W-:-:S02]  /*1810*/  IADD3 R26, R25, R26, -R3 ;  /* 0x0000001a191a7210 */ /* 0x000fc40007ffe803 */
[----:B------:R-:W-:Y:S02]  /*1820*/  CS2R R108, SRZ ;  /* 0x00000000006c7805 */ /* 0x000fe4000001ff00 */
[----:B------:R-:W-:Y:S01]  /*1830*/  SEL R4, R4, 0xffffffe0, !P0 ;  /* 0xffffffe004047807 */ /* 0x000fe20004000000 */
[C---:B------:R-:W-:Y:S01]  /*1840*/  IMAD.IADD R3, R19.reuse, 0x1, -R6 ;  /* 0x0000000113037824 */ /* 0x040fe200078e0a06 */
[----:B------:R-:W-:Y:S01]  /*1850*/  CS2R R106, SRZ ;  /* 0x00000000006a7805 */ /* 0x000fe2000001ff00 */
[----:B-1----:R-:W-:Y:S01]  /*1860*/  IMAD R19, R19, 0x300, R24 ;  /* 0x0000030013137824 */ /* 0x002fe200078e0218 */
[----:B------:R-:W-:Y:S01]  /*1870*/  CS2R R104, SRZ ;  /* 0x0000000000687805 */ /* 0x000fe2000001ff00 */
[----:B------:R-:W-:Y:S01]  /*1880*/  IMAD.IADD R4, R5, 0x1, R4 ;  /* 0x0000000105047824 */ /* 0x000fe200078e0204 */
[----:B------:R-:W-:Y:S01]  /*1890*/  CS2R R102, SRZ ;  /* 0x0000000000667805 */ /* 0x000fe2000001ff00 */
[----:B----4-:R-:W-:Y:S01]  /*18a0*/  IMAD.SHL.U32 R5, R19, 0x4, RZ ;  /* 0x0000000413057824 */ /* 0x010fe200078e00ff */
[----:B------:R-:W-:Y:S01]  /*18b0*/  CS2R R100, SRZ ;  /* 0x0000000000647805 */ /* 0x000fe2000001ff00 */
[----:B------:R-:W-:Y:S01]  /*18c0*/  IMAD R3, R3, -0x40, R26 ;  /* 0xffffffc003037824 */ /* 0x000fe200078e021a */
[----:B------:R-:W1:Y:S01]  /*18d0*/  LDSM.16.M88.4 R196, [R4+0x6000] ;  /* 0x0060000004c4783b */ /* 0x000e620000000200 */
[----:B------:R-:W-:-:S02]  /*18e0*/  CS2R R98, SRZ ;  /* 0x0000000000627805 */ /* 0x000fc4000001ff00 */
[----:B------:R-:W-:Y:S02]  /*18f0*/  CS2R R96, SRZ ;  /* 0x0000000000607805 */ /* 0x000fe4000001ff00 */
[----:B------:R-:W-:Y:S01]  /*1900*/  CS2R R94, SRZ ;  /* 0x00000000005e7805 */ /* 0x000fe2000001ff00 */
[----:B------:R-:W4:Y:S01]  /*1910*/  LDSM.16.M88.4 R200, [R4+0x8000] ;  /* 0x0080000004c8783b */ /* 0x000f220000000200 */
        /* <DEDUP_REMOVED lines=36> */
[----:B-----5:R-:W-:Y:S01]  /*1b60*/  IMAD R4, R5, 0x4, R2 ;  /* 0x0000000405047824 */ /* 0x020fe200078e0202 */
[----:B------:R-:W-:Y:S01]  /*1b70*/  ULOP3.LUT UR11, UR38, 0x1, URZ, 0xfc, !UPT ;  /* 0x00000001260b7892 */ /* 0x000fe2000f8efc3f */
[----:B------:R-:W-:Y:S01]  /*1b80*/  UMOV UR9, URZ ;  /* 0x0000003f00097c82 */ /* 0x000fe20008000000 */
[----:B------:R-:W-:Y:S01]  /*1b90*/  UMOV UR4, URZ ;  /* 0x0000003f00047c82 */ /* 0x000fe20008000000 */
[----:B------:R-:W-:Y:S01]  /*1ba0*/  ULDC UR5, c[0x0][0x280] ;  /* 0x0000a00000057ab9 */ /* 0x000fe20000000800 */
[----:B-1234-:R-:W-:-:S08]  /*1bb0*/  ULDC UR6, c[0x0][0x744] ;  /* 0x0001d10000067ab9 */ /* 0x01efd00000000800 */
.L_x_2436:
[----:B------:R-:W-:-:S06]  /*1bc0*/  UISETP.NE.AND UP0, UPT, UR11, 0x3, UPT ;  /* 0x000000030b00788c */ /* 0x000fcc000bf05270 */
[----:B------:R-:W-:-:S13]  /*1bd0*/  PLOP3.LUT P0, PT, PT, PT, UP0, 0x80, 0x0 ;  /* 0x000000000000781c */ /* 0x000fda0003f0f008 */
[----:B-1----:R-:W-:Y:S05]  /*1be0*/  @!P0 BRA `(.L_x_2426) ;  /* 0x0000000000048947 */ /* 0x002fea0003800000 */
[----:B------:R-:W-:Y:S01]  /*1bf0*/  BPT.TRAP 0x1 ;  /* 0x000000040000795c */ /* 0x000fe20000300000 */
.L_x_2426:
[----:B------:R-:W-:Y:S01]  /*1c00*/  R2UR UR7, R2 ;  /* 0x00000000020772ca */ /* 0x000fe200000e0000 */
[----:B------:R-:W-:-:S05]  /*1c10*/  IMAD.U32 R6, RZ, RZ, UR9 ;  /* 0x00000009ff067e24 */ /* 0x000fca000f8e00ff */
[----:B------:R-:W-:-:S07]  /*1c20*/  SHF.L.U32 R6, R6, 0x1f, RZ ;  /* 0x0000001f06067819 */ /* 0x000fce00000006ff */
[----:B------:R-:W-:-:S09]  /*1c30*/  ULEA UR7, UR4, UR7, 0x3 ;  /* 0x0000000704077291 */ /* 0x000fd2000f8e183f */
[----:B------:R1:W2:Y:S01]  /*1c40*/  SYNCS.PHASECHK.TRANS64.TRYWAIT P1, [UR7+0x26810], R6 ;  /* 0x02681006ff0075a7 */ /* 0x0002a20008020147 */
[----:B------:R-:W-:Y:S05]  /*1c50*/  @!P0 BRA `(.L_x_2427) ;  /* 0x0000000000048947 */ /* 0x000fea0003800000 */
[----:B------:R-:W-:Y:S01]  /*1c60*/  BPT.TRAP 0x1 ;  /* 0x000000040000795c */ /* 0x000fe20000300000 */
.L_x_2427:
[----:B--2---:R-:W-:Y:S05]  /*1c70*/  @P1 BRA `(.L_x_2428) ;  /* 0x0000000000081947 */ /* 0x004fea0003800000 */
[----:B------:R-:W2:Y:S02]  /*1c80*/  SYNCS.PHASECHK.TRANS64.TRYWAIT P1, [UR7+0x26810], R6 ;  /* 0x02681006ff0075a7 */ /* 0x000ea40008020147 */
[----:B--2---:R-:W-:Y:S05]  /*1c90*/  @!P1 BRA `(.L_x_2429) ;  /* 0x0000006400fc9947 */ /* 0x004fea0003800000 */
.L_x_2428:
        /* <DEDUP_REMOVED lines=66> */
.L_x_2430:
[----:B------:R1:W1:Y:S01]  /*20c0*/  SYNCS.PHASECHK.TRANS64.TRYWAIT P1, [UR7+0x26830], R6 ;  /* 0x02683006ff0075a7 */ /* 0x0002620008020147 */
[----:B------:R-:W-:Y:S05]  /*20d0*/  @!P0 BRA `(.L_x_2431) ;  /* 0x0000000000048947 */ /* 0x000fea0003800000 */
[----:B------:R-:W-:Y:S01]  /*20e0*/  BPT.TRAP 0x1 ;  /* 0x000000040000795c */ /* 0x000fe20000300000 */
.L_x_2431:
[----:B-1----:R-:W-:Y:S05]  /*20f0*/  @P1 BRA `(.L_x_2432) ;  /* 0x0000000000081947 */ /* 0x002fea0003800000 */
[----:B------:R-:W1:Y:S02]  /*2100*/  SYNCS.PHASECHK.TRANS64.TRYWAIT P1, [UR7+0x26830], R6 ;  /* 0x02683006ff0075a7 */ /* 0x000e640008020147 */
[----:B-1----:R-:W-:Y:S05]  /*2110*/  @!P1 BRA `(.L_x_2433) ;  /* 0x0000006000f49947 */ /* 0x002fea0003800000 */
.L_x_2432:
        /* <DEDUP_REMOVED lines=67> */
[----:B------:R-:W-:Y:S01]  /*2550*/  MUFU.EX2 R12, R12 ;  /* 0x0000000c000c7308 */ /* 0x000fe20000000800 */
[----:B------:R-:W-:Y:S01]  /*2560*/  FSEL R15, R176, -INF , !P1 ;  /* 0xff800000b00f7808 */ /* 0x000fe20004800000 */
[----:B------:R-:W-:Y:S01]  /*2570*/  FFMA.FTZ R14, R14, UR6, -R23 ;  /* 0x000000060e0e7c23 */ /* 0x000fe20008010817 */
        /* <DEDUP_REMOVED lines=38> */
[----:B------:R-:W-:Y:S01]  /*27e0*/  ISETP.GT.AND P2, PT, R177, 0x19, PT ;  /* 0x00000019b100780c */ /* 0x000fe20003f44270 */
[----:B------:R-:W-:Y:S01]  /*27f0*/  FFMA.FTZ R176, R157, UR6, -R20 ;  /* 0x000000069db07c23 */ /* 0x000fe20008010814 */
[----:B------:R-:W-:Y:S01]  /*2800*/  FSEL R155, R162, -INF , !P1 ;  /* 0xff800000a29b7808 */ /* 0x000fe20004800000 */
[----:B------:R-:W-:Y:S01]  /*2810*/  FFMA.FTZ R163, R154, UR6, -R209 ;  /* 0x000000069aa37c23 */ /* 0x000fe200080108d1 */
[----:B------:R-:W-:Y:S01]  /*2820*/  FSEL R20, R167, -INF , !P2 ;  /* 0xff800000a7147808 */ /* 0x000fe20005000000 */
[----:B------:R-:W4:Y:S01]  /*2830*/  MUFU.EX2 R168, R168 ;  /* 0x000000a800a87308 */ /* 0x000f220000000800 */
[----:B------:R-:W-:Y:S01]  /*2840*/  FSEL R181, R170, -INF , !P6 ;  /* 0xff800000aab57808 */ /* 0x000fe20007000000 */
[----:B------:R-:W-:Y:S01]  /*2850*/  FFMA.FTZ R169, R155, UR6, -R208 ;  /* 0x000000069ba97c23 */ /* 0x000fe200080108d0 */
[----:B------:R-:W-:-:S02]  /*2860*/  FSEL R180, R171, -INF , !P5 ;  /* 0xff800000abb47808 */ /* 0x000fc40006800000 */
[----:B------:R-:W-:Y:S01]  /*2870*/  ISETP.GT.AND P1, PT, R177, 0x28, PT ;  /* 0x00000028b100780c */ /* 0x000fe20003f24270 */
[----:B------:R-:W-:Y:S01]  /*2880*/  FFMA.FTZ R212, R181, UR6, -R212 ;  /* 0x00000006b5d47c23 */ /* 0x000fe200080108d4 */
[C---:B------:R-:W-:Y:S01]  /*2890*/  ISETP.GT.AND P4, PT, R177.reuse, 0x29, PT ;  /* 0x00000029b100780c */ /* 0x040fe20003f84270 */
[----:B------:R-:W5:Y:S01]  /*28a0*/  MUFU.EX2 R162, R215 ;  /* 0x000000d700a27308 */ /* 0x000f620000000800 */
[C---:B------:R-:W-:Y:S01]  /*28b0*/  ISETP.GT.AND P3, PT, R177.reuse, 0x30, PT ;  /* 0x00000030b100780c */ /* 0x040fe20003f64270 */
[----:B------:R-:W-:Y:S01]  /*28c0*/  FFMA.FTZ R180, R180, UR6, -R213 ;  /* 0x00000006b4b47c23 */ /* 0x000fe200080108d5 */
[C---:B------:R-:W-:Y:S02]  /*28d0*/  ISETP.GT.AND P2, PT, R177.reuse, 0x31, PT ;  /* 0x00000031b100780c */ /* 0x040fe40003f44270 */
[C---:B------:R-:W-:Y:S02]  /*28e0*/  ISETP.GT.AND P6, PT, R177.reuse, 0x38, PT ;  /* 0x00000038b100780c */ /* 0x040fe40003fc4270 */
[----:B------:R-:W-:Y:S01]  /*28f0*/  ISETP.GT.AND P5, PT, R177, 0x39, PT ;  /* 0x00000039b100780c */ /* 0x000fe20003fa4270 */
[----:B------:R-:W-:Y:S01]  /*2900*/  FFMA.FTZ R177, R20, UR6, -R21 ;  /* 0x0000000614b17c23 */ /* 0x000fe20008010815 */
[----:B------:R-:W-:Y:S01]  /*2910*/  FSEL R208, R175, -INF , !P4 ;  /* 0xff800000afd07808 */ /* 0x000fe20006000000 */
[----:B------:R-:W-:Y:S01]  /*2920*/  MUFU.EX2 R165, R165 ;  /* 0x000000a500a57308 */ /* 0x000fe20000000800 */
        /* <DEDUP_REMOVED lines=41> */
[----:B------:R-:W-:Y:S01]  /*2bc0*/  ULOP3.LUT UR12, UR12, 0x3fff, URZ, 0xc0, !UPT ;  /* 0x00003fff0c0c7892 */ /* 0x000fe2000f8ec03f */
        /* <DEDUP_REMOVED lines=15> */
[----:B------:R-:W-:Y:S01]  /*2cc0*/  FADD.FTZ R175, R120, -R158 ;  /* 0x8000009e78af7221 */ /* 0x000fe20000010000 */
[--C-:B------:R-:W-:Y:S01]  /*2cd0*/  FADD.FTZ R122, R123, -R159.reuse ;  /* 0x8000009f7b7a7221 */ /* 0x100fe20000010000 */
[----:B------:R-:W-:Y:S01]  /*2ce0*/  FADD.FTZ R120, R121, -R159 ;  /* 0x8000009f79787221 */ /* 0x000fe20000010000 */
[--C-:B---3--:R-:W-:Y:S01]  /*2cf0*/  FADD.FTZ R124, R124, -R156.reuse ;  /* 0x8000009c7c7c7221 */ /* 0x108fe20000010000 */
[--C-:B------:R-:W-:Y:S01]  /*2d00*/  FADD.FTZ R123, R125, -R157.reuse ;  /* 0x8000009d7d7b7221 */ /* 0x100fe20000010000 */
[----:B------:R-:W-:Y:S01]  /*2d10*/  FADD.FTZ R121, R126, -R156 ;  /* 0x8000009c7e797221 */ /* 0x000fe20000010000 */
[----:B------:R-:W-:Y:S01]  /*2d20*/  FADD.FTZ R127, R127, -R157 ;  /* 0x8000009d7f7f7221 */ /* 0x000fe20000010000 */
[--C-:B----4-:R-:W-:Y:S01]  /*2d30*/  FADD.FTZ R126, R131, -R173.reuse ;  /* 0x800000ad837e7221 */ /* 0x110fe20000010000 */
[----:B------:R-:W-:Y:S01]  /*2d40*/  FADD.FTZ R129, R129, -R173 ;  /* 0x800000ad81817221 */ /* 0x000fe20000010000 */
[----:B------:R-:W1:Y:S01]  /*2d50*/  MUFU.EX2 R125, R208 ;  /* 0x000000d0007d7308 */ /* 0x000e620000000800 */
[----:B------:R-:W-:Y:S01]  /*2d60*/  FMUL.FTZ R124, R5, R124 ;  /* 0x0000007c057c7220 */ /* 0x000fe20000410000 */
[--C-:B-----5:R-:W-:Y:S01]  /*2d70*/  FADD.FTZ R131, R134, -R154.reuse ;  /* 0x8000009a86837221 */ /* 0x120fe20000010000 */
[--C-:B------:R-:W-:Y:S01]  /*2d80*/  FADD.FTZ R173, R133, -R155.reuse ;  /* 0x8000009b85ad7221 */ /* 0x100fe20000010000 */
[----:B------:R-:W-:Y:S01]  /*2d90*/  FADD.FTZ R134, R135, -R155 ;  /* 0x8000009b87867221 */ /* 0x000fe20000010000 */
[----:B------:R-:W-:Y:S01]  /*2da0*/  FMUL.FTZ R123, R6, R123 ;  /* 0x0000007b067b7220 */ /* 0x000fe20000410000 */
[----:B------:R-:W-:Y:S01]  /*2db0*/  FADD.FTZ R155, R137, -R167 ;  /* 0x800000a7899b7221 */ /* 0x000fe20000010000 */
[----:B------:R-:W-:Y:S01]  /*2dc0*/  FMUL.FTZ R121, R168, R121 ;  /* 0x00000079a8797220 */ /* 0x000fe20000410000 */
[----:B------:R-:W-:Y:S01]  /*2dd0*/  FADD.FTZ R132, R132, -R154 ;  /* 0x8000009a84847221 */ /* 0x000fe20000010000 */
[----:B------:R-:W-:Y:S01]  /*2de0*/  FADD.FTZ R154, R136, -R166 ;  /* 0x800000a6889a7221 */ /* 0x000fe20000010000 */
[----:B------:R-:W-:Y:S01]  /*2df0*/  F2FP.BF16.F32.PACK_AB R158, R123, R124 ;  /* 0x0000007c7b9e723e */ /* 0x000fe200000010ff */
[--C-:B------:R-:W-:Y:S01]  /*2e00*/  FADD.FTZ R135, R142, -R20.reuse ;  /* 0x800000148e877221 */ /* 0x100fe20000010000 */
[----:B------:R-:W-:Y:S01]  /*2e10*/  MUFU.EX2 R124, R219 ;  /* 0x000000db007c7308 */ /* 0x000fe20000000800 */
        /* <DEDUP_REMOVED lines=9> */
[--C-:B------:R-:W-:Y:S01]  /*2eb0*/  FADD.FTZ R128, R128, -R172.reuse ;  /* 0x800000ac80807221 */ /* 0x100fe20000010000 */
[----:B------:R-:W-:Y:S01]  /*2ec0*/  FADD.FTZ R130, R130, -R172 ;  /* 0x800000ac82827221 */ /* 0x000fe20000010000 */
[----:B------:R-:W-:Y:S01]  /*2ed0*/  F2FP.BF16.F32.PACK_AB R159, R148, R121 ;  /* 0x00000079949f723e */ /* 0x000fe200000010ff */
[----:B------:R-:W-:Y:S01]  /*2ee0*/  FMUL.FTZ R148, R11, R154 ;  /* 0x0000009a0b947220 */ /* 0x000fe20000410000 */
[----:B------:R-:W-:Y:S01]  /*2ef0*/  FMUL.FTZ R121, R12, R155 ;  /* 0x0000009b0c797220 */ /* 0x000fe20000410000 */
[----:B------:R-:W-:Y:S01]  /*2f00*/  FADD.FTZ R21, R146, -R170 ;  /* 0x800000aa92157221 */ /* 0x000fe20000010000 */
[----:B------:R-:W-:Y:S01]  /*2f10*/  FMUL.FTZ R135, R22, R135 ;  /* 0x0000008716877220 */ /* 0x000fe20000410000 */
[----:B-1----:R-:W-:Y:S01]  /*2f20*/  FMUL.FTZ R20, R125, R20 ;  /* 0x000000147d147220 */ /* 0x002fe20000410000 */
[----:B------:R-:W-:Y:S01]  /*2f30*/  IMAD.U32 R123, RZ, RZ, UR4 ;  /* 0x00000004ff7b7e24 */ /* 0x000fe2000f8e00ff */
[----:B------:R-:W-:Y:S01]  /*2f40*/  F2FP.BF16.F32.PACK_AB R148, R121, R148 ;  /* 0x000000947994723e */ /* 0x000fe200000010ff */
[----:B------:R-:W-:Y:S01]  /*2f50*/  FMUL.FTZ R121, R19, R142 ;  /* 0x0000008e13797220 */ /* 0x000fe20000410000 */
[----:B------:R-:W-:Y:S01]  /*2f60*/  FADD.FTZ R133, R138, -R166 ;  /* 0x800000a68a857221 */ /* 0x000fe20000010000 */
[----:B------:R-:W-:Y:S01]  /*2f70*/  FADD.FTZ R136, R139, -R167 ;  /* 0x800000a78b887221 */ /* 0x000fe20000010000 */
        /* <DEDUP_REMOVED lines=38> */
[----:B------:R-:W-:Y:S02]  /*31e0*/  F2FP.BF16.F32.PACK_AB R149, R136, R133 ;  /* 0x000000858895723e */ /* 0x000fe400000010ff */
[----:B------:R-:W-:Y:S01]  /*31f0*/  F2FP.BF16.F32.PACK_AB R150, R141, R140 ;  /* 0x0000008c8d96723e */ /* 0x000fe200000010ff */
[----:B------:R-:W-:Y:S01]  /*3200*/  STSM.16.MT88.4 [R126+0x1f000], R152 ;  /* 0x01f000987e007844 */ /* 0x000fe20000004200 */
[----:B------:R-:W-:-:S02]  /*3210*/  F2FP.BF16.F32.PACK_AB R145, R138, R21 ;  /* 0x000000158a91723e */ /* 0x000fc400000010ff */
[----:B------:R-:W-:Y:S01]  /*3220*/  F2FP.BF16.F32.PACK_AB R146, R146, R137 ;  /* 0x000000899292723e */ /* 0x000fe200000010ff */
[----:B------:R-:W-:Y:S01]  /*3230*/  STSM.16.MT88.4 [R126+0x1f800], R148 ;  /* 0x01f800947e007844 */ /* 0x000fe20000004200 */
[----:B------:R-:W-:Y:S02]  /*3240*/  F2FP.BF16.F32.PACK_AB R147, R20, R147 ;  /* 0x000000931493723e */ /* 0x000fe400000010ff */
[----:B------:R-:W-:Y:S01]  /*3250*/  F2FP.BF16.F32.PACK_AB R122, R6, R5 ;  /* 0x00000005067a723e */ /* 0x000fe200000010ff */
[----:B------:R-:W-:Y:S01]  /*3260*/  IMAD R5, R17, 0x1000, R2 ;  /* 0x0000100011057824 */ /* 0x000fe200078e0202 */
[----:B------:R-:W-:Y:S01]  /*3270*/  F2FP.BF16.F32.PACK_AB R121, R165, R164 ;  /* 0x000000a4a579723e */ /* 0x000fe200000010ff */
[----:B------:R1:W-:Y:S01]  /*3280*/  STSM.16.MT88.4 [R126+0x20000], R144 ;  /* 0x020000907e007844 */ /* 0x0003e20000004200 */
[----:B------:R-:W-:Y:S02]  /*3290*/  F2FP.BF16.F32.PACK_AB R123, R162, R168 ;  /* 0x000000a8a27b723e */ /* 0x000fe400000010ff */
[----:B------:R-:W-:-:S02]  /*32a0*/  R2UR UR13, R5 ;  /* 0x00000000050d72ca */ /* 0x000fc400000e0000 */
        /* <DEDUP_REMOVED lines=194> */
.L_x_2434:
        /* <DEDUP_REMOVED lines=48> */
.L_x_2435:
        /* <DEDUP_REMOVED lines=62> */
.L_x_2417:
[----:B------:R-:W-:Y:S05]  /*45b0*/  @P0 BRA `(.L_x_2416) ;  /* 0x0000003c00780947 */ /* 0x000fea0003800000 */
[----:B-1----:R-:W1:Y:S01]  /*45c0*/  S2R R4, SR_TID.X ;  /* 0x0000000000047919 */ /* 0x002e620000002100 */
[----:B------:R-:W2:Y:S01]  /*45d0*/  S2UR UR5, SR_CgaCtaId ;  /* 0x00000000000579c3 */ /* 0x000ea20000008800 */
[----:B------:R-:W-:Y:S01]  /*45e0*/  ULDC UR4, c[0x0][0x850] ;  /* 0x0002140000047ab9 */ /* 0x000fe20000000800 */
[----:B------:R-:W-:Y:S01]  /*45f0*/  UIMAD UR8, UR36, 0x3000, URZ ;  /* 0x00003000240878a4 */ /* 0x000fe2000f8e023f */
[----:B------:R-:W-:Y:S01]  /*4600*/  BSSY B0, `(.L_x_2437) ;  /* 0x0000050000007945 */ /* 0x000fe20003800000 */
[----:B------:R-:W-:Y:S01]  /*4610*/  UISETP.NE.AND UP0, UPT, UR4, 0x1, UPT ;  /* 0x000000010400788c */ /* 0x000fe2000bf05270 */
[----:B------:R-:W-:Y:S02]  /*4620*/  ULDC.64 UR12, c[0x0][0x818] ;  /* 0x00020600000c7ab9 */ /* 0x000fe40000000a00 */
[----:B------:R-:W-:Y:S01]  /*4630*/  UMOV UR4, 0x400 ;  /* 0x0000040000047882 */ /* 0x000fe20000000000 */
[----:B------:R-:W-:Y:S01]  /*4640*/  USHF.R.S32.HI UR9, URZ, 0x1f, UR8 ;  /* 0x0000001f3f097899 */ /* 0x000fe20008011408 */
[----:B------:R-:W-:Y:S01]  /*4650*/  ULDC.64 UR14, c[0x0][0x820] ;  /* 0x00020800000e7ab9 */ /* 0x000fe20000000a00 */
[----:B------:R-:W-:-:S05]  /*4660*/  ULDC.64 UR16, c[0x0][0x848] ;  /* 0x0002120000107ab9 */ /* 0x000fca0000000a00 */
[----:B------:R-:W-:Y:S02]  /*4670*/  @UP0 ULDC UR6, c[0x0][0x854] ;  /* 0x0002150000060ab9 */ /* 0x000fe40000000800 */
[----:B------:R-:W-:Y:S02]  /*4680*/  UIMAD.WIDE.U32 UR6, UR40, UR6, URZ ;  /* 0x00000006280672a5 */ /* 0x000fe4000f8e003f */
[----:B--2---:R-:W-:-:S03]  /*4690*/  ULEA UR4, UR5, UR4, 0x18 ;  /* 0x0000000405047291 */ /* 0x004fc6000f8ec03f */
[----:B------:R-:W-:Y:S02]  /*46a0*/  @UP0 ULDC UR5, c[0x0][0x858] ;  /* 0x0002160000050ab9 */ /* 0x000fe40000000800 */
[----:B------:R-:W-:Y:S01]  /*46b0*/  @UP0 USHF.R.U32.HI UR40, URZ, UR5, UR7 ;  /* 0x000000053f280299 */ /* 0x000fe20008011607 */
[----:B-1----:R-:W-:-:S03]  /*46c0*/  VIADD R3, R4, 0xffffff80 ;  /* 0xffffff8004037836 */ /* 0x002fc60000000000 */
[----:B------:R-:W-:Y:S02]  /*46d0*/  USHF.R.S32.HI UR5, URZ, 0x1f, UR40 ;  /* 0x0000001f3f057899 */ /* 0x000fe40008011428 */
[----:B------:R-:W-:Y:S01]  /*46e0*/  UIMAD.WIDE.U32 UR6, UR40, UR12, UR8 ;  /* 0x0000000c280672a5 */ /* 0x000fe2000f8e0008 */
[----:B------:R-:W-:Y:S01]  /*46f0*/  SHF.R.S32.HI R0, RZ, 0x1f, R3 ;  /* 0x0000001fff007819 */ /* 0x000fe20000011403 */
[----:B------:R-:W-:Y:S01]  /*4700*/  UIMAD UR10, UR5, UR12, URZ ;  /* 0x0000000c050a72a4 */ /* 0x000fe2000f8e023f */
[----:B------:R-:W-:Y:S01]  /*4710*/  BAR.SYNC.DEFER_BLOCKING 0x1, 0x100 ;  /* 0x0044000000007b1d */ /* 0x000fe20000010000 */
[----:B------:R-:W-:Y:S02]  /*4720*/  ISETP.NE.AND P0, PT, R3, RZ, PT ;  /* 0x000000ff0300720c */ /* 0x000fe40003f05270 */
[----:B------:R-:W-:Y:S01]  /*4730*/  LEA.HI R2, R0, R3, RZ, 0x7 ;  /* 0x0000000300027211 */ /* 0x000fe200078f38ff */
[----:B------:R-:W-:-:S03]  /*4740*/  UIMAD UR10, UR40, UR13, UR10 ;  /* 0x0000000d280a72a4 */ /* 0x000fc6000f8e020a */
[----:B------:R-:W-:Y:S01]  /*4750*/  LOP3.LUT R0, R2, 0x3fffff80, RZ, 0xc0, !PT ;  /* 0x3fffff8002007812 */ /* 0x000fe200078ec0ff */
[----:B------:R-:W-:Y:S01]  /*4760*/  ULDC.64 UR12, c[0x0][0x840] ;  /* 0x00021000000c7ab9 */ /* 0x000fe20000000a00 */
[----:B------:R-:W-:Y:S01]  /*4770*/  SHF.R.S32.HI R5, RZ, 0x7, R2 ;  /* 0x00000007ff057819 */ /* 0x000fe20000011402 */
[----:B------:R-:W-:Y:S02]  /*4780*/  UIMAD UR5, UR5, UR12, URZ ;  /* 0x0000000c050572a4 */ /* 0x000fe4000f8e023f */
[----:B------:R-:W-:Y:S01]  /*4790*/  IMAD.IADD R0, R3, 0x1, -R0 ;  /* 0x0000000103007824 */ /* 0x000fe200078e0a00 */
[----:B------:R-:W-:Y:S02]  /*47a0*/  UIMAD.WIDE.U32 UR8, UR40, UR12, UR8 ;  /* 0x0000000c280872a5 */ /* 0x000fe4000f8e0008 */
[----:B------:R-:W-:Y:S01]  /*47b0*/  UIMAD UR12, UR40, UR13, UR5 ;  /* 0x0000000d280c72a4 */ /* 0x000fe2000f8e0205 */
[----:B------:R-:W-:Y:S01]  /*47c0*/  IMAD R0, R5, 0x600, R0 ;  /* 0x0000060005007824 */ /* 0x000fe200078e0200 */
[----:B------:R-:W-:-:S02]  /*47d0*/  USHF.R.S32.HI UR5, URZ, 0x1f, UR37 ;  /* 0x0000001f3f057899 */ /* 0x000fc40008011425 */
[----:B------:R-:W-:Y:S01]  /*47e0*/  UIADD3 UR7, UR7, UR10, URZ ;  /* 0x0000000a07077290 */ /* 0x000fe2000fffe03f */
[----:B------:R-:W-:Y:S01]  /*47f0*/  IMAD.SHL.U32 R0, R0, 0x4, RZ ;  /* 0x0000000400007824 */ /* 0x000fe200078e00ff */
[----:B------:R-:W-:Y:S02]  /*4800*/  UIMAD UR11, UR5, UR14, URZ ;  /* 0x0000000e050b72a4 */ /* 0x000fe4000f8e023f */
[----:B------:R-:W-:Y:S02]  /*4810*/  UIMAD UR5, UR5, UR16, URZ ;  /* 0x00000010050572a4 */ /* 0x000fe4000f8e023f */
[----:B------:R-:W-:Y:S01]  /*4820*/  LEA R0, R0, UR4, 0x2 ;  /* 0x0000000400007c11 */ /* 0x000fe2000f8e10ff */
[----:B------:R-:W-:Y:S02]  /*4830*/  UIADD3 UR9, UR9, UR12, URZ ;  /* 0x0000000c09097290 */ /* 0x000fe4000fffe03f */
[----:B------:R-:W-:Y:S02]  /*4840*/  UIMAD UR11, UR37, UR15, UR11 ;  /* 0x0000000f250b72a4 */ /* 0x000fe4000f8e020b */
[----:B------:R1:W-:Y:S01]  /*4850*/  STS.128 [R0], R24 ;  /* 0x0000001800007388 */ /* 0x0003e20000000c00 */
        /* <DEDUP_REMOVED lines=35> */
.L_x_2439:
[----:B------:R-:W-:Y:S01]  /*4a90*/  @P0 ELECT P1, URZ, PT ;  /* 0x00000000003f082f */ /* 0x000fe20003820000 */
[----:B------:R2:W-:-:S12]  /*4aa0*/  UBLKRED.G.S.ADD.F32.RN [UR6], [UR4], UR5, desc[UR8] ;  /* 0x00000806040073bb */ /* 0x0005d800080a1405 */
[----:B------:R-:W-:Y:S02]  /*4ab0*/  @P1 PLOP3.LUT P0, PT, P1, PT, PT, 0x8, 0x0 ;  /* 0x000000000000181c */ /* 0x000fe40000f0e170 */
[----:B------:R-:W-:-:S11]  /*4ac0*/  PLOP3.LUT P1, PT, PT, PT, PT, 0x8, 0x0 ;  /* 0x000000000000781c */ /* 0x000fd60003f2e170 */
[----:B--2---:R-:W-:Y:S05]  /*4ad0*/  @P0 BRA.U.ANY `(.L_x_2439) ;  /* 0xfffffffd00ec0947 */ /* 0x004fea000393ffff */
[----:B------:R0:W-:Y:S01]  /*4ae0*/  UTMACMDFLUSH ;  /* 0x00000000000079b7 */ /* 0x0001e20000000000 */
[----:B------:R-:W-:-:S04]  /*4af0*/  DEPBAR.LE SB0, 0x0 ;  /* 0x000080000000791a */ /* 0x000fc80000000000 */
.L_x_2438:
[----:B------:R-:W-:Y:S05]  /*4b00*/  BSYNC B0 ;  /* 0x0000000000007941 */ /* 0x000fea0003800000 */
.L_x_2437:
        /* <DEDUP_REMOVED lines=28> */
.L_x_2440:
        /* <DEDUP_REMOVED lines=8> */
.L_x_2412:
        /* <DEDUP_REMOVED lines=29> */
.L_x_2442:
[----:B------:R-:W-:Y:S01]  /*4f20*/  ULDC UR9, c[0x0][0x8cc] ;  /* 0x0002330000097ab9 */ /* 0x000fe20000000800 */
[----:B------:R-:W-:Y:S01]  /*4f30*/  UMOV UR7, UR8 ;  /* 0x0000000800077c82 */ /* 0x000fe20008000000 */
[----:B------:R-:W-:-:S11]  /*4f40*/  UISETP.NE.AND UP0, UPT, UR9, 0x1, UPT ;  /* 0x000000010900788c */ /* 0x000fd6000bf05270 */
[----:B------:R-:W-:Y:S02]  /*4f50*/  @UP0 ULDC.64 UR10, c[0x0][0x8d0] ;  /* 0x00023400000a0ab9 */ /* 0x000fe40000000a00 */
[----:B------:R-:W-:-:S04]  /*4f60*/  UIMAD.WIDE.U32 UR4, UR8, UR10, URZ ;  /* 0x0000000a080472a5 */ /* 0x000fc8000f8e003f */
[----:B------:R-:W-:-:S04]  /*4f70*/  @UP0 USHF.R.U32.HI UR7, URZ, UR11, UR5 ;  /* 0x0000000b3f070299 */ /* 0x000fc80008011605 */
[----:B------:R-:W-:-:S12]  /*4f80*/  UIMAD UR4, UR7, UR9, URZ ;  /* 0x00000009070472a4 */ /* 0x000fd8000f8e023f */
.L_x_2443:
        /* <DEDUP_REMOVED lines=67> */
.L_x_2446:
[----:B------:R-:W-:Y:S05]  /*53c0*/  BSYNC B0 ;  /* 0x0000000000007941 */ /* 0x000fea0003800000 */
.L_x_2445:
        /* <DEDUP_REMOVED lines=19> */
.L_x_2448:
[----:B------:R-:W-:Y:S05]  /*5500*/  BSYNC B0 ;  /* 0x0000000000007941 */ /* 0x000fea0003800000 */
.L_x_2447:
[----:B------:R-:W-:Y:S06]  /*5510*/  BAR.ARV 0xa, 0xa0 ;  /* 0x0282800000007b1d */ /* 0x000fec0000002000 */
[----:B------:R-:W-:Y:S04]  /*5520*/  BSSY B0, `(.L_x_2449) ;  /* 0x0000003000007945 */ /* 0x000fe80003800000 */
[----:B------:R-:W-:Y:S05]  /*5530*/  @!P0 BRA `(.L_x_2450) ;  /* 0x0000000000048947 */ /* 0x000fea0003800000 */
[----:B------:R-:W-:-:S04]  /*5540*/  DEPBAR.LE SB0, 0x0 ;  /* 0x000080000000791a */ /* 0x000fc80000000000 */
.L_x_2450:
[----:B------:R-:W-:Y:S05]  /*5550*/  BSYNC B0 ;  /* 0x0000000000007941 */ /* 0x000fea0003800000 */
.L_x_2449:
[----:B------:R-:W-:Y:S06]  /*5560*/  BAR.ARV 0xb, 0xa0 ;  /* 0x02c2800000007b1d */ /* 0x000fec0000002000 */
[----:B------:R-:W-:Y:S01]  /*5570*/  UIADD3 UR12, UR8, 0x1, URZ ;  /* 0x00000001080c7890 */ /* 0x000fe2000fffe03f */
[----:B------:R-:W-:Y:S11]  /*5580*/  BRA `(.L_x_2451) ;  /* 0x0000000000047947 */ /* 0x000ff60003800000 */
.L_x_2444:
[----:B------:R-:W-:-:S05]  /*5590*/  UMOV UR12, UR8 ;  /* 0x00000008000c7c82 */ /* 0x000fca0008000000 */
.L_x_2451:
        /* <DEDUP_REMOVED lines=18> */
.L_x_2464:
        /* <DEDUP_REMOVED lines=20> */
.L_x_2453:
[----:B------:R-:W-:Y:S05]  /*5800*/  BSYNC B0 ;  /* 0x0000000000007941 */ /* 0x000fea0003800000 */
.L_x_2452:
        /* <DEDUP_REMOVED lines=13> */
.L_x_2455:
[----:B------:R-:W-:Y:S05]  /*58e0*/  BSYNC B0 ;  /* 0x0000000000007941 */ /* 0x000fea0003800000 */
.L_x_2454:
[----:B------:R-:W-:Y:S06]  /*58f0*/  BAR.ARV 0xa, 0xa0 ;  /* 0x0282800000007b1d */ /* 0x000fec0000002000 */
[----:B------:R-:W-:Y:S04]  /*5900*/  BSSY B0, `(.L_x_2456) ;  /* 0x0000003000007945 */ /* 0x000fe80003800000 */
[----:B------:R-:W-:Y:S05]  /*5910*/  @!P0 BRA `(.L_x_2457) ;  /* 0x0000000000048947 */ /* 0x000fea0003800000 */
[----:B------:R-:W-:-:S04]  /*5920*/  DEPBAR.LE SB0, 0x0 ;  /* 0x000080000000791a */ /* 0x000fc80000000000 */
.L_x_2457:
[----:B------:R-:W-:Y:S05]  /*5930*/  BSYNC B0 ;  /* 0x0000000000007941 */ /* 0x000fea0003800000 */
.L_x_2456:
        /* <DEDUP_REMOVED lines=13> */
.L_x_2459:
[----:B------:R-:W-:Y:S05]  /*5a10*/  BSYNC B0 ;  /* 0x0000000000007941 */ /* 0x000fea0003800000 */
.L_x_2458:
        /* <DEDUP_REMOVED lines=13> */
.L_x_2461:
[----:B------:R-:W-:Y:S05]  /*5af0*/  BSYNC B0 ;  /* 0x0000000000007941 */ /* 0x000fea0003800000 */
.L_x_2460:
[----:B------:R-:W-:Y:S01]  /*5b00*/  UIADD3 UR12, UR12, 0x2, URZ ;  /* 0x000000020c0c7890 */ /* 0x000fe2000fffe03f */
[----:B------:R-:W-:Y:S06]  /*5b10*/  BAR.ARV 0xa, 0xa0 ;  /* 0x0282800000007b1d */ /* 0x000fec0000002000 */
[----:B------:R-:W-:Y:S01]  /*5b20*/  UISETP.GE.AND UP0, UPT, UR12, UR5, UPT ;  /* 0x000000050c00728c */ /* 0x000fe2000bf06270 */
[----:B------:R-:W-:Y:S04]  /*5b30*/  BSSY B0, `(.L_x_2462) ;  /* 0x0000003000007945 */ /* 0x000fe80003800000 */
[----:B------:R-:W-:Y:S06]  /*5b40*/  @!P0 BRA `(.L_x_2463) ;  /* 0x0000000000048947 */ /* 0x000fec0003800000 */
[----:B------:R-:W-:-:S04]  /*5b50*/  DEPBAR.LE SB0, 0x0 ;  /* 0x000080000000791a */ /* 0x000fc80000000000 */
.L_x_2463:
[----:B------:R-:W-:Y:S05]  /*5b60*/  BSYNC B0 ;  /* 0x0000000000007941 */ /* 0x000fea0003800000 */
.L_x_2462:
[----:B------:R-:W-:Y:S06]  /*5b70*/  BAR.ARV 0xb, 0xa0 ;  /* 0x02c2800000007b1d */ /* 0x000fec0000002000 */
[----:B------:R-:W-:Y:S01]  /*5b80*/  PLOP3.LUT P1, PT, PT, PT, UP0, 0x80, 0x0 ;  /* 0x000000000000781c */ /* 0x000fe20003f2f008 */
[----:B------:R-:W-:Y:S02]  /*5b90*/  UIADD3 UR20, UR20, 0x3000, URZ ;  /* 0x0000300014147890 */ /* 0x000fe4000fffe03f */
[----:B------:R-:W-:-:S10]  /*5ba0*/  UIADD3 UR4, UR4, 0x3000, URZ ;  /* 0x0000300004047890 */ /* 0x000fd4000fffe03f */
[----:B------:R-:W-:Y:S05]  /*5bb0*/  @!P1 BRA `(.L_x_2464) ;  /* 0xfffffff800c09947 */ /* 0x000fea000383ffff */
[----:B------:R-:W-:Y:S05]  /*5bc0*/  BRA `(.L_x_2416) ;  /* 0x0000002400f47947 */ /* 0x000fea0003800000 */
.L_x_2441:
        /* <DEDUP_REMOVED lines=21> */
.L_x_2465:
[----:B------:R-:W-:Y:S01]  /*5d20*/  ULDC UR8, c[0x0][0x8cc] ;  /* 0x0002330000087ab9 */ /* 0x000fe20000000800 */
[----:B------:R-:W-:Y:S01]  /*5d30*/  UMOV UR11, UR7 ;  /* 0x00000007000b7c82 */ /* 0x000fe20008000000 */
[----:B------:R-:W-:-:S11]  /*5d40*/  UISETP.NE.AND UP0, UPT, UR8, 0x1, UPT ;  /* 0x000000010800788c */ /* 0x000fd6000bf05270 */
[----:B------:R-:W-:Y:S02]  /*5d50*/  @UP0 ULDC.64 UR12, c[0x0][0x8d0] ;  /* 0x00023400000c0ab9 */ /* 0x000fe40000000a00 */
[----:B------:R-:W-:-:S04]  /*5d60*/  UIMAD.WIDE.U32 UR4, UR7, UR12, URZ ;  /* 0x0000000c070472a5 */ /* 0x000fc8000f8e003f */
[----:B------:R-:W-:-:S04]  /*5d70*/  @UP0 USHF.R.U32.HI UR11, URZ, UR13, UR5 ;  /* 0x0000000d3f0b0299 */ /* 0x000fc80008011605 */
[----:B------:R-:W-:-:S12]  /*5d80*/  UIMAD UR4, UR11, UR8, URZ ;  /* 0x000000080b0472a4 */ /* 0x000fd8000f8e023f */
.L_x_2466:
        /* <DEDUP_REMOVED lines=70> */
.L_x_2497:
        /* <DEDUP_REMOVED lines=15> */
.L_x_2470:
        /* <DEDUP_REMOVED lines=66> */
[----:B------:R-:W-:Y:S01]  /*6700*/  ISETP.GE.AND P1, PT, R4, R6, PT ;  /* 0x000000060400720c */ /* 0x000fe20003f26270 */
[----:B------:R-:W-:Y:S01]  /*6710*/  UTMALDG.4D [UR16], [UR48], desc[UR50] ;  /* 0x00003210300075b4 */ /* 0x000fe20008019000 */
[----:B------:R-:W-:Y:S01]  /*6720*/  UMOV UR60, UR12 ;  /* 0x0000000c003c7c82 */ /* 0x000fe20008000000 */
        /* <DEDUP_REMOVED lines=30> */
[----:B-1----:R-:W-:Y:S01]  /*6910*/  UIADD3 UR24, UR8, 0x6000, URZ ;  /* 0x0000600008187890 */ /* 0x002fe2000fffe03f */
[----:B------:R-:W-:Y:S01]  /*6920*/  UMOV UR26, UR18 ;  /* 0x00000012001a7c82 */ /* 0x000fe20008000000 */
[----:B------:R3:W-:Y:S01]  /*6930*/  UTMALDG.4D [UR40], [UR46], desc[UR54] ;  /* 0x000036282e0075b4 */ /* 0x0007e20008019000 */
[----:B--2---:R-:W-:-:S02]  /*6940*/  UIADD3 UR32, UR8, 0x8000, URZ ;  /* 0x0000800008207890 */ /* 0x004fc4000fffe03f */
[----:B------:R-:W-:-:S04]  /*6950*/  UIADD3 UR8, UR8, 0xa000, URZ ;  /* 0x0000a00008087890 */ /* 0x000fc8000fffe03f */
[----:B------:R3:W-:Y:S03]  /*6960*/  UTMALDG.4D [UR24], [UR30], desc[UR54] ;  /* 0x000036181e0075b4 */ /* 0x0007e60008019000 */
        /* <DEDUP_REMOVED lines=21> */
.L_x_2481:
[----:B--234-:R-:W-:-:S04]  /*6ac0*/  SHF.L.U32 R21, R11, 0x1f, RZ ;  /* 0x0000001f0b157819 */ /* 0x01cfc800000006ff */
[----:B------:R-:W1:Y:S02]  /*6ad0*/  SYNCS.PHASECHK.TRANS64.TRYWAIT P1, [R16+URZ+0x26840], R21 ;  /* 0x02684015100075a7 */ /* 0x000e64000802017f */
[----:B-1----:R-:W-:Y:S05]  /*6ae0*/  @!P1 BRA `(.L_x_2473) ;  /* 0x0000001800ac9947 */ /* 0x002fea0003800000 */
.L_x_2498:
[----:B------:R-:W-:Y:S05]  /*6af0*/  @P0 BRA `(.L_x_2474) ;  /* 0x0000000000140947 */ /* 0x000fea0003800000 */
[----:B------:R-:W-:Y:S01]  /*6b00*/  ISETP.NE.AND P1, PT, R6, RZ, PT ;  /* 0x000000ff0600720c */ /* 0x000fe20003f25270 */
[----:B------:R-:W-:-:S04]  /*6b10*/  IMAD.MOV.U32 R3, RZ, RZ, 0x3100 ;  /* 0x00003100ff037424 */ /* 0x000fc800078e00ff */
[----:B------:R3:W-:Y:S08]  /*6b20*/  SYNCS.ARRIVE.TRANS64 RZ, [R16+URZ+0x26830], R3 ;  /* 0x0268300310ff79a7 */ /* 0x0007f0000800003f */
[----:B------:R-:W-:Y:S05]  /*6b30*/  @!P1 BRA `(.L_x_2474) ;  /* 0x0000000000049947 */ /* 0x000fea0003800000 */
[----:B------:R-:W-:Y:S01]  /*6b40*/  BPT.TRAP 0x1 ;  /* 0x000000040000795c */ /* 0x000fe20000300000 */
.L_x_2474:
        /* <DEDUP_REMOVED lines=43> */
.L_x_2499:
[----:B------:R-:W-:Y:S05]  /*6e00*/  @P0 BRA `(.L_x_2476) ;  /* 0x0000000000140947 */ /* 0x000fea0003800000 */
[----:B------:R-:W-:Y:S01]  /*6e10*/  ISETP.NE.AND P1, PT, R6, RZ, PT ;  /* 0x000000ff0600720c */ /* 0x000fe20003f25270 */
[----:B------:R-:W-:-:S04]  /*6e20*/  IMAD.MOV.U32 R2, RZ, RZ, 0x3100 ;  /* 0x00003100ff027424 */ /* 0x000fc800078e00ff */
[----:B------:R3:W-:Y:S08]  /*6e30*/  SYNCS.ARRIVE.TRANS64 RZ, [R16+URZ+0x26818], R2 ;  /* 0x0268180210ff79a7 */ /* 0x0007f0000800003f */
[----:B------:R-:W-:Y:S05]  /*6e40*/  @!P1 BRA `(.L_x_2476) ;  /* 0x0000000000049947 */ /* 0x000fea0003800000 */
[----:B------:R-:W-:Y:S01]  /*6e50*/  BPT.TRAP 0x1 ;  /* 0x000000040000795c */ /* 0x000fe20000300000 */
.L_x_2476:
        /* <DEDUP_REMOVED lines=43> */
.L_x_2500:
[----:B------:R-:W-:Y:S05]  /*7110*/  @P0 BRA `(.L_x_2478) ;  /* 0x0000000000140947 */ /* 0x000fea0003800000 */
[----:B------:R-:W-:Y:S01]  /*7120*/  ISETP.NE.AND P1, PT, R6, RZ, PT ;  /* 0x000000ff0600720c */ /* 0x000fe20003f25270 */
[----:B-123--:R-:W-:-:S04]  /*7130*/  IMAD.MOV.U32 R21, RZ, RZ, 0x3100 ;  /* 0x00003100ff157424 */ /* 0x00efc800078e00ff */
[----:B------:R4:W-:Y:S08]  /*7140*/  SYNCS.ARRIVE.TRANS64 RZ, [R16+URZ+0x26838], R21 ;  /* 0x0268381510ff79a7 */ /* 0x0009f0000800003f */
[----:B------:R-:W-:Y:S05]  /*7150*/  @!P1 BRA `(.L_x_2478) ;  /* 0x0000000000049947 */ /* 0x000fea0003800000 */
[----:B------:R-:W-:Y:S01]  /*7160*/  BPT.TRAP 0x1 ;  /* 0x000000040000795c */ /* 0x000fe20000300000 */
.L_x_2478:
        /* <DEDUP_REMOVED lines=38> */
.L_x_2502:
[----:B------:R-:W-:Y:S05]  /*73d0*/  @P0 BRA `(.L_x_2480) ;  /* 0x0000000000140947 */ /* 0x000fea0003800000 */
[----:B------:R-:W-:Y:S01]  /*73e0*/  ISETP.NE.AND P1, PT, R6, RZ, PT ;  /* 0x000000ff0600720c */ /* 0x000fe20003f25270 */
[----:B------:R-:W-:-:S04]  /*73f0*/  IMAD.MOV.U32 R5, RZ, RZ, 0x3100 ;  /* 0x00003100ff057424 */ /* 0x000fc800078e00ff */
[----:B------:R1:W-:Y:S08]  /*7400*/  SYNCS.ARRIVE.TRANS64 RZ, [R16+URZ+0x26810], R5 ;  /* 0x0268100510ff79a7 */ /* 0x0003f0000800003f */
[----:B------:R-:W-:Y:S05]  /*7410*/  @!P1 BRA `(.L_x_2480) ;  /* 0x0000000000049947 */ /* 0x000fea0003800000 */
[----:B------:R-:W-:Y:S01]  /*7420*/  BPT.TRAP 0x1 ;  /* 0x000000040000795c */ /* 0x000fe20000300000 */
.L_x_2480:
        /* <DEDUP_REMOVED lines=44> */
.L_x_2472:
        /* <DEDUP_REMOVED lines=8> */
.L_x_2503:
[----:B------:R-:W-:Y:S05]  /*7770*/  @P0 BRA `(.L_x_2483) ;  /* 0x0000000000140947 */ /* 0x000fea0003800000 */
[----:B------:R-:W-:Y:S01]  /*7780*/  ISETP.NE.AND P1, PT, R6, RZ, PT ;  /* 0x000000ff0600720c */ /* 0x000fe20003f25270 */
[----:B------:R-:W-:-:S04]  /*7790*/  IMAD.MOV.U32 R5, RZ, RZ, 0x3100 ;  /* 0x00003100ff057424 */ /* 0x000fc800078e00ff */
[----:B------:R2:W-:Y:S08]  /*77a0*/  SYNCS.ARRIVE.TRANS64 RZ, [R16+URZ+0x26830], R5 ;  /* 0x0268300510ff79a7 */ /* 0x0005f0000800003f */
[----:B------:R-:W-:Y:S05]  /*77b0*/  @!P1 BRA `(.L_x_2483) ;  /* 0x0000000000049947 */ /* 0x000fea0003800000 */
[----:B------:R-:W-:Y:S01]  /*77c0*/  BPT.TRAP 0x1 ;  /* 0x000000040000795c */ /* 0x000fe20000300000 */
.L_x_2483:
        /* <DEDUP_REMOVED lines=40> */
.L_x_2504:
[----:B------:R-:W-:Y:S05]  /*7a50*/  @P0 BRA `(.L_x_2485) ;  /* 0x0000000000140947 */ /* 0x000fea0003800000 */
[----:B------:R-:W-:Y:S01]  /*7a60*/  ISETP.NE.AND P0, PT, R6, RZ, PT ;  /* 0x000000ff0600720c */ /* 0x000fe20003f05270 */
[----:B------:R-:W-:-:S04]  /*7a70*/  IMAD.MOV.U32 R5, RZ, RZ, 0x3100 ;  /* 0x00003100ff057424 */ /* 0x000fc800078e00ff */
[----:B------:R1:W-:Y:S08]  /*7a80*/  SYNCS.ARRIVE.TRANS64 RZ, [R16+URZ+0x26818], R5 ;  /* 0x0268180510ff79a7 */ /* 0x0003f0000800003f */
[----:B------:R-:W-:Y:S05]  /*7a90*/  @!P0 BRA `(.L_x_2485) ;  /* 0x0000000000048947 */ /* 0x000fea0003800000 */
[----:B------:R-:W-:Y:S01]  /*7aa0*/  BPT.TRAP 0x1 ;  /* 0x000000040000795c */ /* 0x000fe20000300000 */
.L_x_2485:
        /* <DEDUP_REMOVED lines=44> */
.L_x_2471:
[----:B------:R-:W1:Y:S01]  /*7d70*/  S2R R0, SR_TID.X ;  /* 0x0000000000007919 */ /* 0x000e620000002100 */
[----:B------:R-:W-:Y:S01]  /*7d80*/  IMAD R3, R19, 0x8, R16 ;  /* 0x0000000813037824 */ /* 0x000fe200078e0210 */
[----:B-1----:R-:W-:Y:S02]  /*7d90*/  LOP3.LUT R2, R0, 0x7f, RZ, 0xc0, !PT ;  /* 0x0000007f00027812 */ /* 0x002fe400078ec0ff */
[----:B------:R-:W-:Y:S02]  /*7da0*/  SHF.L.U32 R0, R11, 0x1f, RZ ;  /* 0x0000001f0b007819 */ /* 0x000fe400000006ff */
[----:B------:R-:W-:Y:S02]  /*7db0*/  ISETP.NE.AND P1, PT, R2, RZ, PT ;  /* 0x000000ff0200720c */ /* 0x000fe40003f25270 */
[----:B------:R-:W1:Y:S02]  /*7dc0*/  SYNCS.PHASECHK.TRANS64.TRYWAIT P0, [R3+URZ+0x26840], R0 ;  /* 0x02684000030075a7 */ /* 0x000e64000800017f */
[----:B-1----:R-:W-:Y:S09]  /*7dd0*/  @!P0 BRA `(.L_x_2486) ;  /* 0x00000008006c8947 */ /* 0x002ff20003800000 */
.L_x_2505:
[----:B------:R-:W-:Y:S05]  /*7de0*/  @P1 BRA `(.L_x_2487) ;  /* 0x0000000000181947 */ /* 0x000fea0003800000 */
[----:B------:R-:W1:Y:S01]  /*7df0*/  S2R R2, SR_TID.X ;  /* 0x0000000000027919 */ /* 0x000e620000002100 */
[----:B------:R-:W-:-:S04]  /*7e00*/  IMAD.MOV.U32 R0, RZ, RZ, 0x3100 ;  /* 0x00003100ff007424 */ /* 0x000fc800078e00ff */
[----:B------:R1:W-:Y:S02]  /*7e10*/  SYNCS.ARRIVE.TRANS64 RZ, [R3+URZ+0x26830], R0 ;  /* 0x0268300003ff79a7 */ /* 0x0003e4000800003f */
[----:B-1----:R-:W-:-:S13]  /*7e20*/  LOP3.LUT P0, RZ, R2, 0x1f, RZ, 0xc0, !PT ;  /* 0x0000001f02ff7812 */ /* 0x002fda000780c0ff */
[----:B------:R-:W-:Y:S05]  /*7e30*/  @!P0 BRA `(.L_x_2487) ;  /* 0x0000000000048947 */ /* 0x000fea0003800000 */
[----:B------:R-:W-:Y:S01]  /*7e40*/  BPT.TRAP 0x1 ;  /* 0x000000040000795c */ /* 0x000fe20000300000 */
.L_x_2487:
        /* <DEDUP_REMOVED lines=47> */
.L_x_2468:
[----:B------:R-:W-:Y:S05]  /*8140*/  BSYNC B0 ;  /* 0x0000000000007941 */ /* 0x000fea0003800000 */
.L_x_2467:
[----:B------:R-:W-:-:S03]  /*8150*/  UMOV UR7, 0xffffffff ;  /* 0xffffffff00077882 */ /* 0x000fc60000000000 */
[----:B------:R-:W-:Y:S05]  /*8160*/  BRA.DIV UR7, `(.L_x_2488) ;  /* 0x00000006079c7947 */ /* 0x000fea000b800000 */
[----:B------:R-:W-:-:S13]  /*8170*/  ELECT P6, URZ, PT ;  /* 0x00000000003f782f */ /* 0x000fda00038c0000 */
.L_x_2508:
[----:B------:R-:W-:Y:S05]  /*8180*/  @!P6 BRA `(.L_x_2416) ;  /* 0x000000000084e947 */ /* 0x000fea0003800000 */
[----:B------:R-:W-:-:S06]  /*8190*/  ULOP3.LUT UR7, UR38, 0x2, URZ, 0xfc, !UPT ;  /* 0x0000000226077892 */ /* 0x000fcc000f8efc3f */
[----:B------:R-:W-:-:S05]  /*81a0*/  IMAD.U32 R2, RZ, RZ, UR7 ;  /* 0x00000007ff027e24 */ /* 0x000fca000f8e00ff */
[----:B------:R-:W-:-:S13]  /*81b0*/  ISETP.NE.AND P2, PT, R2, 0x3, PT ;  /* 0x000000030200780c */ /* 0x000fda0003f45270 */
[----:B------:R-:W-:Y:S05]  /*81c0*/  @!P2 BRA `(.L_x_2489) ;  /* 0x000000000004a947 */ /* 0x000fea0003800000 */
[----:B------:R-:W-:Y:S01]  /*81d0*/  BPT.TRAP 0x1 ;  /* 0x000000040000795c */ /* 0x000fe20000300000 */
.L_x_2489:
        /* <DEDUP_REMOVED lines=15> */
.L_x_2509:
[----:B------:R-:W2:Y:S02]  /*82d0*/  SYNCS.PHASECHK.TRANS64.TRYWAIT P0, [R3+URZ], R2 ;  /* 0x00000002030075a7 */ /* 0x000ea4000800017f */
[----:B--2---:R-:W-:Y:S05]  /*82e0*/  @!P0 BRA `(.L_x_2491) ;  /* 0x0000000400708947 */ /* 0x004fea0003800000 */
.L_x_2510:
[----:B------:R-:W-:Y:S05]  /*82f0*/  @!P2 BRA `(.L_x_2492) ;  /* 0x000000000004a947 */ /* 0x000fea0003800000 */
[----:B------:R-:W-:Y:S01]  /*8300*/  BPT.TRAP 0x1 ;  /* 0x000000040000795c */ /* 0x000fe20000300000 */
.L_x_2492:
[----:B--2---:R-:W-:-:S04]  /*8310*/  VIADD R3, R7, 0x26840 ;  /* 0x0002684007037836 */ /* 0x004fc80000000000 */
[----:B------:R-:W-:-:S04]  /*8320*/  IMAD R0, R0, 0x8, R3 ;  /* 0x0000000800007824 */ /* 0x000fc800078e0203 */
[----:B------:R-:W2:Y:S02]  /*8330*/  SYNCS.PHASECHK.TRANS64.TRYWAIT P0, [R0+URZ], R5 ;  /* 0x00000005000075a7 */ /* 0x000ea4000800017f */
[----:B--2---:R-:W-:Y:S05]  /*8340*/  @!P0 BRA `(.L_x_2493) ;  /* 0x00000004006c8947 */ /* 0x004fea0003800000 */
.L_x_2511:
[----:B------:R-:W-:-:S07]  /*8350*/  IMAD R3, R4, 0x8, R3 ;  /* 0x0000000804037824 */ /* 0x000fce00078e0203 */
.L_x_2494:
[----:B---3--:R3:W4:Y:S02]  /*8360*/  SYNCS.PHASECHK.TRANS64.TRYWAIT P0, [R3+URZ], R2 ;  /* 0x00000002030075a7 */ /* 0x008724000800017f */
[----:B----4-:R-:W-:Y:S05]  /*8370*/  @!P0 NANOSLEEP.SYNCS 0x989680 ;  /* 0x009896800000895d */ /* 0x010fea0003900000 */
[----:B------:R-:W4:Y:S02]  /*8380*/  @!P0 SYNCS.PHASECHK.TRANS64 P0, [R3+URZ], R2 ;  /* 0x00000002030085a7 */ /* 0x000f24000800007f */
[----:B----4-:R-:W-:Y:S05]  /*8390*/  @!P0 BRA `(.L_x_2494) ;  /* 0xfffffffc00f08947 */ /* 0x010fea000383ffff */
.L_x_2416:
[----:B------:R-:W-:Y:S05]  /*83a0*/  BSYNC B6 ;  /* 0x0000000000067941 */ /* 0x000fea0003800000 */
.L_x_2411:
[----:B------:R-:W-:Y:S05]  /*83b0*/  EXIT ;  /* 0x000000000000794d */ /* 0x000fea0003800000 */
.L_x_2422:
[----:B------:R-:W-:Y:S02]  /*83c0*/  IMAD.MOV.U32 R13, RZ, RZ, R19 ;  /* 0x000000ffff0d7224 */ /* 0x000fe400078e0013 */
[----:B------:R-:W-:Y:S02]  /*83d0*/  IMAD.MOV.U32 R12, RZ, RZ, RZ ;  /* 0x000000ffff0c7224 */ /* 0x000fe400078e00ff */
[----:B------:R-:W-:Y:S02]  /*83e0*/  IMAD.MOV.U32 R11, RZ, RZ, 0x1f ;  /* 0x0000001fff0b7424 */ /* 0x000fe400078e00ff */
[----:B------:R-:W-:-:S07]  /*83f0*/  IMAD.MOV.U32 R15, RZ, RZ, -0x1 ;  /* 0xffffffffff0f7424 */ /* 0x000fce00078e00ff */
[----:B------:R-:W-:Y:S05]  /*8400*/  WARPSYNC.COLLECTIVE R15, `(.L_x_2495) ;  /* 0x000000000f087348 */ /* 0x000fea0003c00000 */
[----:B------:R1:W2:Y:S02]  /*8410*/  SHFL.IDX P6, R14, R13, R12, R11 ;  /* 0x0000000c0d0e7389 */ /* 0x0002a400000c000b */
[----:B-12---:R-:W-:Y:S01]  /*8420*/  ENDCOLLECTIVE ;  /* 0x000000000000791b */ /* 0x006fe20003800000 */
.L_x_2495:
[----:B------:R-:W-:Y:S05]  /*8430*/  BRA `(.L_x_2496) ;  /* 0xffffff8c006c7947 */ /* 0x000fea000383ffff */
.L_x_2424:
[----:B--2---:R2:W3:Y:S02]  /*8440*/  SYNCS.PHASECHK.TRANS64.TRYWAIT P0, [R2+URZ+0x26800], R5 ;  /* 0x02680005020075a7 */ /* 0x0044e4000800017f */
[----:B---3--:R-:W-:Y:S05]  /*8450*/  @!P0 NANOSLEEP.SYNCS 0x989680 ;  /* 0x009896800000895d */ /* 0x008fea0003900000 */
[----:B------:R-:W3:Y:S02]  /*8460*/  @!P0 SYNCS.PHASECHK.TRANS64 P0, [R2+URZ+0x26800], R5 ;  /* 0x02680005020085a7 */ /* 0x000ee4000800007f */
[----:B---3--:R-:W-:Y:S05]  /*8470*/  @!P0 BRA `(.L_x_2424) ;  /* 0xfffffffc00f08947 */ /* 0x008fea000383ffff */
[----:B------:R-:W-:Y:S05]  /*8480*/  BRA `(.L_x_2423) ;  /* 0xffffff8c00947947 */ /* 0x000fea000383ffff */
.L_x_2429:
[----:B--2---:R-:W-:-:S04]  /*8490*/  IMAD.U32 R5, RZ, RZ, UR7 ;  /* 0x00000007ff057e24 */ /* 0x004fc8000f8e00ff */
[----:B------:R2:W3:Y:S03]  /*84a0*/  SYNCS.PHASECHK.TRANS64.TRYWAIT P1, [R5+URZ+0x26810], R6 ;  /* 0x02681006050075a7 */ /* 0x0004e6000802017f */
[----:B---3--:R-:W-:Y:S05]  /*84b0*/  @!P1 NANOSLEEP.SYNCS 0x989680 ;  /* 0x009896800000995d */ /* 0x008fea0003900000 */
[----:B------:R-:W3:Y:S02]  /*84c0*/  @!P1 SYNCS.PHASECHK.TRANS64 P1, [R5+URZ+0x26810], R6 ;  /* 0x02681006050095a7 */ /* 0x000ee4000802007f */
[----:B---3--:R-:W-:Y:S05]  /*84d0*/  @!P1 BRA `(.L_x_2429) ;  /* 0xfffffffc00ec9947 */ /* 0x008fea000383ffff */
[----:B------:R-:W-:Y:S05]  /*84e0*/  BRA `(.L_x_2428) ;  /* 0xffffff9400ec7947 */ /* 0x000fea000383ffff */
.L_x_2433:
[----:B------:R-:W-:-:S04]  /*84f0*/  IMAD.U32 R5, RZ, RZ, UR7 ;  /* 0x00000007ff057e24 */ /* 0x000fc8000f8e00ff */
[----:B------:R1:W1:Y:S03]  /*8500*/  SYNCS.PHASECHK.TRANS64.TRYWAIT P1, [R5+URZ+0x26830], R6 ;  /* 0x02683006050075a7 */ /* 0x000266000802017f */
[----:B-1----:R-:W-:Y:S05]  /*8510*/  @!P1 NANOSLEEP.SYNCS 0x989680 ;  /* 0x009896800000995d */ /* 0x002fea0003900000 */
[----:B------:R-:W1:Y:S02]  /*8520*/  @!P1 SYNCS.PHASECHK.TRANS64 P1, [R5+URZ+0x26830], R6 ;  /* 0x02683006050095a7 */ /* 0x000e64000802007f */
[----:B-1----:R-:W-:Y:S05]  /*8530*/  @!P1 BRA `(.L_x_2433) ;  /* 0xfffffffc00ec9947 */ /* 0x002fea000383ffff */
[----:B------:R-:W-:Y:S05]  /*8540*/  BRA `(.L_x_2432) ;  /* 0xffffff9800f47947 */ /* 0x000fea000383ffff */
.L_x_2469:
[----:B-1----:R1:W2:Y:S02]  /*8550*/  SYNCS.PHASECHK.TRANS64.TRYWAIT P0, [R16+URZ+0x26820], R3 ;  /* 0x02682003100075a7 */ /* 0x0022a4000800017f */
[----:B--2---:R-:W-:Y:S05]  /*8560*/  @!P0 NANOSLEEP.SYNCS 0x989680 ;  /* 0x009896800000895d */ /* 0x004fea0003900000 */
[----:B------:R-:W2:Y:S02]  /*8570*/  @!P0 SYNCS.PHASECHK.TRANS64 P0, [R16+URZ+0x26820], R3 ;  /* 0x02682003100085a7 */ /* 0x000ea4000800007f */
[----:B--2---:R-:W-:Y:S05]  /*8580*/  @!P0 BRA `(.L_x_2469) ;  /* 0xfffffffc00f08947 */ /* 0x004fea000383ffff */
[----:B------:R-:W-:Y:S05]  /*8590*/  BRA `(.L_x_2497) ;  /* 0xffffffdc00147947 */ /* 0x000fea000383ffff */
.L_x_2473:
[----:B-1----:R1:W3:Y:S02]  /*85a0*/  SYNCS.PHASECHK.TRANS64.TRYWAIT P1, [R16+URZ+0x26840], R21 ;  /* 0x02684015100075a7 */ /* 0x0022e4000802017f */
[----:B---3--:R-:W-:Y:S05]  /*85b0*/  @!P1 NANOSLEEP.SYNCS 0x989680 ;  /* 0x009896800000995d */ /* 0x008fea0003900000 */
[----:B------:R-:W3:Y:S02]  /*85c0*/  @!P1 SYNCS.PHASECHK.TRANS64 P1, [R16+URZ+0x26840], R21 ;  /* 0x02684015100095a7 */ /* 0x000ee4000802007f */
[----:B---3--:R-:W-:Y:S05]  /*85d0*/  @!P1 BRA `(.L_x_2473) ;  /* 0xfffffffc00f09947 */ /* 0x008fea000383ffff */
[----:B------:R-:W-:Y:S05]  /*85e0*/  BRA `(.L_x_2498) ;  /* 0xffffffe400407947 */ /* 0x000fea000383ffff */
.L_x_2475:
[----:B--2---:R2:W3:Y:S02]  /*85f0*/  SYNCS.PHASECHK.TRANS64.TRYWAIT P1, [R16+URZ+0x26828], R21 ;  /* 0x02682815100075a7 */ /* 0x0044e4000802017f */
[----:B---3--:R-:W-:Y:S05]  /*8600*/  @!P1 NANOSLEEP.SYNCS 0x989680 ;  /* 0x009896800000995d */ /* 0x008fea0003900000 */
[----:B------:R-:W3:Y:S02]  /*8610*/  @!P1 SYNCS.PHASECHK.TRANS64 P1, [R16+URZ+0x26828], R21 ;  /* 0x02682815100095a7 */ /* 0x000ee4000802007f */
[----:B---3--:R-:W-:Y:S05]  /*8620*/  @!P1 BRA `(.L_x_2475) ;  /* 0xfffffffc00f09947 */ /* 0x008fea000383ffff */
[----:B------:R-:W-:Y:S05]  /*8630*/  BRA `(.L_x_2499) ;  /* 0xffffffe400f07947 */ /* 0x000fea000383ffff */
.L_x_2477:
[----:B---3--:R3:W4:Y:S02]  /*8640*/  SYNCS.PHASECHK.TRANS64.TRYWAIT P1, [R16+URZ+0x26848], R21 ;  /* 0x02684815100075a7 */ /* 0x008724000802017f */
[----:B----4-:R-:W-:Y:S05]  /*8650*/  @!P1 NANOSLEEP.SYNCS 0x989680 ;  /* 0x009896800000995d */ /* 0x010fea0003900000 */
[----:B------:R-:W4:Y:S02]  /*8660*/  @!P1 SYNCS.PHASECHK.TRANS64 P1, [R16+URZ+0x26848], R21 ;  /* 0x02684815100095a7 */ /* 0x000f24000802007f */
[----:B----4-:R-:W-:Y:S05]  /*8670*/  @!P1 BRA `(.L_x_2477) ;  /* 0xfffffffc00f09947 */ /* 0x010fea000383ffff */
[----:B------:R-:W-:Y:S05]  /*8680*/  BRA `(.L_x_2500) ;  /* 0xffffffe800a07947 */ /* 0x000fea000383ffff */
.L_x_2479:
[----:B------:R-:W-:-:S07]  /*8690*/  SHF.L.U32 R5, R11, 0x1f, RZ ;  /* 0x0000001f0b057819 */ /* 0x000fce00000006ff */
.L_x_2501:
[----:B------:R1:W1:Y:S02]  /*86a0*/  SYNCS.PHASECHK.TRANS64.TRYWAIT P1, [R16+URZ+0x26820], R5 ;  /* 0x02682005100075a7 */ /* 0x000264000802017f */
[----:B-1----:R-:W-:Y:S05]  /*86b0*/  @!P1 NANOSLEEP.SYNCS 0x989680 ;  /* 0x009896800000995d */ /* 0x002fea0003900000 */
[----:B------:R-:W1:Y:S02]  /*86c0*/  @!P1 SYNCS.PHASECHK.TRANS64 P1, [R16+URZ+0x26820], R5 ;  /* 0x02682005100095a7 */ /* 0x000e64000802007f */
[----:B-1----:R-:W-:Y:S05]  /*86d0*/  @!P1 BRA `(.L_x_2501) ;  /* 0xfffffffc00f09947 */ /* 0x002fea000383ffff */
[----:B------:R-:W-:Y:S05]  /*86e0*/  BRA `(.L_x_2502) ;  /* 0xffffffec00387947 */ /* 0x000fea000383ffff */
.L_x_2482:
[----:B-1----:R1:W2:Y:S02]  /*86f0*/  SYNCS.PHASECHK.TRANS64.TRYWAIT P1, [R16+URZ+0x26840], R13 ;  /* 0x0268400d100075a7 */ /* 0x0022a4000802017f */
[----:B--2---:R-:W-:Y:S05]  /*8700*/  @!P1 NANOSLEEP.SYNCS 0x989680 ;  /* 0x009896800000995d */ /* 0x004fea0003900000 */
[----:B------:R-:W2:Y:S02]  /*8710*/  @!P1 SYNCS.PHASECHK.TRANS64 P1, [R16+URZ+0x26840], R13 ;  /* 0x0268400d100095a7 */ /* 0x000ea4000802007f */
[----:B--2---:R-:W-:Y:S05]  /*8720*/  @!P1 BRA `(.L_x_2482) ;  /* 0xfffffffc00f09947 */ /* 0x004fea000383ffff */
[----:B------:R-:W-:Y:S05]  /*8730*/  BRA `(.L_x_2503) ;  /* 0xfffffff0000c7947 */ /* 0x000fea000383ffff */
.L_x_2484:
[----:B--2---:R2:W1:Y:S02]  /*8740*/  SYNCS.PHASECHK.TRANS64.TRYWAIT P1, [R16+URZ+0x26828], R13 ;  /* 0x0268280d100075a7 */ /* 0x004464000802017f */
[----:B-1----:R-:W-:Y:S05]  /*8750*/  @!P1 NANOSLEEP.SYNCS 0x989680 ;  /* 0x009896800000995d */ /* 0x002fea0003900000 */
[----:B------:R-:W1:Y:S02]  /*8760*/  @!P1 SYNCS.PHASECHK.TRANS64 P1, [R16+URZ+0x26828], R13 ;  /* 0x0268280d100095a7 */ /* 0x000e64000802007f */
[----:B-1----:R-:W-:Y:S05]  /*8770*/  @!P1 BRA `(.L_x_2484) ;  /* 0xfffffffc00f09947 */ /* 0x002fea000383ffff */
[----:B------:R-:W-:Y:S05]  /*8780*/  BRA `(.L_x_2504) ;  /* 0xfffffff000b07947 */ /* 0x000fea000383ffff */
.L_x_2486:
[----:B------:R1:W1:Y:S02]  /*8790*/  SYNCS.PHASECHK.TRANS64.TRYWAIT P0, [R3+URZ+0x26840], R0 ;  /* 0x02684000030075a7 */ /* 0x000264000800017f */
[----:B-1----:R-:W-:Y:S05]  /*87a0*/  @!P0 NANOSLEEP.SYNCS 0x989680 ;  /* 0x009896800000895d */ /* 0x002fea0003900000 */
[----:B------:R-:W1:Y:S02]  /*87b0*/  @!P0 SYNCS.PHASECHK.TRANS64 P0, [R3+URZ+0x26840], R0 ;  /* 0x02684000030085a7 */ /* 0x000e64000800007f */
[----:B-1----:R-:W-:Y:S05]  /*87c0*/  @!P0 BRA `(.L_x_2486) ;  /* 0xfffffffc00f08947 */ /* 0x002fea000383ffff */
[----:B------:R-:W-:Y:S05]  /*87d0*/  BRA `(.L_x_2505) ;  /* 0xfffffff400807947 */ /* 0x000fea000383ffff */
.L_x_2488:
[----:B------:R-:W-:Y:S01]  /*87e0*/  BSSY B0, `(.L_x_2506) ;  /* 0x0000006000007945 */ /* 0x000fe20003800000 */
[----:B------:R-:W-:-:S07]  /*87f0*/  IMAD.MOV.U32 R15, RZ, RZ, -0x1 ;  /* 0xffffffffff0f7424 */ /* 0x000fce00078e00ff */
[----:B------:R-:W-:Y:S05]  /*8800*/  WARPSYNC.COLLECTIVE R15, `(.L_x_2507) ;  /* 0x000000000f0c7348 */ /* 0x000fea0003c00000 */
[----:B------:R-:W-:Y:S02]  /*8810*/  ELECT P6, UR62, PT ;  /* 0x00000000003e782f */ /* 0x000fe400038c0000 */
[----:B------:R-:W-:Y:S01]  /*8820*/  MOV R14, UR62 ;  /* 0x0000003e000e7c02 */ /* 0x000fe20008000f00 */
[----:B------:R-:W-:Y:S10]  /*8830*/  ENDCOLLECTIVE ;  /* 0x000000000000791b */ /* 0x000ff40003800000 */
.L_x_2507:
[----:B------:R-:W-:Y:S05]  /*8840*/  BSYNC B0 ;  /* 0x0000000000007941 */ /* 0x000fea0003800000 */
.L_x_2506:
[----:B------:R-:W-:Y:S05]  /*8850*/  BRA `(.L_x_2508) ;  /* 0xfffffff800487947 */ /* 0x000fea000383ffff */
.L_x_2490:
[----:B-1----:R1:W2:Y:S02]  /*8860*/  SYNCS.PHASECHK.TRANS64.TRYWAIT P0, [R6+URZ], R5 ;  /* 0x00000005060075a7 */ /* 0x0022a4000800017f */
[----:B--2---:R-:W-:Y:S05]  /*8870*/  @!P0 NANOSLEEP.SYNCS 0x989680 ;  /* 0x009896800000895d */ /* 0x004fea0003900000 */
[----:B------:R-:W2:Y:S02]  /*8880*/  @!P0 SYNCS.PHASECHK.TRANS64 P0, [R6+URZ], R5 ;  /* 0x00000005060085a7 */ /* 0x000ea4000800007f */
[----:B--2---:R-:W-:Y:S05]  /*8890*/  @!P0 BRA `(.L_x_2490) ;  /* 0xfffffffc00f08947 */ /* 0x004fea000383ffff */
[----:B------:R-:W-:Y:S05]  /*88a0*/  BRA `(.L_x_2509) ;  /* 0xfffffff800887947 */ /* 0x000fea000383ffff */
.L_x_2491:
[----:B--2---:R2:W3:Y:S02]  /*88b0*/  SYNCS.PHASECHK.TRANS64.TRYWAIT P0, [R3+URZ], R2 ;  /* 0x00000002030075a7 */ /* 0x0044e4000800017f */
[----:B---3--:R-:W-:Y:S05]  /*88c0*/  @!P0 NANOSLEEP.SYNCS 0x989680 ;  /* 0x009896800000895d */ /* 0x008fea0003900000 */
[----:B------:R-:W3:Y:S02]  /*88d0*/  @!P0 SYNCS.PHASECHK.TRANS64 P0, [R3+URZ], R2 ;  /* 0x00000002030085a7 */ /* 0x000ee4000800007f */
[----:B---3--:R-:W-:Y:S05]  /*88e0*/  @!P0 BRA `(.L_x_2491) ;  /* 0xfffffffc00f08947 */ /* 0x008fea000383ffff */
[----:B------:R-:W-:Y:S05]  /*88f0*/  BRA `(.L_x_2510) ;  /* 0xfffffff8007c7947 */ /* 0x000fea000383ffff */
.L_x_2493:
[----:B--2---:R2:W3:Y:S02]  /*8900*/  SYNCS.PHASECHK.TRANS64.TRYWAIT P0, [R0+URZ], R5 ;  /* 0x00000005000075a7 */ /* 0x0044e4000800017f */
[----:B---3--:R-:W-:Y:S05]  /*8910*/  @!P0 NANOSLEEP.SYNCS 0x989680 ;  /* 0x009896800000895d */ /* 0x008fea0003900000 */
[----:B------:R-:W3:Y:S02]  /*8920*/  @!P0 SYNCS.PHASECHK.TRANS64 P0, [R0+URZ], R5 ;  /* 0x00000005000085a7 */ /* 0x000ee4000800007f */
[----:B---3--:R-:W-:Y:S05]  /*8930*/  @!P0 BRA `(.L_x_2493) ;  /* 0xfffffffc00f08947 */ /* 0x008fea000383ffff */
[----:B------:R-:W-:Y:S05]  /*8940*/  BRA `(.L_x_2511) ;  /* 0xfffffff800807947 */ /* 0x000fea000383ffff */
.L_x_2512:
        /* <DEDUP_REMOVED lines=11> */
.L_x_3311:


//--------------------- .text._ZN7cutlass13device_kernelIN5flash11enable_sm90INS1_16FlashAttnBwdSm90INS1_25CollectiveMainloopBwdSm90ILi2ELi2ELi2EN4cute5tupleIJNS5_1CILi1EEES8_S8_EEENS6_IJNS7_ILi64EEENS7_ILi128EEENS7_ILi96EEEEEENS_10bfloat16_tEfNS_4arch4Sm90ELb1ELb0ELb0ELb0ELb1ELb1ELb0ELb0ELi2ELi1ELi2ELi1ELb1EEENS1_24CollectiveEpilogueBwdGQAISD_fSG_Li256ELb0ELb1EEENS1_25SingleTileBwdLPTSchedulerILb0ELi128ELb1EEEEEEEEEvNT_6ParamsE --------------------------
	.section	.text._ZN7cutlass13device_kernelIN5flash11enable_sm90INS1_16FlashAttnBwdSm90INS1_25CollectiveMainloopBwdSm90ILi2ELi2ELi2EN4cute5tupleIJNS5_1CILi1EEES8_S8_EEENS6_IJNS7_ILi64EEENS7_ILi128EEENS7_ILi96EEEEEENS_10bfloat16_tEfNS_4arch4Sm90ELb1ELb0ELb0ELb0ELb1ELb1ELb0ELb0ELi2ELi1ELi2ELi1ELb1EEENS1_24CollectiveEpilogueBwdGQAISD_fSG_Li256ELb0ELb1EEENS1_25SingleTileBwdLPTSchedulerILb0ELi128ELb1EEEEEEEEEvNT_6ParamsE,"ax",@progbits
	.align	128
.text._ZN7cutlass13device_kernelIN5flash11enable_sm90INS1_16FlashAttnBwdSm90INS1_25CollectiveMainloopBwdSm90ILi2ELi2ELi2EN4cute5tupleIJNS5_1CILi1EEES8_S8_EEENS6_IJNS7_ILi64EEENS7_ILi128EEENS7_ILi96EEEEEENS_10bfloat16_tEfNS_4arch4Sm90ELb1ELb0ELb0ELb0ELb1ELb1ELb0ELb0ELi2ELi1ELi2ELi1ELb1EEENS1_24CollectiveEpilogueBwdGQAISD_fSG_Li256ELb0ELb1EEENS1_25SingleTileBwdLPTSchedulerILb0ELi128ELb1EEEEEEEEEvNT_6ParamsE:
        .type           _ZN7cutlass13device_kernelIN5flash11enable_sm90INS1_16FlashAttnBwdSm90INS1_25CollectiveMainloopBwdSm90ILi2ELi2ELi2EN4cute5tupleIJNS5_1CILi1EEES8_S8_EEENS6_IJNS7_ILi64EEENS7_ILi128EEENS7_ILi96EEEEEENS_10bfloat16_tEfNS_4arch4Sm90ELb1ELb0ELb0ELb0ELb1ELb1ELb0ELb0ELi2ELi1ELi2ELi1ELb1EEENS1_24CollectiveEpilogueBwdGQAISD_fSG_Li256ELb0ELb1EEENS1_25SingleTileBwdLPTSchedulerILb0ELi128ELb1EEEEEEEEEvNT_6ParamsE,@function
        .size           _ZN7cutlass13device_kernelIN5flash11enable_sm90INS1_16FlashAttnBwdSm90INS1_25CollectiveMainloopBwdSm90ILi2ELi2ELi2EN4cute5tupleIJNS5_1CILi1EEES8_S8_EEENS6_IJNS7_ILi64EEENS7_ILi128EEENS7_ILi96EEEEEENS_10bfloat16_tEfNS_4arch4Sm90ELb1ELb0ELb0ELb0ELb1ELb1ELb0ELb0ELi2ELi1ELi2ELi1ELb1EEENS1_24CollectiveEpilogueBwdGQAISD_fSG_Li256ELb0ELb1EEENS1_25SingleTileBwdLPTSchedulerILb0ELi128ELb1EEEEEEEEEvNT_6ParamsE,(.L_x_3312 - _ZN7cutlass13device_kernelIN5flash11enable_sm90INS1_16FlashAttnBwdSm90INS1_25CollectiveMainloopBwdSm90ILi2ELi2ELi2EN4cute5tupleIJNS5_1CILi1EEES8_S8_EEENS6_IJNS7_ILi64EEENS7_ILi128EEENS7_ILi96EEEEEENS_10bfloat16_tEfNS_4arch4Sm90ELb1ELb0ELb0ELb0ELb1ELb1ELb0ELb0ELi2ELi1ELi2ELi1ELb1EEENS1_24CollectiveEpilogueBwdGQAISD_fSG_Li256ELb0ELb1EEENS1_25SingleTileBwdLPTSchedulerILb0ELi128ELb1EEEEEEEEEvNT_6ParamsE)
        .other          _ZN7cutlass13device_kernelIN5flash11enable_sm90INS1_16FlashAttnBwdSm90INS1_25CollectiveMainloopBwdSm90ILi2ELi2ELi2EN4cute5tupleIJNS5_1CILi1EEES8_S8_EEENS6_IJNS7_ILi64EEENS7_ILi128EEENS7_ILi96EEEEEENS_10bfloat16_tEfNS_4arch4Sm90ELb1ELb0ELb0ELb0ELb1ELb1ELb0ELb0ELi2ELi1ELi2ELi1ELb1EEENS1_24CollectiveEpilogueBwdGQAISD_fSG_Li256ELb0ELb1EEENS1_25SingleTileBwdLPTSchedulerILb0ELi128ELb1EEEEEEEEEvNT_6ParamsE,@"STO_CUDA_ENTRY STV_DEFAULT"
_ZN7cutlass13device_kernelIN5flash11enable_sm90INS1_16FlashAttnBwdSm90INS1_25CollectiveMainloopBwdSm90ILi2ELi2ELi2EN4cute5tupleIJNS5_1CILi1EEES8_S8_EEENS6_IJNS7_ILi64EEENS7_ILi128EEENS7_ILi96EEEEEENS_10bfloat16_tEfNS_4arch4Sm90ELb1ELb0ELb0ELb0ELb1ELb1ELb0ELb0ELi2ELi1ELi2ELi1ELb1EEENS1_24CollectiveEpilogueBwdGQAISD_fSG_Li256ELb0ELb1EEENS1_25SingleTileBwdLPTSchedulerILb0ELi128ELb1EEEEEEEEEvNT_6ParamsE:
        /* <DEDUP_REMOVED lines=24> */
.L_x_2514:
[----:B------:R-:W-:Y:S05]  /*0180*/  BSYNC B0 ;  /* 0x0000000000007941 */ /* 0x000fea0003800000 */
.L_x_2513:
        /* <DEDUP_REMOVED lines=37> */
.L_x_2515:
        /* <DEDUP_REMOVED lines=22> */
.L_x_2516:
[----:B------:R-:W-:Y:S01]  /*0540*/  PLOP3.LUT P0, PT, PT, PT, UP0, 0x80, 0x0 ;  /* 0x000000000000781c */ /* 0x000fe20003f0f008 */
[----:B------:R-:W-:Y:S01]  /*0550*/  NOP ;  /* 0x0000000000007918 */ /* 0x000fe20000000000 */
[----:B------:R-:W-:Y:S01]  /*0560*/  ULDC.64 UR46, c[0x0][0x208] ;  /* 0x00008200002e7ab9 */ /* 0x000fe20000000a00 */
[----:B------:R-:W-:Y:S01]  /*0570*/  BSSY B6, `(.L_x_2517) ;  /* 0x00008d4000067945 */ /* 0x000fe20003800000 */
[----:B-12-4-:R-:W-:Y:S09]  /*0580*/  BAR.SYNC.DEFER_BLOCKING 0x0 ;  /* 0x0000000000007b1d */ /* 0x016ff20000010000 */
[----:B------:R-:W-:Y:S05]  /*0590*/  @!P0 BRA `(.L_x_2518) ;  /* 0x0000004c00308947 */ /* 0x000fea0003800000 */
.L_x_2519:
        /* <DEDUP_REMOVED lines=32> */
.L_x_2520:
[----:B------:R-:W-:Y:S01]  /*07a0*/  ULDC UR7, c[0x0][0x8cc] ;  /* 0x0002330000077ab9 */ /* 0x000fe20000000800 */
[----:B------:R-:W-:Y:S01]  /*07b0*/  UMOV UR36, UR10 ;  /* 0x0000000a00247c82 */ /* 0x000fe20008000000 */
[----:B------:R-:W-:-:S11]  /*07c0*/  UISETP.NE.AND UP0, UPT, UR7, 0x1, UPT ;  /* 0x000000010700788c */ /* 0x000fd6000bf05270 */
[----:B------:R-:W-:Y:S02]  /*07d0*/  @UP0 ULDC.64 UR8, c[0x0][0x8d0] ;  /* 0x0002340000080ab9 */ /* 0x000fe40000000a00 */
[----:B------:R-:W-:-:S04]  /*07e0*/  UIMAD.WIDE.U32 UR4, UR10, UR8, URZ ;  /* 0x000000080a0472a5 */ /* 0x000fc8000f8e003f */
[----:B------:R-:W-:-:S04]  /*07f0*/  @UP0 USHF.R.U32.HI UR36, URZ, UR9, UR5 ;  /* 0x000000093f240299 */ /* 0x000fc80008011605 */
[----:B------:R-:W-:-:S12]  /*0800*/  UIMAD UR4, UR36, UR7, URZ ;  /* 0x00000007240472a4 */ /* 0x000fd8000f8e023f */
.L_x_2521:
        /* <DEDUP_REMOVED lines=104> */
.L_x_2525:
        /* <DEDUP_REMOVED lines=15> */
.L_x_2524:
        /* <DEDUP_REMOVED lines=22> */
.L_x_2527:
        /* <DEDUP_REMOVED lines=15> */
.L_x_2526:
[----:B------:R-:W-:Y:S01]  /*11d0*/  SHF.R.S32.HI R23, RZ, 0x1f, R22 ;  /* 0x0000001fff177819 */ /* 0x000fe20000011416 */
[----:B------:R-:W-:-:S03]  /*11e0*/  UMOV UR4, 0xffffffff ;  /* 0xffffffff00047882 */ /* 0x000fc60000000000 */
[----:B------:R-:W-:-:S04]  /*11f0*/  LEA.HI R0, R23, R22, RZ, 0x7 ;  /* 0x0000001617007211 */ /* 0x000fc800078f38ff */
[----:B------:R-:W-:Y:S01]  /*1200*/  SHF.R.S32.HI R19, RZ, 0x7, R0 ;  /* 0x00000007ff137819 */ /* 0x000fe20000011400 */
[----:B------:R-:W-:Y:S06]  /*1210*/  BRA.DIV UR4, `(.L_x_2528) ;  /* 0x00000082042c7947 */ /* 0x000fec000b800000 */
[----:B------:R1:W2:Y:S02]  /*1220*/  SHFL.IDX PT, R14, R19, RZ, 0x1f ;  /* 0x00001fff130e7589 */ /* 0x0002a400000e0000 */
.L_x_2632:
        /* <DEDUP_REMOVED lines=15> */
.L_x_2529:
        /* <DEDUP_REMOVED lines=19> */
.L_x_2531:
        /* <DEDUP_REMOVED lines=123> */
.L_x_2542:
[----:B------:R-:W-:-:S06]  /*1c00*/  UISETP.NE.AND UP0, UPT, UR16, 0x3, UPT ;  /* 0x000000031000788c */ /* 0x000fcc000bf05270 */
[----:B------:R-:W-:-:S13]  /*1c10*/  PLOP3.LUT P0, PT, PT, PT, UP0, 0x80, 0x0 ;  /* 0x000000000000781c */ /* 0x000fda0003f0f008 */
[----:B-1----:R-:W-:Y:S05]  /*1c20*/  @!P0 BRA `(.L_x_2532) ;  /* 0x0000000000048947 */ /* 0x002fea0003800000 */
[----:B------:R-:W-:Y:S01]  /*1c30*/  BPT.TRAP 0x1 ;  /* 0x000000040000795c */ /* 0x000fe20000300000 */
.L_x_2532:
[----:B------:R-:W-:Y:S01]  /*1c40*/  R2UR UR8, R2 ;  /* 0x00000000020872ca */ /* 0x000fe200000e0000 */
[----:B------:R-:W-:-:S05]  /*1c50*/  IMAD.U32 R6, RZ, RZ, UR4 ;  /* 0x00000004ff067e24 */ /* 0x000fca000f8e00ff */
[----:B------:R-:W-:-:S07]  /*1c60*/  SHF.L.U32 R6, R6, 0x1f, RZ ;  /* 0x0000001f06067819 */ /* 0x000fce00000006ff */
[----:B------:R-:W-:-:S09]  /*1c70*/  ULEA UR8, UR5, UR8, 0x3 ;  /* 0x0000000805087291 */ /* 0x000fd2000f8e183f */
[----:B------:R1:W2:Y:S01]  /*1c80*/  SYNCS.PHASECHK.TRANS64.TRYWAIT P1, [UR8+0x26810], R6 ;  /* 0x02681006ff0075a7 */ /* 0x0002a20008020148 */
[----:B------:R-:W-:Y:S05]  /*1c90*/  @!P0 BRA `(.L_x_2533) ;  /* 0x0000000000048947 */ /* 0x000fea0003800000 */
[----:B------:R-:W-:Y:S01]  /*1ca0*/  BPT.TRAP 0x1 ;  /* 0x000000040000795c */ /* 0x000fe20000300000 */
.L_x_2533:
[----:B--2---:R-:W-:Y:S05]  /*1cb0*/  @P1 BRA `(.L_x_2534) ;  /* 0x0000000000081947 */ /* 0x004fea0003800000 */
[----:B------:R-:W2:Y:S02]  /*1cc0*/  SYNCS.PHASECHK.TRANS64.TRYWAIT P1, [UR8+0x26810], R6 ;  /* 0x02681006ff0075a7 */ /* 0x000ea40008020148 */
[----:B--2---:R-:W-:Y:S05]  /*1cd0*/  @!P1 BRA `(.L_x_2535) ;  /* 0x0000007400b09947 */ /* 0x004fea0003800000 */
.L_x_2534:
        /* <DEDUP_REMOVED lines=66> */
.L_x_2536:
[----:B------:R1:W1:Y:S01]  /*2100*/  SYNCS.PHASECHK.TRANS64.TRYWAIT P1, [UR8+0x26830], R6 ;  /* 0x02683006ff0075a7 */ /* 0x0002620008020148 */
[----:B------:R-:W-:Y:S05]  /*2110*/  @!P0 BRA `(.L_x_2537) ;  /* 0x0000000000048947 */ /* 0x000fea0003800000 */
[----:B------:R-:W-:Y:S01]  /*2120*/  BPT.TRAP 0x1 ;  /* 0x000000040000795c */ /* 0x000fe20000300000 */
.L_x_2537:
[----:B-1----:R-:W-:Y:S05]  /*2130*/  @P1 BRA `(.L_x_2538) ;  /* 0x0000000000081947 */ /* 0x002fea0003800000 */
[----:B------:R-:W1:Y:S02]  /*2140*/  SYNCS.PHASECHK.TRANS64.TRYWAIT P1, [UR8+0x26830], R6 ;  /* 0x02683006ff0075a7 */ /* 0x000e640008020148 */
[----:B-1----:R-:W-:Y:S05]  /*2150*/  @!P1 BRA `(.L_x_2539) ;  /* 0x0000007000a89947 */ /* 0x002fea0003800000 */
.L_x_2538:
[----:B------:R-:W-:Y:S01]  /*2160*/  R2UR UR10, R2 ;  /* 0x00000000020a72ca */ /* 0x000fe200000e0000 */
[----:B------:R-:W-:Y:S01]  /*2170*/  WARPGROUP.ARRIVE ;  /* 0x00000000000079c5 */ /* 0x000fe20000000000 */
[----:B------:R-:W-:Y:S01]  /*2180*/  UMOV UR11, 0x80000020 ;  /* 0x80000020000b7882 */ /* 0x000fe20000000000 */
[----:B------:R-:W-:Y:S01]  /*2190*/  ISETP.GT.AND P1, PT, R3, RZ, PT ;  /* 0x000000ff0300720c */ /* 0x000fe20003f24270 */
[----:B------:R-:W-:-:S09]  /*21a0*/  UMOV UR15, 0xc0000010 ;  /* 0xc0000010000f7882 */ /* 0x000fd20000000000 */
[----:B------:R-:W-:-:S04]  /*21b0*/  UIADD3 UR10, UR10, 0x18000, URZ ;  /* 0x000180000a0a7890 */ /* 0x000fc8000fffe03f */
[----:B------:R-:W-:-:S04]  /*21c0*/  USHF.R.U32.HI UR10, URZ, 0x4, UR10 ;  /* 0x000000043f0a7899 */ /* 0x000fc8000801160a */
[----:B------:R-:W-:-:S04]  /*21d0*/  ULOP3.LUT UR12, UR10, 0x3fff, URZ, 0xc0, !UPT ;  /* 0x00003fff0a0c7892 */ /* 0x000fc8000f8ec03f */
[----:B------:R-:W-:Y:S02]  /*21e0*/  ULOP3.LUT UR13, UR12, 0x10000, URZ, 0xfc, !UPT ;  /* 0x000100000c0d7892 */ /* 0x000fe4000f8efc3f */
[----:B------:R-:W-:Y:S02]  /*21f0*/  ULOP3.LUT UR12, UR12, 0x1000000, URZ, 0xfc, !UPT ;  /* 0x010000000c0c7892 */ /* 0x000fe4000f8efc3f */
[----:B------:R-:W-:Y:S02]  /*2200*/  UIMAD UR13, UR5, 0x300, UR13 ;  /* 0x00000300050d78a4 */ /* 0x000fe4000f8e020d */
[----:B------:R-:W-:-:S05]  /*2210*/  UIMAD UR12, UR5, 0x300, UR12 ;  /* 0x00000300050c78a4 */ /* 0x000fca000f8e020c */
[----:B------:R-:W-:Y:S02]  /*2220*/  UMOV UR10, UR13 ;  /* 0x0000000d000a7c82 */ /* 0x000fe40008000000 */
[----:B------:R-:W-:Y:S01]  /*2230*/  HGMMA.64x64x16.F32.BF16 R120, R184, gdesc[UR8], RZ, !UPT, gsb0 ;  /* 0x00e00008b8787df0 */ /* 0x000fe2000c0018ff */
[----:B------:R-:W-:Y:S01]  /*2240*/  UIADD3 UR10, UR13, 0x2, URZ ;  /* 0x000000020d0a7890 */ /* 0x000fe2000fffe03f */
[----:B------:R-:W-:Y:S01]  /*2250*/  UMOV UR11, 0x80000020 ;  /* 0x80000020000b7882 */ /* 0x000fe20000000000 */
[----:B------:R-:W-:Y:S02]  /*2260*/  WARPGROUP.DEPBAR.LE gsb0, 0x0 ;  /* 0x00008000000079c5 */ /* 0x000fe40000010000 */
[----:B------:R-:W-:-:S06]  /*2270*/  WARPGROUP.ARRIVE ;  /* 0x00000000000079c5 */ /* 0x000fcc0000000000 */
[----:B------:R-:W-:Y:S01]  /*2280*/  HGMMA.64x64x16.F32.BF16 R120, R196, gdesc[UR8], R120, gsb0 ;  /* 0x00e00008c4787df0 */ /* 0x000fe20008001878 */
[----:B------:R-:W-:Y:S01]  /*2290*/  UIADD3 UR10, UR13, 0x100, URZ ;  /* 0x000001000d0a7890 */ /* 0x000fe2000fffe03f */
[----:B------:R-:W-:Y:S01]  /*22a0*/  UMOV UR11, 0x80000020 ;  /* 0x80000020000b7882 */ /* 0x000fe20000000000 */
[----:B------:R-:W-:Y:S02]  /*22b0*/  WARPGROUP.DEPBAR.LE gsb0, 0x0 ;  /* 0x00008000000079c5 */ /* 0x000fe40000010000 */
[----:B------:R-:W-:-:S06]  /*22c0*/  WARPGROUP.ARRIVE ;  /* 0x00000000000079c5 */ /* 0x000fcc0000000000 */
[----:B------:R-:W-:Y:S01]  /*22d0*/  HGMMA.64x64x16.F32.BF16 R120, R188, gdesc[UR8], R120, gsb0 ;  /* 0x00e00008bc787df0 */ /* 0x000fe20008001878 */
[----:B------:R-:W-:Y:S02]  /*22e0*/  UIMAD UR11, UR41, -0x40, UR6 ;  /* 0xffffffc0290b78a4 */ /* 0x000fe4000f8e0206 */
[----:B------:R-:W-:-:S04]  /*22f0*/  UIADD3 UR10, UR13, 0x102, URZ ;  /* 0x000001020d0a7890 */ /* 0x000fc8000fffe03f */
[----:B------:R-:W-:Y:S01]  /*2300*/  IADD3 R19, -R3, UR11, -R18 ;  /* 0x0000000b03137c10 */ /* 0x000fe2000fffe912 */
[----:B------:R-:W-:-:S03]  /*2310*/  UMOV UR11, 0x80000020 ;  /* 0x80000020000b7882 */ /* 0x000fc60000000000 */
[----:B------:R-:W-:-:S04]  /*2320*/  SEL R221, R19, 0x40, P1 ;  /* 0x0000004013dd7807 */ /* 0x000fc80000800000 */
[C---:B------:R-:W-:Y:S02]  /*2330*/  ISETP.GT.AND P1, PT, R221.reuse, RZ, PT ;  /* 0x000000ffdd00720c */ /* 0x040fe40003f24270 */
[C---:B------:R-:W-:Y:S02]  /*2340*/  ISETP.GT.AND P2, PT, R221.reuse, 0x38, PT ;  /* 0x00000038dd00780c */ /* 0x040fe40003f44270 */
[----:B------:R-:W-:Y:S02]  /*2350*/  FSEL R5, R152, -INF , !P1 ;  /* 0xff80000098057808 */ /* 0x000fe40004800000 */
[C---:B------:R-:W-:Y:S02]  /*2360*/  ISETP.GT.AND P1, PT, R221.reuse, 0x1, PT ;  /* 0x00000001dd00780c */ /* 0x040fe40003f24270 */
[----:B------:R-:W-:Y:S01]  /*2370*/  ISETP.GT.AND P3, PT, R221, 0x39, PT ;  /* 0x00000039dd00780c */ /* 0x000fe20003f64270 */
[----:B---3--:R-:W-:Y:S01]  /*2380*/  FFMA.FTZ R152, R5, UR7, -R216 ;  /* 0x0000000705987c23 */ /* 0x008fe200080108d8 */
[----:B------:R-:W-:-:S02]  /*2390*/  FSEL R6, R153, -INF , !P1 ;  /* 0xff80000099067808 */ /* 0x000fc40004800000 */
[----:B------:R-:W-:-:S03]  /*23a0*/  ISETP.GT.AND P1, PT, R221, 0x8, PT ;  /* 0x00000008dd00780c */ /* 0x000fc60003f24270 */
[----:B------:R-:W-:Y:S01]  /*23b0*/  FFMA.FTZ R153, R6, UR7, -R217 ;  /* 0x0000000706997c23 */ /* 0x000fe200080108d9 */
[----:B------:R-:W-:Y:S01]  /*23c0*/  FSEL R5, R156, -INF , !P1 ;  /* 0xff8000009c057808 */ /* 0x000fe20004800000 */
[----:B------:R-:W-:Y:S01]  /*23d0*/  MUFU.EX2 R152, R152 ;  /* 0x0000009800987308 */ /* 0x000fe20000000800 */
[----:B------:R-:W-:-:S03]  /*23e0*/  ISETP.GT.AND P1, PT, R221, 0x9, PT ;  /* 0x00000009dd00780c */ /* 0x000fc60003f24270 */
[----:B----4-:R-:W-:Y:S01]  /*23f0*/  FFMA.FTZ R5, R5, UR7, -R214 ;  /* 0x0000000705057c23 */ /* 0x010fe200080108d6 */
[----:B------:R-:W-:Y:S02]  /*2400*/  FSEL R6, R157, -INF , !P1 ;  /* 0xff8000009d067808 */ /* 0x000fe40004800000 */
[C---:B------:R-:W-:Y:S01]  /*2410*/  ISETP.GT.AND P1, PT, R221.reuse, 0x10, PT ;  /* 0x00000010dd00780c */ /* 0x040fe20003f24270 */
[----:B------:R-:W-:Y:S01]  /*2420*/  MUFU.EX2 R153, R153 ;  /* 0x0000009900997308 */ /* 0x000fe20000000800 */
[----:B------:R-:W-:Y:S01]  /*2430*/  FSEL R157, R180, -INF , !P2 ;  /* 0xff800000b49d7808 */ /* 0x000fe20005000000 */
[----:B------:R-:W-:Y:S01]  /*2440*/  FFMA.FTZ R6, R6, UR7, -R215 ;  /* 0x0000000706067c23 */ /* 0x000fe200080108d7 */
[----:B------:R-:W-:Y:S02]  /*2450*/  FSEL R7, R160, -INF , !P1 ;  /* 0xff800000a0077808 */ /* 0x000fe40004800000 */
[----:B------:R-:W-:Y:S01]  /*2460*/  ISETP.GT.AND P1, PT, R221, 0x11, PT ;  /* 0x00000011dd00780c */ /* 0x000fe20003f24270 */
[----:B------:R-:W-:-:S02]  /*2470*/  FFMA.FTZ R160, R157, UR7, -R218 ;  /* 0x000000079da07c23 */ /* 0x000fc400080108da */
[----:B------:R-:W1:Y:S01]  /*2480*/  MUFU.EX2 R5, R5 ;  /* 0x0000000500057308 */ /* 0x000e620000000800 */
[----:B------:R-:W-:Y:S01]  /*2490*/  FSEL R8, R161, -INF , !P1 ;  /* 0xff800000a1087808 */ /* 0x000fe20004800000 */
[----:B------:R-:W-:Y:S01]  /*24a0*/  FFMA.FTZ R7, R7, UR7, -R208 ;  /* 0x0000000707077c23 */ /* 0x000fe200080108d0 */
        /* <DEDUP_REMOVED lines=15> */
[C---:B------:R-:W-:Y:S01]  /*25a0*/  ISETP.GT.AND P1, PT, R221.reuse, 0x28, PT ;  /* 0x00000028dd00780c */ /* 0x040fe20003f24270 */
[----:B------:R-:W-:Y:S02]  /*25b0*/  WARPGROUP.DEPBAR.LE gsb0, 0x0 ;  /* 0x00008000000079c5 */ /* 0x000fe40000010000 */
[----:B------:R-:W-:Y:S01]  /*25c0*/  WARPGROUP.ARRIVE ;  /* 0x00000000000079c5 */ /* 0x000fe20000000000 */
[----:B------:R-:W-:Y:S01]  /*25d0*/  FSEL R13, R172, -INF , !P1 ;  /* 0xff800000ac0d7808 */ /* 0x000fe20004800000 */
[----:B------:R-:W-:Y:S01]  /*25e0*/  FFMA.FTZ R12, R12, UR7, -R213 ;  /* 0x000000070c0c7c23 */ /* 0x000fe200080108d5 */
[----:B------:R-:W-:Y:S01]  /*25f0*/  ISETP.GT.AND P1, PT, R221, 0x29, PT ;  /* 0x00000029dd00780c */ /* 0x000fe20003f24270 */
[----:B------:R-:W-:Y:S02]  /*2600*/  MUFU.EX2 R11, R11 ;  /* 0x0000000b000b7308 */ /* 0x000fe40000000800 */
[----:B------:R-:W-:Y:S01]  /*2610*/  HGMMA.64x64x16.F32.BF16 R120, R200, gdesc[UR8], R120, gsb0 ;  /* 0x00e00008c8787df0 */ /* 0x000fe20008001878 */
[----:B------:R-:W-:Y:S01]  /*2620*/  UIADD3 UR10, UR13, 0x200, URZ ;  /* 0x000002000d0a7890 */ /* 0x000fe2000fffe03f */
[----:B------:R-:W-:Y:S01]  /*2630*/  FSEL R14, R173, -INF , !P1 ;  /* 0xff800000ad0e7808 */ /* 0x000fe20004800000 */
[----:B------:R-:W-:Y:S01]  /*2640*/  UMOV UR11, 0x80000020 ;  /* 0x80000020000b7882 */ /* 0x000fe20000000000 */
[----:B------:R-:W-:Y:S01]  /*2650*/  ISETP.GT.AND P1, PT, R221, 0x30, PT ;  /* 0x00000030dd00780c */ /* 0x000fe20003f24270 */
[----:B------:R-:W-:Y:S01]  /*2660*/  FFMA.FTZ R13, R13, UR7, -R22 ;  /* 0x000000070d0d7c23 */ /* 0x000fe20008010816 */
[----:B------:R-:W-:Y:S01]  /*2670*/  MUFU.EX2 R12, R12 ;  /* 0x0000000c000c7308 */ /* 0x000fe20000000800 */
[----:B------:R-:W-:Y:S01]  /*2680*/  FFMA.FTZ R14, R14, UR7, -R23 ;  /* 0x000000070e0e7c23 */ /* 0x000fe20008010817 */
[----:B------:R-:W-:-:S02]  /*2690*/  FSEL R15, R176, -INF , !P1 ;  /* 0xff800000b00f7808 */ /* 0x000fc40004800000 */
        /* <DEDUP_REMOVED lines=13> */
[----:B------:R-:W-:-:S02]  /*2770*/  FSEL R157, R154, -INF , !P1 ;  /* 0xff8000009a9d7808 */ /* 0x000fc40004800000 */
[C---:B------:R-:W-:Y:S02]  /*2780*/  ISETP.GT.AND P1, PT, R177.reuse, 0x1, PT ;  /* 0x00000001b100780c */ /* 0x040fe40003f24270 */
[----:B------:R-:W-:Y:S01]  /*2790*/  ISETP.GT.AND P2, PT, R177, 0x11, PT ;  /* 0x00000011b100780c */ /* 0x000fe20003f44270 */
[----:B------:R-:W-:Y:S01]  /*27a0*/  FFMA.FTZ R157, R157, UR7, -R216 ;  /* 0x000000079d9d7c23 */ /* 0x000fe200080108d8 */
[----:B------:R-:W-:Y:S01]  /*27b0*/  FSEL R154, R155, -INF , !P1 ;  /* 0xff8000009b9a7808 */ /* 0x000fe20004800000 */
[----:B------:R-:W-:Y:S01]  /*27c0*/  MUFU.EX2 R161, R156 ;  /* 0x0000009c00a17308 */ /* 0x000fe20000000800 */
[C---:B------:R-:W-:Y:S02]  /*27d0*/  ISETP.GT.AND P1, PT, R177.reuse, 0x8, PT ;  /* 0x00000008b100780c */ /* 0x040fe40003f24270 */
[----:B------:R-:W-:Y:S01]  /*27e0*/  ISETP.GT.AND P6, PT, R177, 0x20, PT ;  /* 0x00000020b100780c */ /* 0x000fe20003fc4270 */
[----:B------:R-:W-:Y:S01]  /*27f0*/  FFMA.FTZ R165, R154, UR7, -R217 ;  /* 0x000000079aa57c23 */ /* 0x000fe200080108d9 */
[----:B------:R-:W-:-:S02]  /*2800*/  FSEL R155, R158, -INF , !P1 ;  /* 0xff8000009e9b7808 */ /* 0x000fc40004800000 */
[C---:B------:R-:W-:Y:S01]  /*2810*/  ISETP.GT.AND P1, PT, R177.reuse, 0x9, PT ;  /* 0x00000009b100780c */ /* 0x040fe20003f24270 */
[----:B------:R4:W-:Y:S01]  /*2820*/  MUFU.EX2 R164, R157 ;  /* 0x0000009d00a47308 */ /* 0x0009e20000000800 */
[----:B------:R-:W-:Y:S01]  /*2830*/  ISETP.GT.AND P5, PT, R177, 0x21, PT ;  /* 0x00000021b100780c */ /* 0x000fe20003fa4270 */
[----:B------:R-:W-:Y:S01]  /*2840*/  FFMA.FTZ R168, R155, UR7, -R214 ;  /* 0x000000079ba87c23 */ /* 0x000fe200080108d6 */
[----:B------:R-:W-:Y:S02]  /*2850*/  FSEL R154, R159, -INF , !P1 ;  /* 0xff8000009f9a7808 */ /* 0x000fe40004800000 */
[----:B------:R-:W-:Y:S02]  /*2860*/  ISETP.GT.AND P1, PT, R177, 0x10, PT ;  /* 0x00000010b100780c */ /* 0x000fe40003f24270 */
[----:B------:R-:W-:Y:S01]  /*2870*/  FSEL R181, R170, -INF , !P6 ;  /* 0xff800000aab57808 */ /* 0x000fe20007000000 */
[----:B------:R-:W-:Y:S01]  /*2880*/  FFMA.FTZ R215, R154, UR7, -R215 ;  /* 0x000000079ad77c23 */ /* 0x000fe200080108d7 */
[----:B----4-:R-:W-:Y:S01]  /*2890*/  FSEL R157, R166, -INF , !P3 ;  /* 0xff800000a69d7808 */ /* 0x010fe20005800000 */
[----:B------:R-:W4:Y:S01]  /*28a0*/  MUFU.EX2 R168, R168 ;  /* 0x000000a800a87308 */ /* 0x000f220000000800 */
[----:B------:R-:W-:Y:S01]  /*28b0*/  FSEL R154, R163, -INF , !P2 ;  /* 0xff800000a39a7808 */ /* 0x000fe20005000000 */
[----:B------:R-:W-:Y:S01]  /*28c0*/  FFMA.FTZ R212, R181, UR7, -R212 ;  /* 0x00000007b5d47c23 */ /* 0x000fe200080108d4 */
[----:B------:R-:W-:Y:S01]  /*28d0*/  ISETP.GT.AND P2, PT, R177, 0x19, PT ;  /* 0x00000019b100780c */ /* 0x000fe20003f44270 */
[----:B------:R-:W-:Y:S01]  /*28e0*/  FFMA.FTZ R176, R157, UR7, -R20 ;  /* 0x000000079db07c23 */ /* 0x000fe20008010814 */
[----:B------:R-:W-:Y:S01]  /*28f0*/  FSEL R155, R162, -INF , !P1 ;  /* 0xff800000a29b7808 */ /* 0x000fe20004800000 */
[----:B------:R-:W-:Y:S01]  /*2900*/  FFMA.FTZ R163, R154, UR7, -R209 ;  /* 0x000000079aa37c23 */ /* 0x000fe200080108d1 */
[----:B------:R-:W-:Y:S01]  /*2910*/  FSEL R20, R167, -INF , !P2 ;  /* 0xff800000a7147808 */ /* 0x000fe20005000000 */
[----:B------:R-:W5:Y:S01]  /*2920*/  MUFU.EX2 R162, R215 ;  /* 0x000000d700a27308 */ /* 0x000f620000000800 */
[----:B------:R-:W-:Y:S01]  /*2930*/  FSEL R180, R171, -INF , !P5 ;  /* 0xff800000abb47808 */ /* 0x000fe20006800000 */
[----:B------:R-:W-:Y:S01]  /*2940*/  FFMA.FTZ R169, R155, UR7, -R208 ;  /* 0x000000079ba97c23 */ /* 0x000fe200080108d0 */
[----:B------:R-:W-:-:S02]  /*2950*/  ISETP.GT.AND P1, PT, R177, 0x28, PT ;  /* 0x00000028b100780c */ /* 0x000fc40003f24270 */
[C---:B------:R-:W-:Y:S01]  /*2960*/  ISETP.GT.AND P4, PT, R177.reuse, 0x29, PT ;  /* 0x00000029b100780c */ /* 0x040fe20003f84270 */
[----:B------:R-:W-:Y:S01]  /*2970*/  FFMA.FTZ R180, R180, UR7, -R213 ;  /* 0x00000007b4b47c23 */ /* 0x000fe200080108d5 */
[C---:B------:R-:W-:Y:S01]  /*2980*/  ISETP.GT.AND P3, PT, R177.reuse, 0x30, PT ;  /* 0x00000030b100780c */ /* 0x040fe20003f64270 */
[----:B------:R-:W5:Y:S01]  /*2990*/  MUFU.EX2 R15, R15 ;  /* 0x0000000f000f7308 */ /* 0x000f620000000800 */
[C---:B------:R-:W-:Y:S02]  /*29a0*/  ISETP.GT.AND P2, PT, R177.reuse, 0x31, PT ;  /* 0x00000031b100780c */ /* 0x040fe40003f44270 */
[C---:B------:R-:W-:Y:S02]  /*29b0*/  ISETP.GT.AND P6, PT, R177.reuse, 0x38, PT ;  /* 0x00000038b100780c */ /* 0x040fe40003fc4270 */
[----:B------:R-:W-:Y:S01]  /*29c0*/  ISETP.GT.AND P5, PT, R177, 0x39, PT ;  /* 0x00000039b100780c */ /* 0x000fe20003fa4270 */
[----:B------:R-:W-:Y:S01]  /*29d0*/  FFMA.FTZ R177, R20, UR7, -R21 ;  /* 0x0000000714b17c23 */ /* 0x000fe20008010815 */
[----:B------:R-:W-:Y:S01]  /*29e0*/  FSEL R208, R175, -INF , !P4 ;  /* 0xff800000afd07808 */ /* 0x000fe20006000000 */
[----:B------:R-:W-:Y:S01]  /*29f0*/  MUFU.EX2 R165, R165 ;  /* 0x000000a500a57308 */ /* 0x000fe20000000800 */
[----:B------:R-:W-:-:S02]  /*2a00*/  WARPGROUP.DEPBAR.LE gsb0, 0x0 ;  /* 0x00008000000079c5 */ /* 0x000fc40000010000 */
[----:B------:R-:W-:Y:S01]  /*2a10*/  WARPGROUP.ARRIVE ;  /* 0x00000000000079c5 */ /* 0x000fe20000000000 */
[----:B------:R-:W-:Y:S01]  /*2a20*/  FSEL R175, R178, -INF , !P3 ;  /* 0xff800000b2af7808 */ /* 0x000fe20005800000 */
[----:B------:R-:W-:Y:S01]  /*2a30*/  FFMA.FTZ R208, R208, UR7, -R23 ;  /* 0x00000007d0d07c23 */ /* 0x000fe20008010817 */
[----:B------:R-:W-:Y:S02]  /*2a40*/  FSEL R178, R179, -INF , !P2 ;  /* 0xff800000b3b27808 */ /* 0x000fe40005000000 */
[----:B------:R-:W-:Y:S01]  /*2a50*/  FSEL R179, R182, -INF , !P6 ;  /* 0xff800000b6b37808 */ /* 0x000fe20007000000 */
[----:B------:R-:W-:Y:S01]  /*2a60*/  HGMMA.64x64x16.F32.BF16 R120, R192, gdesc[UR8], R120, gsb0 ;  /* 0x00e00008c0787df0 */ /* 0x000fe20008001878 */
[----:B------:R-:W-:Y:S01]  /*2a70*/  UIADD3 UR10, UR13, 0x202, URZ ;  /* 0x000002020d0a7890 */ /* 0x000fe2000fffe03f */
[----:B------:R-:W-:Y:S01]  /*2a80*/  FSEL R181, R174, -INF , !P1 ;  /* 0xff800000aeb57808 */ /* 0x000fe20004800000 */
[----:B------:R-:W-:Y:S01]  /*2a90*/  UMOV UR11, 0x80000020 ;  /* 0x80000020000b7882 */ /* 0x000fe20000000000 */
[----:B------:R-:W-:Y:S01]  /*2aa0*/  FFMA.FTZ R218, R179, UR7, -R218 ;  /* 0x00000007b3da7c23 */ /* 0x000fe200080108da */
[----:B------:R-:W-:Y:S01]  /*2ab0*/  FFMA.FTZ R210, R175, UR7, -R210 ;  /* 0x00000007afd27c23 */ /* 0x000fe200080108d2 */
[----:B------:R-:W-:Y:S01]  /*2ac0*/  FSEL R182, R183, -INF , !P5 ;  /* 0xff800000b7b67808 */ /* 0x000fe20006800000 */
[----:B------:R-:W-:Y:S01]  /*2ad0*/  FFMA.FTZ R22, R181, UR7, -R22 ;  /* 0x00000007b5167c23 */ /* 0x000fe20008010816 */
[----:B------:R-:W-:Y:S01]  /*2ae0*/  FFMA.FTZ R211, R178, UR7, -R211 ;  /* 0x00000007b2d37c23 */ /* 0x000fe200080108d3 */
[----:B------:R-:W-:Y:S01]  /*2af0*/  MUFU.EX2 R10, R10 ;  /* 0x0000000a000a7308 */ /* 0x000fe20000000800 */
[----:B------:R-:W-:Y:S01]  /*2b00*/  UMOV UR13, 0x40000040 ;  /* 0x40000040000d7882 */ /* 0x000fe20000000000 */
[----:B------:R-:W-:-:S06]  /*2b10*/  FFMA.FTZ R219, R182, UR7, -R219 ;  /* 0x00000007b6db7c23 */ /* 0x000fcc00080108db */
[----:B------:R-:W5:Y:S08]  /*2b20*/  MUFU.EX2 R22, R22 ;  /* 0x0000001600167308 */ /* 0x000f700000000800 */
        /* <DEDUP_REMOVED lines=8> */
[----:B------:R-:W-:-:S05]  /*2bb0*/  WARPGROUP.ARRIVE ;  /* 0x00000000000079c5 */ /* 0x000fca0000000000 */
[----:B------:R-:W-:Y:S01]  /*2bc0*/  MUFU.EX2 R23, R180 ;  /* 0x000000b400177308 */ /* 0x000fe20000000800 */
[----:B------:R-:W-:Y:S01]  /*2bd0*/  HGMMA.64x64x16.F32.BF16 R120, R204, gdesc[UR8], R120, gsb0 ;  /* 0x00e00008cc787df0 */ /* 0x000fe20008001878 */
[----:B------:R-:W-:Y:S01]  /*2be0*/  UMOV UR10, UR12 ;  /* 0x0000000c000a7c82 */ /* 0x000fe20008000000 */
[----:B------:R-:W-:-:S05]  /*2bf0*/  UMOV UR11, 0x80000020 ;  /* 0x80000020000b7882 */ /* 0x000fca0000000000 */
[----:B------:R-:W-:Y:S08]  /*2c00*/  MUFU.EX2 R160, R160 ;  /* 0x000000a000a07308 */ /* 0x000ff00000000800 */
[----:B------:R-:W-:Y:S08]  /*2c10*/  MUFU.EX2 R210, R210 ;  /* 0x000000d200d27308 */ /* 0x000ff00000000800 */
[----:B------:R-:W-:Y:S01]  /*2c20*/  MUFU.EX2 R211, R211 ;  /* 0x000000d300d37308 */ /* 0x000fe20000000800 */
[----:B------:R-:W-:-:S02]  /*2c30*/  WARPGROUP.DEPBAR.LE gsb0, 0x0 ;  /* 0x00008000000079c5 */ /* 0x000fc40000010000 */
        /* <DEDUP_REMOVED lines=123> */
[----:B------:R-:W-:Y:S02]  /*33f0*/  R2UR UR10, R16 ;  /* 0x00000000100a72ca */ /* 0x000fe400000e0000 */
[----:B------:R-:W-:-:S11]  /*3400*/  R2UR UR11, R5 ;  /* 0x00000000050b72ca */ /* 0x000fd600000e0000 */
[----:B------:R-:W-:Y:S02]  /*3410*/  USHF.R.U32.HI UR10, URZ, 0x4, UR10 ;  /* 0x000000043f0a7899 */ /* 0x000fe4000801160a */
[----:B------:R-:W-:Y:S02]  /*3420*/  USHF.R.U32.HI UR11, URZ, 0x4, UR11 ;  /* 0x000000043f0b7899 */ /* 0x000fe4000801160b */
[----:B------:R-:W-:Y:S02]  /*3430*/  ULOP3.LUT UR10, UR10, 0x3fff, URZ, 0xc0, !UPT ;  /* 0x00003fff0a0a7892 */ /* 0x000fe4000f8ec03f */
[----:B------:R-:W-:Y:S02]  /*3440*/  ULOP3.LUT UR17, UR11, 0x3fff, URZ, 0xc0, !UPT ;  /* 0x00003fff0b117892 */ /* 0x000fe4000f8ec03f */
[----:B------:R-:W-:Y:S02]  /*3450*/  ULOP3.LUT UR18, UR10, 0x10000, URZ, 0xfc, !UPT ;  /* 0x000100000a127892 */ /* 0x000fe4000f8efc3f */
[----:B------:R-:W-:Y:S01]  /*3460*/  UIADD3 UR10, UR12, 0xc0, URZ ;  /* 0x000000c00c0a7890 */ /* 0x000fe2000fffe03f */
[----:B------:R-:W-:Y:S01]  /*3470*/  UMOV UR11, 0x80000020 ;  /* 0x80000020000b7882 */ /* 0x000fe20000000000 */
[----:B------:R-:W-:Y:S01]  /*3480*/  ULEA UR18, UR5, UR18, 0xa ;  /* 0x0000001205127291 */ /* 0x000fe2000f8e503f */
[----:B------:R-:W-:Y:S01]  /*3490*/  UMOV UR14, UR17 ;  /* 0x00000011000e7c82 */ /* 0x000fe20008000000 */
[----:B------:R-:W-:-:S05]  /*34a0*/  UIADD3 UR19, UR17, 0x200, URZ ;  /* 0x0000020011137890 */ /* 0x000fca000fffe03f */
[----:B------:R-:W-:Y:S01]  /*34b0*/  UMOV UR12, UR18 ;  /* 0x00000012000c7c82 */ /* 0x000fe20008000000 */
[----:B------:R-:W-:Y:S02]  /*34c0*/  WARPGROUP.DEPBAR.LE gsb0, 0x0 ;  /* 0x00008000000079c5 */ /* 0x000fe40000010000 */
[----:B------:R-:W-:Y:S02]  /*34d0*/  F2FP.BF16.F32.PACK_AB R120, R19, R15 ;  /* 0x0000000f1378723e */ /* 0x000fe400000010ff */
[----:B------:R-:W-:Y:S02]  /*34e0*/  F2FP.BF16.F32.PACK_AB R122, R161, R160 ;  /* 0x000000a0a17a723e */ /* 0x000fe400000010ff */
[----:B------:R-:W-:Y:S02]  /*34f0*/  F2FP.BF16.F32.PACK_AB R121, R211, R210 ;  /* 0x000000d2d379723e */ /* 0x000fe400000010ff */
[----:B------:R-:W-:-:S04]  /*3500*/  F2FP.BF16.F32.PACK_AB R123, R124, R127 ;  /* 0x0000007f7c7b723e */ /* 0x000fc800000010ff */
        /* <DEDUP_REMOVED lines=159> */
.L_x_2540:
        /* <DEDUP_REMOVED lines=45> */
.L_x_2541:
        /* <DEDUP_REMOVED lines=62> */
.L_x_2523:
[----:B------:R-:W-:Y:S05]  /*45b0*/  @P0 BRA `(.L_x_2522) ;  /* 0x0000004c003c0947 */ /* 0x000fea0003800000 */
[----:B-1----:R-:W1:Y:S01]  /*45c0*/  S2R R4, SR_TID.X ;  /* 0x0000000000047919 */ /* 0x002e620000002100 */
[----:B------:R-:W-:Y:S01]  /*45d0*/  ULDC UR8, c[0x0][0x850] ;  /* 0x0002140000087ab9 */ /* 0x000fe20000000800 */
[----:B------:R-:W-:Y:S01]  /*45e0*/  UMOV UR10, UR39 ;  /* 0x00000027000a7c82 */ /* 0x000fe20008000000 */
[----:B------:R-:W-:Y:S01]  /*45f0*/  UISETP.NE.AND UP0, UPT, UR8, 0x1, UPT ;  /* 0x000000010800788c */ /* 0x000fe2000bf05270 */
[----:B------:R-:W2:Y:S01]  /*4600*/  S2UR UR19, SR_CgaCtaId ;  /* 0x00000000001379c3 */ /* 0x000ea20000008800 */
[----:B------:R-:W-:Y:S01]  /*4610*/  ULDC.64 UR12, c[0x0][0x818] ;  /* 0x00020600000c7ab9 */ /* 0x000fe20000000a00 */
[----:B------:R-:W-:Y:S01]  /*4620*/  ULOP3.LUT UR36, URZ, UR36, URZ, 0x33, !UPT ;  /* 0x000000243f247292 */ /* 0x000fe2000f8e333f */
[----:B------:R-:W-:Y:S01]  /*4630*/  BSSY B0, `(.L_x_2543) ;  /* 0x0000056000007945 */ /* 0x000fe20003800000 */
[----:B------:R-:W-:Y:S01]  /*4640*/  ULDC UR6, c[0x0][0x8b4] ;  /* 0x00022d0000067ab9 */ /* 0x000fe20000000800 */
[----:B------:R-:W-:Y:S01]  /*4650*/  ULDC UR16, c[0x0][0x80c] ;  /* 0x0002030000107ab9 */ /* 0x000fe20000000800 */
[----:B------:R-:W-:-:S02]  /*4660*/  UIADD3 UR36, UR36, UR6, URZ ;  /* 0x0000000624247290 */ /* 0x000fc4000fffe03f */
[----:B------:R-:W-:Y:S02]  /*4670*/  UIMAD UR11, UR37, UR16, URZ ;  /* 0x00000010250b72a4 */ /* 0x000fe4000f8e023f */
[----:B------:R-:W-:Y:S01]  /*4680*/  @UP0 ULDC UR4, c[0x0][0x854] ;  /* 0x0002150000040ab9 */ /* 0x000fe20000000800 */
[----:B------:R-:W-:Y:S01]  /*4690*/  @UP0 ULDC UR7, c[0x0][0x858] ;  /* 0x0002160000070ab9 */ /* 0x000fe20000000800 */
[----:B------:R-:W-:Y:S02]  /*46a0*/  UIMAD.WIDE.U32 UR4, UR39, UR4, URZ ;  /* 0x00000004270472a5 */ /* 0x000fe4000f8e003f */
[----:B------:R-:W-:Y:S02]  /*46b0*/  UIMAD UR6, UR36, 0x3000, URZ ;  /* 0x00003000240678a4 */ /* 0x000fe4000f8e023f */
[----:B------:R-:W-:Y:S01]  /*46c0*/  @UP0 USHF.R.U32.HI UR10, URZ, UR7, UR5 ;  /* 0x000000073f0a0299 */ /* 0x000fe20008011605 */
[----:B------:R-:W-:Y:S01]  /*46d0*/  UMOV UR18, 0x400 ;  /* 0x0000040000127882 */ /* 0x000fe20000000000 */
[----:B------:R-:W-:-:S02]  /*46e0*/  USHF.R.S32.HI UR7, URZ, 0x1f, UR6 ;  /* 0x0000001f3f077899 */ /* 0x000fc40008011406 */
[----:B------:R-:W-:Y:S01]  /*46f0*/  USHF.R.S32.HI UR17, URZ, 0x1f, UR10 ;  /* 0x0000001f3f117899 */ /* 0x000fe2000801140a */
[----:B------:R-:W-:Y:S01]  /*4700*/  ULDC.64 UR14, c[0x0][0x840] ;  /* 0x00021000000e7ab9 */ /* 0x000fe20000000a00 */
[----:B------:R-:W-:Y:S02]  /*4710*/  UIMAD.WIDE.U32 UR4, UR10, UR12, UR6 ;  /* 0x0000000c0a0472a5 */ /* 0x000fe4000f8e0006 */
[----:B------:R-:W-:Y:S01]  /*4720*/  UIMAD UR9, UR17, UR12, URZ ;  /* 0x0000000c110972a4 */ /* 0x000fe2000f8e023f */
[C---:B-1----:R-:W-:Y:S01]  /*4730*/  VIADD R3, R4.reuse, 0xffffff80 ;  /* 0xffffff8004037836 */ /* 0x042fe20000000000 */
[----:B------:R-:W-:Y:S01]  /*4740*/  UIMAD.WIDE.U32 UR6, UR10, UR14, UR6 ;  /* 0x0000000e0a0672a5 */ /* 0x000fe2000f8e0006 */
[----:B------:R-:W-:Y:S01]  /*4750*/  BAR.SYNC.DEFER_BLOCKING 0x1, 0x100 ;  /* 0x0044000000007b1d */ /* 0x000fe20000010000 */
[----:B------:R-:W-:Y:S01]  /*4760*/  UIMAD UR20, UR10, UR13, UR9 ;  /* 0x0000000d0a1472a4 */ /* 0x000fe2000f8e0209 */
[----:B------:R-:W-:Y:S01]  /*4770*/  ISETP.NE.AND P1, PT, R4, 0x80, PT ;  /* 0x000000800400780c */ /* 0x000fe20003f25270 */
[----:B------:R-:W-:Y:S01]  /*4780*/  UIMAD UR21, UR17, UR14, URZ ;  /* 0x0000000e111572a4 */ /* 0x000fe2000f8e023f */
[----:B------:R-:W-:Y:S01]  /*4790*/  SHF.R.S32.HI R0, RZ, 0x1f, R3 ;  /* 0x0000001fff007819 */ /* 0x000fe20000011403 */
[----:B------:R-:W-:Y:S01]  /*47a0*/  UIADD3 UR5, UR5, UR20, URZ ;  /* 0x0000001405057290 */ /* 0x000fe2000fffe03f */
[----:B------:R-:W-:Y:S01]  /*47b0*/  ISETP.NE.AND P0, PT, R3, RZ, PT ;  /* 0x000000ff0300720c */ /* 0x000fe20003f05270 */
[----:B------:R-:W-:Y:S01]  /*47c0*/  ULDC UR9, c[0x0][0x870] ;  /* 0x00021c0000097ab9 */ /* 0x000fe20000000800 */
[----:B------:R-:W-:Y:S01]  /*47d0*/  LEA.HI R2, R0, R3, RZ, 0x7 ;  /* 0x0000000300027211 */ /* 0x000fe200078f38ff */
[----:B------:R-:W-:Y:S01]  /*47e0*/  UIMAD UR9, UR9, UR36, URZ ;  /* 0x00000024090972a4 */ /* 0x000fe2000f8e023f */
[----:B------:R-:W-:-:S02]  /*47f0*/  ULDC.64 UR12, c[0x0][0x868] ;  /* 0x00021a00000c7ab9 */ /* 0x000fc40000000a00 */
[----:B------:R-:W-:Y:S01]  /*4800*/  LOP3.LUT R0, R2, 0x3fffff80, RZ, 0xc0, !PT ;  /* 0x3fffff8002007812 */ /* 0x000fe200078ec0ff */
[----:B------:R-:W-:Y:S01]  /*4810*/  UIMAD UR16, UR9, UR16, URZ ;  /* 0x00000010091072a4 */ /* 0x000fe2000f8e023f */
[----:B------:R-:W-:Y:S01]  /*4820*/  SHF.R.S32.HI R5, RZ, 0x7, R2 ;  /* 0x00000007ff057819 */ /* 0x000fe20000011402 */
[----:B--2---:R-:W-:Y:S02]  /*4830*/  ULEA UR9, UR19, UR18, 0x18 ;  /* 0x0000001213097291 */ /* 0x004fe4000f8ec03f */
[----:B------:R-:W-:Y:S01]  /*4840*/  IMAD.IADD R0, R3, 0x1, -R0 ;  /* 0x0000000103007824 */ /* 0x000fe200078e0a00 */
[----:B------:R-:W-:Y:S02]  /*4850*/  USHF.R.S32.HI UR19, URZ, 0x1f, UR16 ;  /* 0x0000001f3f137899 */ /* 0x000fe40008011410 */
[----:B------:R-:W-:Y:S01]  /*4860*/  USHF.R.S32.HI UR18, URZ, 0x1f, UR11 ;  /* 0x0000001f3f127899 */ /* 0x000fe2000801140b */
[----:B------:R-:W-:Y:S01]  /*4870*/  IMAD R0, R5, 0x600, R0 ;  /* 0x0000060005007824 */ /* 0x000fe200078e0200 */
[----:B------:R-:W-:-:S02]  /*4880*/  UIADD3 UR16, UP0, UP1, UR16, UR11, UR10 ;  /* 0x0000000b10107290 */ /* 0x000fc4000f91e00a */
[----:B------:R-:W-:Y:S01]  /*4890*/  UIMAD UR15, UR10, UR15, UR21 ;  /* 0x0000000f0a0f72a4 */ /* 0x000fe2000f8e0215 */
[----:B------:R-:W-:Y:S01]  /*48a0*/  IMAD.SHL.U32 R0, R0, 0x4, RZ ;  /* 0x0000000400007824 */ /* 0x000fe200078e00ff */
[----:B------:R-:W-:Y:S02]  /*48b0*/  UIADD3.X UR14, UR19, UR18, UR17, UP0, UP1 ;  /* 0x00000012130e7290 */ /* 0x000fe400087e2411 */
[----:B------:R-:W-:Y:S02]  /*48c0*/  USHF.L.U32 UR11, UR16, 0x2, URZ ;  /* 0x00000002100b7899 */ /* 0x000fe4000800063f */
[----:B------:R-:W-:Y:S01]  /*48d0*/  LEA R0, R0, UR9, 0x2 ;  /* 0x0000000900007c11 */ /* 0x000fe2000f8e10ff */
[----:B------:R-:W-:Y:S02]  /*48e0*/  USHF.L.U64.HI UR14, UR16, 0x2, UR14 ;  /* 0x00000002100e7899 */ /* 0x000fe4000801020e */
[----:B------:R-:W-:Y:S02]  /*48f0*/  UIADD3 UR16, UP0, UR11, UR12, URZ ;  /* 0x0000000c0b107290 */ /* 0x000fe4000ff1e03f */
[----:B------:R1:W-:Y:S01]  /*4900*/  STS.128 [R0], R24 ;  /* 0x0000001800007388 */ /* 0x0003e20000000c00 */
[----:B------:R-:W-:Y:S01]  /*4910*/  USHF.R.S32.HI UR12, URZ, 0x1f, UR37 ;  /* 0x0000001f3f0c7899 */ /* 0x000fe20008011425 */
[----:B------:R-:W-:-:S02]  /*4920*/  ULDC.64 UR18, c[0x0][0x820] ;  /* 0x0002080000127ab9 */ /* 0x000fc40000000a00 */
[----:B------:R1:W-:Y:S01]  /*4930*/  STS.128 [R0+0x800], R28 ;  /* 0x0008001c00007388 */ /* 0x0003e20000000c00 */
[----:B------:R-:W-:Y:S01]  /*4940*/  UIADD3.X UR17, UR14, UR13, URZ, UP0, !UPT ;  /* 0x0000000d0e117290 */ /* 0x000fe200087fe43f */
[----:B------:R-:W-:Y:S01]  /*4950*/  IMAD.U32 R2, RZ, RZ, UR16 ;  /* 0x00000010ff027e24 */ /* 0x000fe2000f8e00ff */
[----:B------:R-:W-:Y:S01]  /*4960*/  ULDC.64 UR22, c[0x0][0x848] ;  /* 0x0002120000167ab9 */ /* 0x000fe20000000a00 */
[----:B------:R1:W-:Y:S01]  /*4970*/  STS.128 [R0+0x1000], R32 ;  /* 0x0010002000007388 */ /* 0x0003e20000000c00 */
[----:B------:R-:W-:Y:S02]  /*4980*/  UIMAD UR13, UR12, UR18, URZ ;  /* 0x000000120c0d72a4 */ /* 0x000fe4000f8e023f */
[----:B------:R-:W-:Y:S01]  /*4990*/  UIMAD UR12, UR12, UR22, URZ ;  /* 0x000000160c0c72a4 */ /* 0x000fe2000f8e023f */
[----:B------:R1:W-:Y:S01]  /*49a0*/  STS.128 [R0+0x1800], R36 ;  /* 0x0018002400007388 */ /* 0x0003e20000000c00 */
[----:B------:R-:W-:Y:S01]  /*49b0*/  UIADD3 UR7, UR7, UR15, URZ ;  /* 0x0000000f07077290 */ /* 0x000fe2000fffe03f */
[----:B------:R-:W-:Y:S01]  /*49c0*/  IMAD.U32 R3, RZ, RZ, UR17 ;  /* 0x00000011ff037e24 */ /* 0x000fe2000f8e00ff */
        /* <DEDUP_REMOVED lines=9> */
[----:B------:R-:W-:Y:S02]  /*4a60*/  UIADD3 UR15, -UR10, URZ, URZ ;  /* 0x0000003f0a0f7290 */ /* 0x000fe4000fffe13f */
[----:B------:R1:W-:Y:S01]  /*4a70*/  STS.128 [R0+0x3800], R52 ;  /* 0x0038003400007388 */ /* 0x0003e20000000c00 */
[----:B------:R-:W-:-:S02]  /*4a80*/  UIADD3 UR10, UR5, UR13, URZ ;  /* 0x0000000d050a7290 */ /* 0x000fc4000fffe03f */
[----:B------:R-:W-:Y:S01]  /*4a90*/  ULEA UR18, UP0, UR4, UR18, 0x2 ;  /* 0x0000001204127291 */ /* 0x000fe2000f80103f */
[----:B------:R1:W-:Y:S01]  /*4aa0*/  STS.128 [R0+0x4000], R56 ;  /* 0x0040003800007388 */ /* 0x0003e20000000c00 */
[----:B------:R-:W-:Y:S02]  /*4ab0*/  UIADD3 UR5, UR7, UR12, URZ ;  /* 0x0000000c07057290 */ /* 0x000fe4000fffe03f */
[----:B------:R-:W-:Y:S01]  /*4ac0*/  ULEA UR20, UP1, UR6, UR20, 0x2 ;  /* 0x0000001406147291 */ /* 0x000fe2000f82103f */
[----:B------:R1:W-:Y:S01]  /*4ad0*/  STS.128 [R0+0x4800], R60 ;  /* 0x0048003c00007388 */ /* 0x0003e20000000c00 */
[----:B------:R-:W-:Y:S02]  /*4ae0*/  ULEA.HI.X UR19, UR4, UR19, UR10, 0x2, UP0 ;  /* 0x0000001304137291 */ /* 0x000fe400080f140a */
[----:B------:R-:W-:Y:S01]  /*4af0*/  ULEA.HI.X UR5, UR6, UR21, UR5, 0x2, UP1 ;  /* 0x0000001506057291 */ /* 0x000fe200088f1405 */
[----:B------:R1:W-:Y:S01]  /*4b00*/  STS.128 [R0+0x5000], R64 ;  /* 0x0050004000007388 */ /* 0x0003e20000000c00 */
[----:B------:R-:W-:-:S03]  /*4b10*/  UIMAD UR15, UR8, UR15, UR39 ;  /* 0x0000000f080f72a4 */ /* 0x000fc6000f8e0227 */
[----:B------:R1:W-:Y:S01]  /*4b20*/  STS.128 [R0+0x5800], R68 ;  /* 0x0058004400007388 */ /* 0x0003e20000000c00 */
[----:B------:R-:W-:Y:S08]  /*4b30*/  @P0 BRA `(.L_x_2544) ;  /* 0x0000000000140947 */ /* 0x000ff00003800000 */
.L_x_2545:
[----:B------:R-:W2:Y:S04]  /*4b40*/  LDG.E.STRONG.GPU R4, desc[UR46][R2.64] ;  /* 0x0000002e02047981 */ /* 0x000ea8000c1ef900 */
[----:B--2---:R-:W-:Y:S01]  /*4b50*/  CCTL.IVALL ;  /* 0x00000000ff00798f */ /* 0x004fe20002000000 */
[----:B------:R-:W-:Y:S05]  /*4b60*/  YIELD ;  /* 0x0000000000007946 */ /* 0x000fea0003800000 */
[----:B------:R-:W-:-:S13]  /*4b70*/  ISETP.NE.AND P0, PT, R4, UR15, PT ;  /* 0x0000000f04007c0c */ /* 0x000fda000bf05270 */
[----:B------:R-:W-:Y:S05]  /*4b80*/  @P0 BRA `(.L_x_2545) ;  /* 0xfffffffc00ec0947 */ /* 0x000fea000383ffff */
.L_x_2544:
[----:B------:R-:W-:Y:S05]  /*4b90*/  BSYNC B0 ;  /* 0x0000000000007941 */ /* 0x000fea0003800000 */
.L_x_2543:
[----:B------:R-:W-:-:S03]  /*4ba0*/  UMOV UR4, 0xffffffff ;  /* 0xffffffff00047882 */ /* 0x000fc60000000000 */
[----:B------:R-:W-:Y:S05]  /*4bb0*/  BRA.DIV UR4, `(.L_x_2546) ;  /* 0x0000004a04287947 */ /* 0x000fea000b800000 */
[----:B------:R-:W-:Y:S01]  /*4bc0*/  NOP ;  /* 0x0000000000007918 */ /* 0x000fe20000000000 */
.L_x_2635:
        /* <DEDUP_REMOVED lines=15> */
.L_x_2549:
[----:B------:R-:W-:Y:S01]  /*4cc0*/  @P0 ELECT P2, URZ, PT ;  /* 0x00000000003f082f */ /* 0x000fe20003840000 */
[----:B------:R2:W-:-:S12]  /*4cd0*/  UBLKRED.G.S.ADD.F32.RN [UR4], [UR9], UR6, desc[UR12] ;  /* 0x00000c04090073bb */ /* 0x0005d800080a1406 */
[----:B------:R-:W-:Y:S02]  /*4ce0*/  @P2 PLOP3.LUT P0, PT, P2, PT, PT, 0x8, 0x0 ;  /* 0x000000000000281c */ /* 0x000fe4000170e170 */
[----:B------:R-:W-:-:S11]  /*4cf0*/  PLOP3.LUT P2, PT, PT, PT, PT, 0x8, 0x0 ;  /* 0x000000000000781c */ /* 0x000fd60003f4e170 */
[----:B--2---:R-:W-:Y:S05]  /*4d00*/  @P0 BRA.U.ANY `(.L_x_2549) ;  /* 0xfffffffd00ec0947 */ /* 0x004fea000393ffff */
[----:B------:R0:W-:Y:S01]  /*4d10*/  UTMACMDFLUSH ;  /* 0x00000000000079b7 */ /* 0x0001e20000000000 */
[----:B------:R-:W-:-:S04]  /*4d20*/  DEPBAR.LE SB0, 0x0 ;  /* 0x000080000000791a */ /* 0x000fc80000000000 */
.L_x_2548:
[----:B------:R-:W-:Y:S05]  /*4d30*/  BSYNC B0 ;  /* 0x0000000000007941 */ /* 0x000fea0003800000 */
.L_x_2547:
        /* <DEDUP_REMOVED lines=14> */
.L_x_2551:
[----:B------:R-:W-:Y:S05]  /*4e20*/  BSYNC B0 ;  /* 0x0000000000007941 */ /* 0x000fea0003800000 */
.L_x_2550:
        /* <DEDUP_REMOVED lines=20> */
.L_x_2554:
[----:B-12---:R-:W2:Y:S04]  /*4f70*/  LDG.E.STRONG.GPU R0, desc[UR46][R2.64] ;  /* 0x0000002e02007981 */ /* 0x006ea8000c1ef900 */
[----:B--2---:R-:W-:Y:S01]  /*4f80*/  CCTL.IVALL ;  /* 0x00000000ff00798f */ /* 0x004fe20002000000 */
[----:B------:R-:W-:Y:S05]  /*4f90*/  YIELD ;  /* 0x0000000000007946 */ /* 0x000fea0003800000 */
[----:B------:R-:W-:-:S13]  /*4fa0*/  ISETP.NE.AND P0, PT, R0, UR15, PT ;  /* 0x0000000f00007c0c */ /* 0x000fda000bf05270 */
[----:B------:R-:W-:Y:S05]  /*4fb0*/  @P0 BRA `(.L_x_2554) ;  /* 0xfffffffc00ec0947 */ /* 0x000fea000383ffff */
.L_x_2553:
[----:B------:R-:W-:Y:S05]  /*4fc0*/  BSYNC B0 ;  /* 0x0000000000007941 */ /* 0x000fea0003800000 */
.L_x_2552:
[----:B------:R-:W-:-:S03]  /*4fd0*/  UMOV UR4, 0xffffffff ;  /* 0xffffffff00047882 */ /* 0x000fc60000000000 */
[----:B------:R-:W-:Y:S05]  /*4fe0*/  BRA.DIV UR4, `(.L_x_2555) ;  /* 0x0000004604387947 */ /* 0x000fea000b800000 */
[----:B------:R-:W-:Y:S01]  /*4ff0*/  NOP ;  /* 0x0000000000007918 */ /* 0x000fe20000000000 */
.L_x_2638:
        /* <DEDUP_REMOVED lines=16> */
.L_x_2558:
[----:B------:R-:W-:Y:S01]  /*5100*/  @P0 ELECT P2, URZ, PT ;  /* 0x00000000003f082f */ /* 0x000fe20003840000 */
[----:B------:R3:W-:-:S12]  /*5110*/  UBLKRED.G.S.ADD.F32.RN [UR4], [UR9], UR6, desc[UR10] ;  /* 0x00000a04090073bb */ /* 0x0007d800080a1406 */
[----:B------:R-:W-:Y:S02]  /*5120*/  @P2 PLOP3.LUT P0, PT, P2, PT, PT, 0x8, 0x0 ;  /* 0x000000000000281c */ /* 0x000fe4000170e170 */
[----:B------:R-:W-:-:S11]  /*5130*/  PLOP3.LUT P2, PT, PT, PT, PT, 0x8, 0x0 ;  /* 0x000000000000781c */ /* 0x000fd60003f4e170 */
[----:B---3--:R-:W-:Y:S05]  /*5140*/  @P0 BRA.U.ANY `(.L_x_2558) ;  /* 0xfffffffd00ec0947 */ /* 0x008fea000393ffff */
[----:B------:R0:W-:Y:S01]  /*5150*/  UTMACMDFLUSH ;  /* 0x00000000000079b7 */ /* 0x0001e20000000000 */
[----:B------:R-:W-:-:S04]  /*5160*/  DEPBAR.LE SB0, 0x0 ;  /* 0x000080000000791a */ /* 0x000fc80000000000 */
.L_x_2557:
[----:B------:R-:W-:Y:S05]  /*5170*/  BSYNC B0 ;  /* 0x0000000000007941 */ /* 0x000fea0003800000 */
.L_x_2556:
        /* <DEDUP_REMOVED lines=14> */
.L_x_2518:
        /* <DEDUP_REMOVED lines=29> */
.L_x_2560:
[----:B------:R-:W-:Y:S01]  /*5430*/  ULDC UR9, c[0x0][0x8cc] ;  /* 0x0002330000097ab9 */ /* 0x000fe20000000800 */
[----:B------:R-:W-:Y:S01]  /*5440*/  UMOV UR7, UR8 ;  /* 0x0000000800077c82 */ /* 0x000fe20008000000 */
[----:B------:R-:W-:-:S11]  /*5450*/  UISETP.NE.AND UP0, UPT, UR9, 0x1, UPT ;  /* 0x000000010900788c */ /* 0x000fd6000bf05270 */
[----:B------:R-:W-:Y:S02]  /*5460*/  @UP0 ULDC.64 UR10, c[0x0][0x8d0] ;  /* 0x00023400000a0ab9 */ /* 0x000fe40000000a00 */
[----:B------:R-:W-:-:S04]  /*5470*/  UIMAD.WIDE.U32 UR4, UR8, UR10, URZ ;  /* 0x0000000a080472a5 */ /* 0x000fc8000f8e003f */
[----:B------:R-:W-:-:S04]  /*5480*/  @UP0 USHF.R.U32.HI UR7, URZ, UR11, UR5 ;  /* 0x0000000b3f070299 */ /* 0x000fc80008011605 */
[----:B------:R-:W-:-:S12]  /*5490*/  UIMAD UR4, UR7, UR9, URZ ;  /* 0x00000009070472a4 */ /* 0x000fd8000f8e023f */
.L_x_2561:
        /* <DEDUP_REMOVED lines=84> */
.L_x_2565:
[----:B------:R-:W2:Y:S04]  /*59e0*/  LDG.E.STRONG.GPU R4, desc[UR46][R2.64] ;  /* 0x0000002e02047981 */ /* 0x000ea8000c1ef900 */
[----:B--2---:R-:W-:Y:S01]  /*59f0*/  CCTL.IVALL ;  /* 0x00000000ff00798f */ /* 0x004fe20002000000 */
[----:B------:R-:W-:Y:S05]  /*5a00*/  YIELD ;  /* 0x0000000000007946 */ /* 0x000fea0003800000 */
[----:B------:R-:W-:-:S13]  /*5a10*/  ISETP.NE.AND P1, PT, R4, R5, PT ;  /* 0x000000050400720c */ /* 0x000fda0003f25270 */
[----:B------:R-:W-:Y:S05]  /*5a20*/  @P1 BRA `(.L_x_2565) ;  /* 0xfffffffc00ec1947 */ /* 0x000fea000383ffff */
.L_x_2564:
[----:B------:R-:W-:Y:S05]  /*5a30*/  BSYNC B0 ;  /* 0x0000000000007941 */ /* 0x000fea0003800000 */
.L_x_2563:
[----:B------:R-:W-:-:S03]  /*5a40*/  UMOV UR4, 0xffffffff ;  /* 0xffffffff00047882 */ /* 0x000fc60000000000 */
[----:B------:R-:W-:Y:S05]  /*5a50*/  BRA.DIV UR4, `(.L_x_2566) ;  /* 0x0000003a04b87947 */ /* 0x000fea000b800000 */
[----:B------:R-:W-:Y:S01]  /*5a60*/  NOP ;  /* 0x0000000000007918 */ /* 0x000fe20000000000 */
.L_x_2641:
        /* <DEDUP_REMOVED lines=22> */
.L_x_2568:
[----:B------:R-:W-:Y:S05]  /*5bd0*/  BSYNC B0 ;  /* 0x0000000000007941 */ /* 0x000fea0003800000 */
.L_x_2567:
        /* <DEDUP_REMOVED lines=20> */
.L_x_2570:
[----:B------:R-:W-:Y:S05]  /*5d20*/  BSYNC B0 ;  /* 0x0000000000007941 */ /* 0x000fea0003800000 */
.L_x_2569:
[----:B------:R-:W-:Y:S06]  /*5d30*/  BAR.ARV 0xa, 0xa0 ;  /* 0x0282800000007b1d */ /* 0x000fec0000002000 */
[----:B------:R-:W-:Y:S04]  /*5d40*/  BSSY B0, `(.L_x_2571) ;  /* 0x0000003000007945 */ /* 0x000fe80003800000 */
[----:B------:R-:W-:Y:S05]  /*5d50*/  @!P0 BRA `(.L_x_2572) ;  /* 0x0000000000048947 */ /* 0x000fea0003800000 */
[----:B------:R-:W-:-:S04]  /*5d60*/  DEPBAR.LE SB0, 0x0 ;  /* 0x000080000000791a */ /* 0x000fc80000000000 */
.L_x_2572:
[----:B------:R-:W-:Y:S05]  /*5d70*/  BSYNC B0 ;  /* 0x0000000000007941 */ /* 0x000fea0003800000 */
.L_x_2571:
        /* <DEDUP_REMOVED lines=19> */
.L_x_2574:
[----:B------:R-:W-:Y:S05]  /*5eb0*/  BSYNC B0 ;  /* 0x0000000000007941 */ /* 0x000fea0003800000 */
.L_x_2573:
[----:B------:R-:W-:Y:S01]  /*5ec0*/  UIADD3 UR17, UR8, 0x1, URZ ;  /* 0x0000000108117890 */ /* 0x000fe2000fffe03f */
[----:B------:R-:W-:Y:S11]  /*5ed0*/  BRA `(.L_x_2575) ;  /* 0x0000000000047947 */ /* 0x000ff60003800000 */
.L_x_2562:
[----:B------:R-:W-:-:S05]  /*5ee0*/  UMOV UR17, UR8 ;  /* 0x0000000800117c82 */ /* 0x000fca0008000000 */
.L_x_2575:
        /* <DEDUP_REMOVED lines=12> */
.L_x_2600:
        /* <DEDUP_REMOVED lines=18> */
.L_x_2578:
[----:B------:R-:W2:Y:S04]  /*60d0*/  LDG.E.STRONG.GPU R4, desc[UR46][R2.64] ;  /* 0x0000002e02047981 */ /* 0x000ea8000c1ef900 */
[----:B--2---:R-:W-:Y:S01]  /*60e0*/  CCTL.IVALL ;  /* 0x00000000ff00798f */ /* 0x004fe20002000000 */
[----:B------:R-:W-:Y:S05]  /*60f0*/  YIELD ;  /* 0x0000000000007946 */ /* 0x000fea0003800000 */
[----:B------:R-:W-:-:S13]  /*6100*/  ISETP.NE.AND P1, PT, R4, R5, PT ;  /* 0x000000050400720c */ /* 0x000fda0003f25270 */
[----:B------:R-:W-:Y:S05]  /*6110*/  @P1 BRA `(.L_x_2578) ;  /* 0xfffffffc00ec1947 */ /* 0x000fea000383ffff */
.L_x_2577:
[----:B------:R-:W-:Y:S05]  /*6120*/  BSYNC B0 ;  /* 0x0000000000007941 */ /* 0x000fea0003800000 */
.L_x_2576:
[----:B------:R-:W-:-:S03]  /*6130*/  UMOV UR18, 0xffffffff ;  /* 0xffffffff00127882 */ /* 0x000fc60000000000 */
[----:B------:R-:W-:Y:S05]  /*6140*/  BRA.DIV UR18, `(.L_x_2579) ;  /* 0x0000003612187947 */ /* 0x000fea000b800000 */
[----:B------:R-:W-:Y:S01]  /*6150*/  NOP ;  /* 0x0000000000007918 */ /* 0x000fe20000000000 */
.L_x_2644:
        /* <DEDUP_REMOVED lines=19> */
.L_x_2581:
[----:B------:R-:W-:Y:S05]  /*6290*/  BSYNC B0 ;  /* 0x0000000000007941 */ /* 0x000fea0003800000 */
.L_x_2580:
        /* <DEDUP_REMOVED lines=15> */
.L_x_2583:
[----:B------:R-:W-:Y:S05]  /*6390*/  BSYNC B0 ;  /* 0x0000000000007941 */ /* 0x000fea0003800000 */
.L_x_2582:
[----:B------:R-:W-:Y:S06]  /*63a0*/  BAR.ARV 0xa, 0xa0 ;  /* 0x0282800000007b1d */ /* 0x000fec0000002000 */
[----:B------:R-:W-:Y:S04]  /*63b0*/  BSSY B0, `(.L_x_2584) ;  /* 0x0000003000007945 */ /* 0x000fe80003800000 */
[----:B------:R-:W-:Y:S05]  /*63c0*/  @!P0 BRA `(.L_x_2585) ;  /* 0x0000000000048947 */ /* 0x000fea0003800000 */
[----:B------:R-:W-:-:S04]  /*63d0*/  DEPBAR.LE SB0, 0x0 ;  /* 0x000080000000791a */ /* 0x000fc80000000000 */
.L_x_2585:
[----:B------:R-:W-:Y:S05]  /*63e0*/  BSYNC B0 ;  /* 0x0000000000007941 */ /* 0x000fea0003800000 */
.L_x_2584:
        /* <DEDUP_REMOVED lines=19> */
.L_x_2587:
[----:B------:R-:W-:Y:S05]  /*6520*/  BSYNC B0 ;  /* 0x0000000000007941 */ /* 0x000fea0003800000 */
.L_x_2586:
        /* <DEDUP_REMOVED lines=16> */
.L_x_2590:
[----:B------:R-:W2:Y:S04]  /*6630*/  LDG.E.STRONG.GPU R4, desc[UR46][R2.64] ;  /* 0x0000002e02047981 */ /* 0x000ea8000c1ef900 */
[----:B--2---:R-:W-:Y:S01]  /*6640*/  CCTL.IVALL ;  /* 0x00000000ff00798f */ /* 0x004fe20002000000 */
[----:B------:R-:W-:Y:S05]  /*6650*/  YIELD ;  /* 0x0000000000007946 */ /* 0x000fea0003800000 */
[----:B------:R-:W-:-:S13]  /*6660*/  ISETP.NE.AND P1, PT, R4, R5, PT ;  /* 0x000000050400720c */ /* 0x000fda0003f25270 */
[----:B------:R-:W-:Y:S05]  /*6670*/  @P1 BRA `(.L_x_2590) ;  /* 0xfffffffc00ec1947 */ /* 0x000fea000383ffff */
.L_x_2589:
[----:B------:R-:W-:Y:S05]  /*6680*/  BSYNC B0 ;  /* 0x0000000000007941 */ /* 0x000fea0003800000 */
.L_x_2588:
[----:B------:R-:W-:-:S03]  /*6690*/  UMOV UR10, 0xffffffff ;  /* 0xffffffff000a7882 */ /* 0x000fc60000000000 */
[----:B------:R-:W-:Y:S05]  /*66a0*/  BRA.DIV UR10, `(.L_x_2591) ;  /* 0x0000002e0adc7947 */ /* 0x000fea000b800000 */
[----:B------:R-:W-:Y:S01]  /*66b0*/  NOP ;  /* 0x0000000000007918 */ /* 0x000fe20000000000 */
.L_x_2647:
        /* <DEDUP_REMOVED lines=15> */
.L_x_2593:
[----:B------:R-:W-:Y:S05]  /*67b0*/  BSYNC B0 ;  /* 0x0000000000007941 */ /* 0x000fea0003800000 */
.L_x_2592:
        /* <DEDUP_REMOVED lines=15> */
.L_x_2595:
[----:B------:R-:W-:Y:S05]  /*68b0*/  BSYNC B0 ;  /* 0x0000000000007941 */ /* 0x000fea0003800000 */
.L_x_2594:
[----:B------:R-:W-:Y:S06]  /*68c0*/  BAR.ARV 0xa, 0xa0 ;  /* 0x0282800000007b1d */ /* 0x000fec0000002000 */
[----:B------:R-:W-:Y:S04]  /*68d0*/  BSSY B0, `(.L_x_2596) ;  /* 0x0000003000007945 */ /* 0x000fe80003800000 */
[----:B------:R-:W-:Y:S05]  /*68e0*/  @!P0 BRA `(.L_x_2597) ;  /* 0x0000000000048947 */ /* 0x000fea0003800000 */
[----:B------:R-:W-:-:S04]  /*68f0*/  DEPBAR.LE SB0, 0x0 ;  /* 0x000080000000791a */ /* 0x000fc80000000000 */
.L_x_2597:
[----:B------:R-:W-:Y:S05]  /*6900*/  BSYNC B0 ;  /* 0x0000000000007941 */ /* 0x000fea0003800000 */
.L_x_2596:
        /* <DEDUP_REMOVED lines=19> */
.L_x_2599:
[----:B------:R-:W-:Y:S05]  /*6a40*/  BSYNC B0 ;  /* 0x0000000000007941 */ /* 0x000fea0003800000 */
.L_x_2598:
[----:B------:R-:W-:Y:S02]  /*6a50*/  UIADD3 UR17, UR17, 0x2, URZ ;  /* 0x0000000211117890 */ /* 0x000fe4000fffe03f */
[----:B------:R-:W-:Y:S02]  /*6a60*/  UIADD3 UR4, UR4, 0x3000, URZ ;  /* 0x0000300004047890 */ /* 0x000fe4000fffe03f */
[----:B------:R-:W-:-:S06]  /*6a70*/  UISETP.GE.AND UP0, UPT, UR17, UR5, UPT ;  /* 0x000000051100728c */ /* 0x000fcc000bf06270 */
[----:B------:R-:W-:-:S13]  /*6a80*/  PLOP3.LUT P1, PT, PT, PT, UP0, 0x80, 0x0 ;  /* 0x000000000000781c */ /* 0x000fda0003f2f008 */
[----:B------:R-:W-:Y:S05]  /*6a90*/  @!P1 BRA `(.L_x_2600) ;  /* 0xfffffff400449947 */ /* 0x000fea000383ffff */
[----:B------:R-:W-:Y:S05]  /*6aa0*/  BRA `(.L_x_2522) ;  /* 0x0000002800007947 */ /* 0x000fea0003800000 */
.L_x_2559:
        /* <DEDUP_REMOVED lines=21> */
.L_x_2601:
[----:B------:R-:W-:Y:S01]  /*6c00*/  ULDC UR9, c[0x0][0x8cc] ;  /* 0x0002330000097ab9 */ /* 0x000fe20000000800 */
[----:B------:R-:W-:Y:S01]  /*6c10*/  UMOV UR7, UR8 ;  /* 0x0000000800077c82 */ /* 0x000fe20008000000 */
[----:B------:R-:W-:-:S11]  /*6c20*/  UISETP.NE.AND UP0, UPT, UR9, 0x1, UPT ;  /* 0x000000010900788c */ /* 0x000fd6000bf05270 */
[----:B------:R-:W-:Y:S02]  /*6c30*/  @UP0 ULDC.64 UR10, c[0x0][0x8d0] ;  /* 0x00023400000a0ab9 */ /* 0x000fe40000000a00 */
[----:B------:R-:W-:-:S04]  /*6c40*/  UIMAD.WIDE.U32 UR4, UR8, UR10, URZ ;  /* 0x0000000a080472a5 */ /* 0x000fc8000f8e003f */
[----:B------:R-:W-:-:S04]  /*6c50*/  @UP0 USHF.R.U32.HI UR7, URZ, UR11, UR5 ;  /* 0x0000000b3f070299 */ /* 0x000fc80008011605 */
[----:B------:R-:W-:-:S12]  /*6c60*/  UIMAD UR4, UR7, UR9, URZ ;  /* 0x00000009070472a4 */ /* 0x000fd8000f8e023f */
.L_x_2602:
        /* <DEDUP_REMOVED lines=73> */
.L_x_2648:
        /* <DEDUP_REMOVED lines=15> */
.L_x_2606:
        /* <DEDUP_REMOVED lines=66> */
[----:B------:R-:W-:Y:S01]  /*7610*/  ISETP.GE.AND P1, PT, R4, R6, PT ;  /* 0x000000060400720c */ /* 0x000fe20003f26270 */
[----:B------:R1:W-:Y:S01]  /*7620*/  UTMALDG.4D [UR16], [UR48], desc[UR50] ;  /* 0x00003210300075b4 */ /* 0x0003e20008019000 */
[----:B------:R-:W-:Y:S01]  /*7630*/  UMOV UR57, UR9 ;  /* 0x0000000900397c82 */ /* 0x000fe20008000000 */
        /* <DEDUP_REMOVED lines=27> */
[----:B-1----:R-:W-:Y:S01]  /*77f0*/  UMOV UR10, 0x40 ;  /* 0x00000040000a7882 */ /* 0x002fe20000000000 */
        /* <DEDUP_REMOVED lines=29> */
.L_x_2617:
[----:B--234-:R-:W-:-:S04]  /*79d0*/  SHF.L.U32 R21, R11, 0x1f, RZ ;  /* 0x0000001f0b157819 */ /* 0x01cfc800000006ff */
[----:B------:R-:W1:Y:S02]  /*79e0*/  SYNCS.PHASECHK.TRANS64.TRYWAIT P1, [R16+URZ+0x26840], R21 ;  /* 0x02684015100075a7 */ /* 0x000e64000802017f */
[----:B-1----:R-:W-:Y:S05]  /*79f0*/  @!P1 BRA `(.L_x_2609) ;  /* 0x0000001c00389947 */ /* 0x002fea0003800000 */
.L_x_2649:
[----:B------:R-:W-:Y:S05]  /*7a00*/  @P0 BRA `(.L_x_2610) ;  /* 0x0000000000140947 */ /* 0x000fea0003800000 */
[----:B------:R-:W-:Y:S01]  /*7a10*/  ISETP.NE.AND P1, PT, R6, RZ, PT ;  /* 0x000000ff0600720c */ /* 0x000fe20003f25270 */
[----:B------:R-:W-:-:S04]  /*7a20*/  IMAD.MOV.U32 R3, RZ, RZ, 0x3100 ;  /* 0x00003100ff037424 */ /* 0x000fc800078e00ff */
[----:B------:R3:W-:Y:S08]  /*7a30*/  SYNCS.ARRIVE.TRANS64 RZ, [R16+URZ+0x26830], R3 ;  /* 0x0268300310ff79a7 */ /* 0x0007f0000800003f */
[----:B------:R-:W-:Y:S05]  /*7a40*/  @!P1 BRA `(.L_x_2610) ;  /* 0x0000000000049947 */ /* 0x000fea0003800000 */
[----:B------:R-:W-:Y:S01]  /*7a50*/  BPT.TRAP 0x1 ;  /* 0x000000040000795c */ /* 0x000fe20000300000 */
.L_x_2610:
        /* <DEDUP_REMOVED lines=43> */
.L_x_2650:
[----:B------:R-:W-:Y:S05]  /*7d10*/  @P0 BRA `(.L_x_2612) ;  /* 0x0000000000140947 */ /* 0x000fea0003800000 */
[----:B------:R-:W-:Y:S01]  /*7d20*/  ISETP.NE.AND P1, PT, R6, RZ, PT ;  /* 0x000000ff0600720c */ /* 0x000fe20003f25270 */
[----:B------:R-:W-:-:S04]  /*7d30*/  IMAD.MOV.U32 R2, RZ, RZ, 0x3100 ;  /* 0x00003100ff027424 */ /* 0x000fc800078e00ff */
[----:B------:R3:W-:Y:S08]  /*7d40*/  SYNCS.ARRIVE.TRANS64 RZ, [R16+URZ+0x26818], R2 ;  /* 0x0268180210ff79a7 */ /* 0x0007f0000800003f */
[----:B------:R-:W-:Y:S05]  /*7d50*/  @!P1 BRA `(.L_x_2612) ;  /* 0x0000000000049947 */ /* 0x000fea0003800000 */
[----:B------:R-:W-:Y:S01]  /*7d60*/  BPT.TRAP 0x1 ;  /* 0x000000040000795c */ /* 0x000fe20000300000 */
.L_x_2612:
        /* <DEDUP_REMOVED lines=43> */
.L_x_2651:
[----:B------:R-:W-:Y:S05]  /*8020*/  @P0 BRA `(.L_x_2614) ;  /* 0x0000000000140947 */ /* 0x000fea0003800000 */
[----:B------:R-:W-:Y:S01]  /*8030*/  ISETP.NE.AND P1, PT, R6, RZ, PT ;  /* 0x000000ff0600720c */ /* 0x000fe20003f25270 */
[----:B-123--:R-:W-:-:S04]  /*8040*/  IMAD.MOV.U32 R21, RZ, RZ, 0x3100 ;  /* 0x00003100ff157424 */ /* 0x00efc800078e00ff */
[----:B------:R4:W-:Y:S08]  /*8050*/  SYNCS.ARRIVE.TRANS64 RZ, [R16+URZ+0x26838], R21 ;  /* 0x0268381510ff79a7 */ /* 0x0009f0000800003f */
[----:B------:R-:W-:Y:S05]  /*8060*/  @!P1 BRA `(.L_x_2614) ;  /* 0x0000000000049947 */ /* 0x000fea0003800000 */
[----:B------:R-:W-:Y:S01]  /*8070*/  BPT.TRAP 0x1 ;  /* 0x000000040000795c */ /* 0x000fe20000300000 */
.L_x_2614:
        /* <DEDUP_REMOVED lines=38> */
.L_x_2653:
[----:B------:R-:W-:Y:S05]  /*82e0*/  @P0 BRA `(.L_x_2616) ;  /* 0x0000000000140947 */ /* 0x000fea0003800000 */
[----:B------:R-:W-:Y:S01]  /*82f0*/  ISETP.NE.AND P1, PT, R6, RZ, PT ;  /* 0x000000ff0600720c */ /* 0x000fe20003f25270 */
[----:B------:R-:W-:-:S04]  /*8300*/  IMAD.MOV.U32 R5, RZ, RZ, 0x3100 ;  /* 0x00003100ff057424 */ /* 0x000fc800078e00ff */
[----:B------:R1:W-:Y:S08]  /*8310*/  SYNCS.ARRIVE.TRANS64 RZ, [R16+URZ+0x26810], R5 ;  /* 0x0268100510ff79a7 */ /* 0x0003f0000800003f */
[----:B------:R-:W-:Y:S05]  /*8320*/  @!P1 BRA `(.L_x_2616) ;  /* 0x0000000000049947 */ /* 0x000fea0003800000 */
[----:B------:R-:W-:Y:S01]  /*8330*/  BPT.TRAP 0x1 ;  /* 0x000000040000795c */ /* 0x000fe20000300000 */
.L_x_2616:
        /* <DEDUP_REMOVED lines=44> */
.L_x_2608:
        /* <DEDUP_REMOVED lines=8> */
.L_x_2654:
[----:B------:R-:W-:Y:S05]  /*8680*/  @P0 BRA `(.L_x_2619) ;  /* 0x0000000000140947 */ /* 0x000fea0003800000 */
[----:B------:R-:W-:Y:S01]  /*8690*/  ISETP.NE.AND P1, PT, R6, RZ, PT ;  /* 0x000000ff0600720c */ /* 0x000fe20003f25270 */
[----:B------:R-:W-:-:S04]  /*86a0*/  IMAD.MOV.U32 R5, RZ, RZ, 0x3100 ;  /* 0x00003100ff057424 */ /* 0x000fc800078e00ff */
[----:B------:R2:W-:Y:S08]  /*86b0*/  SYNCS.ARRIVE.TRANS64 RZ, [R16+URZ+0x26830], R5 ;  /* 0x0268300510ff79a7 */ /* 0x0005f0000800003f */
[----:B------:R-:W-:Y:S05]  /*86c0*/  @!P1 BRA `(.L_x_2619) ;  /* 0x0000000000049947 */ /* 0x000fea0003800000 */
[----:B------:R-:W-:Y:S01]  /*86d0*/  BPT.TRAP 0x1 ;  /* 0x000000040000795c */ /* 0x000fe20000300000 */
.L_x_2619:
        /* <DEDUP_REMOVED lines=40> */
.L_x_2655:
[----:B------:R-:W-:Y:S05]  /*8960*/  @P0 BRA `(.L_x_2621) ;  /* 0x0000000000140947 */ /* 0x000fea0003800000 */
[----:B------:R-:W-:Y:S01]  /*8970*/  ISETP.NE.AND P0, PT, R6, RZ, PT ;  /* 0x000000ff0600720c */ /* 0x000fe20003f05270 */
[----:B------:R-:W-:-:S04]  /*8980*/  IMAD.MOV.U32 R5, RZ, RZ, 0x3100 ;  /* 0x00003100ff057424 */ /* 0x000fc800078e00ff */
[----:B------:R1:W-:Y:S08]  /*8990*/  SYNCS.ARRIVE.TRANS64 RZ, [R16+URZ+0x26818], R5 ;  /* 0x0268180510ff79a7 */ /* 0x0003f0000800003f */
[----:B------:R-:W-:Y:S05]  /*89a0*/  @!P0 BRA `(.L_x_2621) ;  /* 0x0000000000048947 */ /* 0x000fea0003800000 */
[----:B------:R-:W-:Y:S01]  /*89b0*/  BPT.TRAP 0x1 ;  /* 0x000000040000795c */ /* 0x000fe20000300000 */
.L_x_2621:
        /* <DEDUP_REMOVED lines=44> */
.L_x_2607:
[----:B------:R-:W1:Y:S01]  /*8c80*/  S2R R0, SR_TID.X ;  /* 0x0000000000007919 */ /* 0x000e620000002100 */
[----:B------:R-:W-:Y:S01]  /*8c90*/  IMAD R3, R19, 0x8, R16 ;  /* 0x0000000813037824 */ /* 0x000fe200078e0210 */
[----:B-1----:R-:W-:Y:S02]  /*8ca0*/  LOP3.LUT R2, R0, 0x7f, RZ, 0xc0, !PT ;  /* 0x0000007f00027812 */ /* 0x002fe400078ec0ff */
[----:B------:R-:W-:Y:S02]  /*8cb0*/  SHF.L.U32 R0, R11, 0x1f, RZ ;  /* 0x0000001f0b007819 */ /* 0x000fe400000006ff */
[----:B------:R-:W-:Y:S02]  /*8cc0*/  ISETP.NE.AND P1, PT, R2, RZ, PT ;  /* 0x000000ff0200720c */ /* 0x000fe40003f25270 */
[----:B------:R-:W1:Y:S02]  /*8cd0*/  SYNCS.PHASECHK.TRANS64.TRYWAIT P0, [R3+URZ+0x26840], R0 ;  /* 0x02684000030075a7 */ /* 0x000e64000800017f */
[----:B-1----:R-:W-:Y:S09]  /*8ce0*/  @!P0 BRA `(.L_x_2622) ;  /* 0x0000000800f88947 */ /* 0x002ff20003800000 */
.L_x_2656:
[----:B------:R-:W-:Y:S05]  /*8cf0*/  @P1 BRA `(.L_x_2623) ;  /* 0x0000000000181947 */ /* 0x000fea0003800000 */
[----:B------:R-:W1:Y:S01]  /*8d00*/  S2R R2, SR_TID.X ;  /* 0x0000000000027919 */ /* 0x000e620000002100 */
[----:B------:R-:W-:-:S04]  /*8d10*/  IMAD.MOV.U32 R0, RZ, RZ, 0x3100 ;  /* 0x00003100ff007424 */ /* 0x000fc800078e00ff */
[----:B------:R1:W-:Y:S02]  /*8d20*/  SYNCS.ARRIVE.TRANS64 RZ, [R3+URZ+0x26830], R0 ;  /* 0x0268300003ff79a7 */ /* 0x0003e4000800003f */
[----:B-1----:R-:W-:-:S13]  /*8d30*/  LOP3.LUT P0, RZ, R2, 0x1f, RZ, 0xc0, !PT ;  /* 0x0000001f02ff7812 */ /* 0x002fda000780c0ff */
[----:B------:R-:W-:Y:S05]  /*8d40*/  @!P0 BRA `(.L_x_2623) ;  /* 0x0000000000048947 */ /* 0x000fea0003800000 */
[----:B------:R-:W-:Y:S01]  /*8d50*/  BPT.TRAP 0x1 ;  /* 0x000000040000795c */ /* 0x000fe20000300000 */
.L_x_2623:
        /* <DEDUP_REMOVED lines=47> */
.L_x_2604:
[----:B------:R-:W-:Y:S05]  /*9050*/  BSYNC B0 ;  /* 0x0000000000007941 */ /* 0x000fea0003800000 */
.L_x_2603:
[----:B------:R-:W-:-:S03]  /*9060*/  UMOV UR7, 0xffffffff ;  /* 0xffffffff00077882 */ /* 0x000fc60000000000 */
[----:B------:R-:W-:Y:S05]  /*9070*/  BRA.DIV UR7, `(.L_x_2624) ;  /* 0x0000000a07287947 */ /* 0x000fea000b800000 */
[----:B------:R-:W-:-:S13]  /*9080*/  ELECT P6, URZ, PT ;  /* 0x00000000003f782f */ /* 0x000fda00038c0000 */
.L_x_2659:
[----:B------:R-:W-:Y:S05]  /*9090*/  @!P6 BRA `(.L_x_2522) ;  /* 0x000000000084e947 */ /* 0x000fea0003800000 */
[----:B------:R-:W-:-:S06]  /*90a0*/  ULOP3.LUT UR7, UR38, 0x2, URZ, 0xfc, !UPT ;  /* 0x0000000226077892 */ /* 0x000fcc000f8efc3f */
[----:B------:R-:W-:-:S05]  /*90b0*/  IMAD.U32 R2, RZ, RZ, UR7 ;  /* 0x00000007ff027e24 */ /* 0x000fca000f8e00ff */
[----:B------:R-:W-:-:S13]  /*90c0*/  ISETP.NE.AND P2, PT, R2, 0x3, PT ;  /* 0x000000030200780c */ /* 0x000fda0003f45270 */
[----:B------:R-:W-:Y:S05]  /*90d0*/  @!P2 BRA `(.L_x_2625) ;  /* 0x000000000004a947 */ /* 0x000fea0003800000 */
[----:B------:R-:W-:Y:S01]  /*90e0*/  BPT.TRAP 0x1 ;  /* 0x000000040000795c */ /* 0x000fe20000300000 */
.L_x_2625:
        /* <DEDUP_REMOVED lines=15> */
.L_x_2660:
[----:B------:R-:W2:Y:S02]  /*91e0*/  SYNCS.PHASECHK.TRANS64.TRYWAIT P0, [R3+URZ], R2 ;  /* 0x00000002030075a7 */ /* 0x000ea4000800017f */
[----:B--2---:R-:W-:Y:S05]  /*91f0*/  @!P0 BRA `(.L_x_2627) ;  /* 0x0000000400fc8947 */ /* 0x004fea0003800000 */
.L_x_2661:
[----:B------:R-:W-:Y:S05]  /*9200*/  @!P2 BRA `(.L_x_2628) ;  /* 0x000000000004a947 */ /* 0x000fea0003800000 */
[----:B------:R-:W-:Y:S01]  /*9210*/  BPT.TRAP 0x1 ;  /* 0x000000040000795c */ /* 0x000fe20000300000 */
.L_x_2628:
[----:B--2---:R-:W-:-:S04]  /*9220*/  VIADD R3, R7, 0x26840 ;  /* 0x0002684007037836 */ /* 0x004fc80000000000 */
[----:B------:R-:W-:-:S04]  /*9230*/  IMAD R0, R0, 0x8, R3 ;  /* 0x0000000800007824 */ /* 0x000fc800078e0203 */
[----:B------:R-:W2:Y:S02]  /*9240*/  SYNCS.PHASECHK.TRANS64.TRYWAIT P0, [R0+URZ], R5 ;  /* 0x00000005000075a7 */ /* 0x000ea4000800017f */
[----:B--2---:R-:W-:Y:S05]  /*9250*/  @!P0 BRA `(.L_x_2629) ;  /* 0x0000000400f88947 */ /* 0x004fea0003800000 */
.L_x_2662:
[----:B------:R-:W-:-:S07]  /*9260*/  IMAD R3, R4, 0x8, R3 ;  /* 0x0000000804037824 */ /* 0x000fce00078e0203 */
.L_x_2630:
[----:B---3--:R3:W4:Y:S02]  /*9270*/  SYNCS.PHASECHK.TRANS64.TRYWAIT P0, [R3+URZ], R2 ;  /* 0x00000002030075a7 */ /* 0x008724000800017f */
[----:B----4-:R-:W-:Y:S05]  /*9280*/  @!P0 NANOSLEEP.SYNCS 0x989680 ;  /* 0x009896800000895d */ /* 0x010fea0003900000 */
[----:B------:R-:W4:Y:S02]  /*9290*/  @!P0 SYNCS.PHASECHK.TRANS64 P0, [R3+URZ], R2 ;  /* 0x00000002030085a7 */ /* 0x000f24000800007f */
[----:B----4-:R-:W-:Y:S05]  /*92a0*/  @!P0 BRA `(.L_x_2630) ;  /* 0xfffffffc00f08947 */ /* 0x010fea000383ffff */
.L_x_2522:
[----:B------:R-:W-:Y:S05]  /*92b0*/  BSYNC B6 ;  /* 0x0000000000067941 */ /* 0x000fea0003800000 */
.L_x_2517:
[----:B------:R-:W-:Y:S05]  /*92c0*/  EXIT ;  /* 0x000000000000794d */ /* 0x000fea0003800000 */
.L_x_2528:
[----:B------:R-:W-:Y:S02]  /*92d0*/  IMAD.MOV.U32 R13, RZ, RZ, R19 ;  /* 0x000000ffff0d7224 */ /* 0x000fe400078e0013 */
[----:B------:R-:W-:Y:S02]  /*92e0*/  IMAD.MOV.U32 R12, RZ, RZ, RZ ;  /* 0x000000ffff0c7224 */ /* 0x000fe400078e00ff */
[----:B------:R-:W-:Y:S02]  /*92f0*/  IMAD.MOV.U32 R11, RZ, RZ, 0x1f ;  /* 0x0000001fff0b7424 */ /* 0x000fe400078e00ff */
[----:B------:R-:W-:-:S07]  /*9300*/  IMAD.MOV.U32 R15, RZ, RZ, -0x1 ;  /* 0xffffffffff0f7424 */ /* 0x000fce00078e00ff */
[----:B------:R-:W-:Y:S05]  /*9310*/  WARPSYNC.COLLECTIVE R15, `(.L_x_2631) ;  /* 0x000000000f087348 */ /* 0x000fea0003c00000 */
[----:B------:R1:W2:Y:S02]  /*9320*/  SHFL.IDX P6, R14, R13, R12, R11 ;  /* 0x0000000c0d0e7389 */ /* 0x0002a400000c000b */
[----:B-12---:R-:W-:Y:S01]  /*9330*/  ENDCOLLECTIVE ;  /* 0x000000000000791b */ /* 0x006fe20003800000 */
.L_x_2631:
[----:B------:R-:W-:Y:S05]  /*9340*/  BRA `(.L_x_2632) ;  /* 0xffffff7c00b87947 */ /* 0x000fea000383ffff */
.L_x_2530:
[----:B--2---:R2:W3:Y:S02]  /*9350*/  SYNCS.PHASECHK.TRANS64.TRYWAIT P0, [R2+URZ+0x26800], R5 ;  /* 0x02680005020075a7 */ /* 0x0044e4000800017f */
[----:B---3--:R-:W-:Y:S05]  /*9360*/  @!P0 NANOSLEEP.SYNCS 0x989680 ;  /* 0x009896800000895d */ /* 0x008fea0003900000 */
[----:B------:R-:W3:Y:S02]  /*9370*/  @!P0 SYNCS.PHASECHK.TRANS64 P0, [R2+URZ+0x26800], R5 ;  /* 0x02680005020085a7 */ /* 0x000ee4000800007f */
[----:B---3--:R-:W-:Y:S05]  /*9380*/  @!P0 BRA `(.L_x_2530) ;  /* 0xfffffffc00f08947 */ /* 0x008fea000383ffff */
[----:B------:R-:W-:Y:S05]  /*9390*/  BRA `(.L_x_2529) ;  /* 0xffffff7c00e07947 */ /* 0x000fea000383ffff */
.L_x_2535:
[----:B--2---:R-:W-:-:S04]  /*93a0*/  IMAD.U32 R5, RZ, RZ, UR8 ;  /* 0x00000008ff057e24 */ /* 0x004fc8000f8e00ff */
[----:B------:R2:W3:Y:S03]  /*93b0*/  SYNCS.PHASECHK.TRANS64.TRYWAIT P1, [R5+URZ+0x26810], R6 ;  /* 0x02681006050075a7 */ /* 0x0004e6000802017f */
[----:B---3--:R-:W-:Y:S05]  /*93c0*/  @!P1 NANOSLEEP.SYNCS 0x989680 ;  /* 0x009896800000995d */ /* 0x008fea0003900000 */
[----:B------:R-:W3:Y:S02]  /*93d0*/  @!P1 SYNCS.PHASECHK.TRANS64 P1, [R5+URZ+0x26810], R6 ;  /* 0x02681006050095a7 */ /* 0x000ee4000802007f */
[----:B---3--:R-:W-:Y:S05]  /*93e0*/  @!P1 BRA `(.L_x_2535) ;  /* 0xfffffffc00ec9947 */ /* 0x008fea000383ffff */
[----:B------:R-:W-:Y:S05]  /*93f0*/  BRA `(.L_x_2534) ;  /* 0xffffff8800387947 */ /* 0x000fea000383ffff */
.L_x_2539:
[----:B------:R-:W-:-:S04]  /*9400*/  IMAD.U32 R5, RZ, RZ, UR8 ;  /* 0x00000008ff057e24 */ /* 0x000fc8000f8e00ff */
[----:B------:R1:W1:Y:S03]  /*9410*/  SYNCS.PHASECHK.TRANS64.TRYWAIT P1, [R5+URZ+0x26830], R6 ;  /* 0x02683006050075a7 */ /* 0x000266000802017f */
[----:B-1----:R-:W-:Y:S05]  /*9420*/  @!P1 NANOSLEEP.SYNCS 0x989680 ;  /* 0x009896800000995d */ /* 0x002fea0003900000 */
[----:B------:R-:W1:Y:S02]  /*9430*/  @!P1 SYNCS.PHASECHK.TRANS64 P1, [R5+URZ+0x26830], R6 ;  /* 0x02683006050095a7 */ /* 0x000e64000802007f */
[----:B-1----:R-:W-:Y:S05]  /*9440*/  @!P1 BRA `(.L_x_2539) ;  /* 0xfffffffc00ec9947 */ /* 0x002fea000383ffff */
[----:B------:R-:W-:Y:S05]  /*9450*/  BRA `(.L_x_2538) ;  /* 0xffffff8c00407947 */ /* 0x000fea000383ffff */
.L_x_2546:
[----:B------:R-:W-:Y:S01]  /*9460*/  BSSY B0, `(.L_x_2633) ;  /* 0x0000005000007945 */ /* 0x000fe20003800000 */
[----:B------:R-:W-:-:S07]  /*9470*/  IMAD.MOV.U32 R15, RZ, RZ, -0x1 ;  /* 0xffffffffff0f7424 */ /* 0x000fce00078e00ff */
[----:B-1----:R-:W-:Y:S05]  /*9480*/  WARPSYNC.COLLECTIVE R15, `(.L_x_2634) ;  /* 0x000000000f087348 */ /* 0x002fea0003c00000 */
[----:B------:R-:W-:Y:S01]  /*9490*/  NOP ;  /* 0x0000000000007918 */ /* 0x000fe20000000000 */
[----:B-1----:R-:W-:Y:S01]  /*94a0*/  ENDCOLLECTIVE ;  /* 0x000000000000791b */ /* 0x002fe20003800000 */
.L_x_2634:
[----:B------:R-:W-:Y:S05]  /*94b0*/  BSYNC B0 ;  /* 0x0000000000007941 */ /* 0x000fea0003800000 */
.L_x_2633:
[----:B------:R-:W-:Y:S05]  /*94c0*/  BRA `(.L_x_2635) ;  /* 0xffffffb400c07947 */ /* 0x000fea000383ffff */
.L_x_2555:
[----:B------:R-:W-:Y:S01]  /*94d0*/  BSSY B0, `(.L_x_2636) ;  /* 0x0000005000007945 */ /* 0x000fe20003800000 */
[----:B------:R-:W-:-:S07]  /*94e0*/  IMAD.MOV.U32 R15, RZ, RZ, -0x1 ;  /* 0xffffffffff0f7424 */ /* 0x000fce00078e00ff */
[----:B-12---:R-:W-:Y:S05]  /*94f0*/  WARPSYNC.COLLECTIVE R15, `(.L_x_2637) ;  /* 0x000000000f087348 */ /* 0x006fea0003c00000 */
[----:B------:R-:W-:Y:S01]  /*9500*/  NOP ;  /* 0x0000000000007918 */ /* 0x000fe20000000000 */
[----:B-12---:R-:W-:Y:S01]  /*9510*/  ENDCOLLECTIVE ;  /* 0x000000000000791b */ /* 0x006fe20003800000 */
.L_x_2637:
[----:B------:R-:W-:Y:S05]  /*9520*/  BSYNC B0 ;  /* 0x0000000000007941 */ /* 0x000fea0003800000 */
.L_x_2636:
[----:B------:R-:W-:Y:S05]  /*9530*/  BRA `(.L_x_2638) ;  /* 0xffffffb800b07947 */ /* 0x000fea000383ffff */
.L_x_2566:
[----:B------:R-:W-:Y:S01]  /*9540*/  BSSY B0, `(.L_x_2639) ;  /* 0x0000005000007945 */ /* 0x000fe20003800000 */
[----:B------:R-:W-:-:S07]  /*9550*/  IMAD.MOV.U32 R15, RZ, RZ, -0x1 ;  /* 0xffffffffff0f7424 */ /* 0x000fce00078e00ff */
[----:B------:R-:W-:Y:S05]  /*9560*/  WARPSYNC.COLLECTIVE R15, `(.L_x_2640) ;  /* 0x000000000f087348 */ /* 0x000fea0003c00000 */
[----:B------:R-:W-:Y:S01]  /*9570*/  NOP ;  /* 0x0000000000007918 */ /* 0x000fe20000000000 */
[----:B------:R-:W-:Y:S01]  /*9580*/  ENDCOLLECTIVE ;  /* 0x000000000000791b */ /* 0x000fe20003800000 */
.L_x_2640:
[----:B------:R-:W-:Y:S05]  /*9590*/  BSYNC B0 ;  /* 0x0000000000007941 */ /* 0x000fea0003800000 */
.L_x_2639:
[----:B------:R-:W-:Y:S05]  /*95a0*/  BRA `(.L_x_2641) ;  /* 0xffffffc400307947 */ /* 0x000fea000383ffff */
.L_x_2579:
[----:B------:R-:W-:Y:S01]  /*95b0*/  BSSY B0, `(.L_x_2642) ;  /* 0x0000005000007945 */ /* 0x000fe20003800000 */
[----:B------:R-:W-:-:S07]  /*95c0*/  IMAD.MOV.U32 R15, RZ, RZ, -0x1 ;  /* 0xffffffffff0f7424 */ /* 0x000fce00078e00ff */
[----:B------:R-:W-:Y:S05]  /*95d0*/  WARPSYNC.COLLECTIVE R15, `(.L_x_2643) ;  /* 0x000000000f087348 */ /* 0x000fea0003c00000 */
[----:B------:R-:W-:Y:S01]  /*95e0*/  NOP ;  /* 0x0000000000007918 */ /* 0x000fe20000000000 */
[----:B------:R-:W-:Y:S01]  /*95f0*/  ENDCOLLECTIVE ;  /* 0x000000000000791b */ /* 0x000fe20003800000 */
.L_x_2643:
[----:B------:R-:W-:Y:S05]  /*9600*/  BSYNC B0 ;  /* 0x0000000000007941 */ /* 0x000fea0003800000 */
.L_x_2642:
[----:B------:R-:W-:Y:S05]  /*9610*/  BRA `(.L_x_2644) ;  /* 0xffffffc800d07947 */ /* 0x000fea000383ffff */
.L_x_2591:
[----:B------:R-:W-:Y:S01]  /*9620*/  BSSY B0, `(.L_x_2645) ;  /* 0x0000005000007945 */ /* 0x000fe20003800000 */
[----:B------:R-:W-:-:S07]  /*9630*/  IMAD.MOV.U32 R15, RZ, RZ, -0x1 ;  /* 0xffffffffff0f7424 */ /* 0x000fce00078e00ff */
[----:B------:R-:W-:Y:S05]  /*9640*/  WARPSYNC.COLLECTIVE R15, `(.L_x_2646) ;  /* 0x000000000f087348 */ /* 0x000fea0003c00000 */
[----:B------:R-:W-:Y:S01]  /*9650*/  NOP ;  /* 0x0000000000007918 */ /* 0x000fe20000000000 */
[----:B------:R-:W-:Y:S01]  /*9660*/  ENDCOLLECTIVE ;  /* 0x000000000000791b */ /* 0x000fe20003800000 */
.L_x_2646:
[----:B------:R-:W-:Y:S05]  /*9670*/  BSYNC B0 ;  /* 0x0000000000007941 */ /* 0x000fea0003800000 */
.L_x_2645:
[----:B------:R-:W-:Y:S05]  /*9680*/  BRA `(.L_x_2647) ;  /* 0xffffffd0000c7947 */ /* 0x000fea000383ffff */
.L_x_2605:
[----:B-1----:R1:W2:Y:S02]  /*9690*/  SYNCS.PHASECHK.TRANS64.TRYWAIT P0, [R16+URZ+0x26820], R3 ;  /* 0x02682003100075a7 */ /* 0x0022a4000800017f */
[----:B--2---:R-:W-:Y:S05]  /*96a0*/  @!P0 NANOSLEEP.SYNCS 0x989680 ;  /* 0x009896800000895d */ /* 0x004fea0003900000 */
[----:B------:R-:W2:Y:S02]  /*96b0*/  @!P0 SYNCS.PHASECHK.TRANS64 P0, [R16+URZ+0x26820], R3 ;  /* 0x02682003100085a7 */ /* 0x000ea4000800007f */
[----:B--2---:R-:W-:Y:S05]  /*96c0*/  @!P0 BRA `(.L_x_2605) ;  /* 0xfffffffc00f08947 */ /* 0x004fea000383ffff */
[----:B------:R-:W-:Y:S05]  /*96d0*/  BRA `(.L_x_2648) ;  /* 0xffffffd800887947 */ /* 0x000fea000383ffff */
.L_x_2609:
[----:B-1----:R1:W3:Y:S02]  /*96e0*/  SYNCS.PHASECHK.TRANS64.TRYWAIT P1, [R16+URZ+0x26840], R21 ;  /* 0x02684015100075a7 */ /* 0x0022e4000802017f */
[----:B---3--:R-:W-:Y:S05]  /*96f0*/  @!P1 NANOSLEEP.SYNCS 0x989680 ;  /* 0x009896800000995d */ /* 0x008fea0003900000 */
[----:B------:R-:W3:Y:S02]  /*9700*/  @!P1 SYNCS.PHASECHK.TRANS64 P1, [R16+URZ+0x26840], R21 ;  /* 0x02684015100095a7 */ /* 0x000ee4000802007f */
[----:B---3--:R-:W-:Y:S05]  /*9710*/  @!P1 BRA `(.L_x_2609) ;  /* 0xfffffffc00f09947 */ /* 0x008fea000383ffff */
[----:B------:R-:W-:Y:S05]  /*9720*/  BRA `(.L_x_2649) ;  /* 0xffffffe000b47947 */ /* 0x000fea000383ffff */
.L_x_2611:
[----:B--2---:R2:W3:Y:S02]  /*9730*/  SYNCS.PHASECHK.TRANS64.TRYWAIT P1, [R16+URZ+0x26828], R21 ;  /* 0x02682815100075a7 */ /* 0x0044e4000802017f */
[----:B---3--:R-:W-:Y:S05]  /*9740*/  @!P1 NANOSLEEP.SYNCS 0x989680 ;  /* 0x009896800000995d */ /* 0x008fea0003900000 */
[----:B------:R-:W3:Y:S02]  /*9750*/  @!P1 SYNCS.PHASECHK.TRANS64 P1, [R16+URZ+0x26828], R21 ;  /* 0x02682815100095a7 */ /* 0x000ee4000802007f */
[----:B---3--:R-:W-:Y:S05]  /*9760*/  @!P1 BRA `(.L_x_2611) ;  /* 0xfffffffc00f09947 */ /* 0x008fea000383ffff */
[----:B------:R-:W-:Y:S05]  /*9770*/  BRA `(.L_x_2650) ;  /* 0xffffffe400647947 */ /* 0x000fea000383ffff */
.L_x_2613:
[----:B---3--:R3:W4:Y:S02]  /*9780*/  SYNCS.PHASECHK.TRANS64.TRYWAIT P1, [R16+URZ+0x26848], R21 ;  /* 0x02684815100075a7 */ /* 0x008724000802017f */
[----:B----4-:R-:W-:Y:S05]  /*9790*/  @!P1 NANOSLEEP.SYNCS 0x989680 ;  /* 0x009896800000995d */ /* 0x010fea0003900000 */
[----:B------:R-:W4:Y:S02]  /*97a0*/  @!P1 SYNCS.PHASECHK.TRANS64 P1, [R16+URZ+0x26848], R21 ;  /* 0x02684815100095a7 */ /* 0x000f24000802007f */
[----:B----4-:R-:W-:Y:S05]  /*97b0*/  @!P1 BRA `(.L_x_2613) ;  /* 0xfffffffc00f09947 */ /* 0x010fea000383ffff */
[----:B------:R-:W-:Y:S05]  /*97c0*/  BRA `(.L_x_2651) ;  /* 0xffffffe800147947 */ /* 0x000fea000383ffff */
.L_x_2615:
[----:B------:R-:W-:-:S07]  /*97d0*/  SHF.L.U32 R5, R11, 0x1f, RZ ;  /* 0x0000001f0b057819 */ /* 0x000fce00000006ff */
.L_x_2652:
[----:B------:R1:W1:Y:S02]  /*97e0*/  SYNCS.PHASECHK.TRANS64.TRYWAIT P1, [R16+URZ+0x26820], R5 ;  /* 0x02682005100075a7 */ /* 0x000264000802017f */
[----:B-1----:R-:W-:Y:S05]  /*97f0*/  @!P1 NANOSLEEP.SYNCS 0x989680 ;  /* 0x009896800000995d */ /* 0x002fea0003900000 */
[----:B------:R-:W1:Y:S02]  /*9800*/  @!P1 SYNCS.PHASECHK.TRANS64 P1, [R16+URZ+0x26820], R5 ;  /* 0x02682005100095a7 */ /* 0x000e64000802007f */
[----:B-1----:R-:W-:Y:S05]  /*9810*/  @!P1 BRA `(.L_x_2652) ;  /* 0xfffffffc00f09947 */ /* 0x002fea000383ffff */
[----:B------:R-:W-:Y:S05]  /*9820*/  BRA `(.L_x_2653) ;  /* 0xffffffe800ac7947 */ /* 0x000fea000383ffff */
.L_x_2618:
[----:B-1----:R1:W2:Y:S02]  /*9830*/  SYNCS.PHASECHK.TRANS64.TRYWAIT P1, [R16+URZ+0x26840], R13 ;  /* 0x0268400d100075a7 */ /* 0x0022a4000802017f */
[----:B--2---:R-:W-:Y:S05]  /*9840*/  @!P1 NANOSLEEP.SYNCS 0x989680 ;  /* 0x009896800000995d */ /* 0x004fea0003900000 */
[----:B------:R-:W2:Y:S02]  /*9850*/  @!P1 SYNCS.PHASECHK.TRANS64 P1, [R16+URZ+0x26840], R13 ;  /* 0x0268400d100095a7 */ /* 0x000ea4000802007f */
[----:B--2---:R-:W-:Y:S05]  /*9860*/  @!P1 BRA `(.L_x_2618) ;  /* 0xfffffffc00f09947 */ /* 0x004fea000383ffff */
[----:B------:R-:W-:Y:S05]  /*9870*/  BRA `(.L_x_2654) ;  /* 0xffffffec00807947 */ /* 0x000fea000383ffff */
.L_x_2620:
[----:B--2---:R2:W1:Y:S02]  /*9880*/  SYNCS.PHASECHK.TRANS64.TRYWAIT P1, [R16+URZ+0x26828], R13 ;  /* 0x0268280d100075a7 */ /* 0x004464000802017f */
[----:B-1----:R-:W-:Y:S05]  /*9890*/  @!P1 NANOSLEEP.SYNCS 0x989680 ;  /* 0x009896800000995d */ /* 0x002fea0003900000 */
[----:B------:R-:W1:Y:S02]  /*98a0*/  @!P1 SYNCS.PHASECHK.TRANS64 P1, [R16+URZ+0x26828], R13 ;  /* 0x0268280d100095a7 */ /* 0x000e64000802007f */
[----:B-1----:R-:W-:Y:S05]  /*98b0*/  @!P1 BRA `(.L_x_2620) ;  /* 0xfffffffc00f09947 */ /* 0x002fea000383ffff */
[----:B------:R-:W-:Y:S05]  /*98c0*/  BRA `(.L_x_2655) ;  /* 0xfffffff000247947 */ /* 0x000fea000383ffff */
.L_x_2622:
[----:B------:R1:W1:Y:S02]  /*98d0*/  SYNCS.PHASECHK.TRANS64.TRYWAIT P0, [R3+URZ+0x26840], R0 ;  /* 0x02684000030075a7 */ /* 0x000264000800017f */
[----:B-1----:R-:W-:Y:S05]  /*98e0*/  @!P0 NANOSLEEP.SYNCS 0x989680 ;  /* 0x009896800000895d */ /* 0x002fea0003900000 */
[----:B------:R-:W1:Y:S02]  /*98f0*/  @!P0 SYNCS.PHASECHK.TRANS64 P0, [R3+URZ+0x26840], R0 ;  /* 0x02684000030085a7 */ /* 0x000e64000800007f */
[----:B-1----:R-:W-:Y:S05]  /*9900*/  @!P0 BRA `(.L_x_2622) ;  /* 0xfffffffc00f08947 */ /* 0x002fea000383ffff */
[----:B------:R-:W-:Y:S05]  /*9910*/  BRA `(.L_x_2656) ;  /* 0xfffffff000f47947 */ /* 0x000fea000383ffff */
.L_x_2624:
[----:B------:R-:W-:Y:S01]  /*9920*/  BSSY B0, `(.L_x_2657) ;  /* 0x0000006000007945 */ /* 0x000fe20003800000 */
[----:B------:R-:W-:-:S07]  /*9930*/  IMAD.MOV.U32 R15, RZ, RZ, -0x1 ;  /* 0xffffffffff0f7424 */ /* 0x000fce00078e00ff */
[----:B------:R-:W-:Y:S05]  /*9940*/  WARPSYNC.COLLECTIVE R15, `(.L_x_2658) ;  /* 0x000000000f0c7348 */ /* 0x000fea0003c00000 */
[----:B------:R-:W-:Y:S02]  /*9950*/  ELECT P6, UR62, PT ;  /* 0x00000000003e782f */ /* 0x000fe400038c0000 */
[----:B------:R-:W-:Y:S01]  /*9960*/  MOV R14, UR62 ;  /* 0x0000003e000e7c02 */ /* 0x000fe20008000f00 */
[----:B------:R-:W-:Y:S10]  /*9970*/  ENDCOLLECTIVE ;  /* 0x000000000000791b */ /* 0x000ff40003800000 */
.L_x_2658:
[----:B------:R-:W-:Y:S05]  /*9980*/  BSYNC B0 ;  /* 0x0000000000007941 */ /* 0x000fea0003800000 */
.L_x_2657:
[----:B------:R-:W-:Y:S05]  /*9990*/  BRA `(.L_x_2659) ;  /* 0xfffffff400bc7947 */ /* 0x000fea000383ffff */
.L_x_2626:
[----:B-1----:R1:W2:Y:S02]  /*99a0*/  SYNCS.PHASECHK.TRANS64.TRYWAIT P0, [R6+URZ], R5 ;  /* 0x00000005060075a7 */ /* 0x0022a4000800017f */
[----:B--2---:R-:W-:Y:S05]  /*99b0*/  @!P0 NANOSLEEP.SYNCS 0x989680 ;  /* 0x009896800000895d */ /* 0x004fea0003900000 */
[----:B------:R-:W2:Y:S02]  /*99c0*/  @!P0 SYNCS.PHASECHK.TRANS64 P0, [R6+URZ], R5 ;  /* 0x00000005060085a7 */ /* 0x000ea4000800007f */
[----:B--2---:R-:W-:Y:S05]  /*99d0*/  @!P0 BRA `(.L_x_2626) ;  /* 0xfffffffc00f08947 */ /* 0x004fea000383ffff */
[----:B------:R-:W-:Y:S05]  /*99e0*/  BRA `(.L_x_2660) ;  /* 0xfffffff400fc7947 */ /* 0x000fea000383ffff */
.L_x_2627:
[----:B--2---:R2:W3:Y:S02]  /*99f0*/  SYNCS.PHASECHK.TRANS64.TRYWAIT P0, [R3+URZ], R2 ;  /* 0x00000002030075a7 */ /* 0x0044e4000800017f */
[----:B---3--:R-:W-:Y:S05]  /*9a00*/  @!P0 NANOSLEEP.SYNCS 0x989680 ;  /* 0x009896800000895d */ /* 0x008fea0003900000 */
[----:B------:R-:W3:Y:S02]  /*9a10*/  @!P0 SYNCS.PHASECHK.TRANS64 P0, [R3+URZ], R2 ;  /* 0x00000002030085a7 */ /* 0x000ee4000800007f */
[----:B---3--:R-:W-:Y:S05]  /*9a20*/  @!P0 BRA `(.L_x_2627) ;  /* 0xfffffffc00f08947 */ /* 0x008fea000383ffff */
[----:B------:R-:W-:Y:S05]  /*9a30*/  BRA `(.L_x_2661) ;  /* 0xfffffff400f07947 */ /* 0x000fea000383ffff */
.L_x_2629:
[----:B--2---:R2:W3:Y:S02]  /*9a40*/  SYNCS.PHASECHK.TRANS64.TRYWAIT P0, [R0+URZ], R5 ;  /* 0x00000005000075a7 */ /* 0x0044e4000800017f */
[----:B---3--:R-:W-:Y:S05]  /*9a50*/  @!P0 NANOSLEEP.SYNCS 0x989680 ;  /* 0x009896800000895d */ /* 0x008fea0003900000 */
[----:B------:R-:W3:Y:S02]  /*9a60*/  @!P0 SYNCS.PHASECHK.TRANS64 P0, [R0+URZ], R5 ;  /* 0x00000005000085a7 */ /* 0x000ee4000800007f */
[----:B---3--:R-:W-:Y:S05]  /*9a70*/  @!P0 BRA `(.L_x_2629) ;  /* 0xfffffffc00f08947 */ /* 0x008fea000383ffff */
[----:B------:R-:W-:Y:S05]  /*9a80*/  BRA `(.L_x_2662) ;  /* 0xfffffff400f47947 */ /* 0x000fea000383ffff */
.L_x_2663:
        /* <DEDUP_REMOVED lines=15> */
.L_x_3312:


//--------------------- .text._ZN7cutlass13device_kernelIN5flash22FlashAttnBwdPreprocessIN4cute5tupleIJNS3_1CILi64EEENS5_ILi96EEEEEENS_10bfloat16_tEfNS_4arch4Sm90ELb1ELb0EEEEEvNT_6ParamsE --------------------------
	.section	.text._ZN7cutlass13device_kernelIN5flash22FlashAttnBwdPreprocessIN4cute5tupleIJNS3_1CILi64EEENS5_ILi96EEEEEENS_10bfloat16_tEfNS_4arch4Sm90ELb1ELb0EEEEEvNT_6ParamsE,"ax",@progbits
	.align	128
.text._ZN7cutlass13device_kernelIN5flash22FlashAttnBwdPreprocessIN4cute5tupleIJNS3_1CILi64EEENS5_ILi96EEEEEENS_10bfloat16_tEfNS_4arch4Sm90ELb1ELb0EEEEEvNT_6ParamsE:
        .type           _ZN7cutlass13device_kernelIN5flash22FlashAttnBwdPreprocessIN4cute5tupleIJNS3_1CILi64EEENS5_ILi96EEEEEENS_10bfloat16_tEfNS_4arch4Sm90ELb1ELb0EEEEEvNT_6ParamsE,@function
        .size           _ZN7cutlass13device_kernelIN5flash22FlashAttnBwdPreprocessIN4cute5tupleIJNS3_1CILi64EEENS5_ILi96EEEEEENS_10bfloat16_tEfNS_4arch4Sm90ELb1ELb0EEEEEvNT_6ParamsE,(.L_x_3313 - _ZN7cutlass13device_kernelIN5flash22FlashAttnBwdPreprocessIN4cute5tupleIJNS3_1CILi64EEENS5_ILi96EEEEEENS_10bfloat16_tEfNS_4arch4Sm90ELb1ELb0EEEEEvNT_6ParamsE)
        .other          _ZN7cutlass13device_kernelIN5flash22FlashAttnBwdPreprocessIN4cute5tupleIJNS3_1CILi64EEENS5_ILi96EEEEEENS_10bfloat16_tEfNS_4arch4Sm90ELb1ELb0EEEEEvNT_6ParamsE,@"STO_CUDA_ENTRY STV_DEFAULT"
_ZN7cutlass13device_kernelIN5flash22FlashAttnBwdPreprocessIN4cute5tupleIJNS3_1CILi64EEENS5_ILi96EEEEEENS_10bfloat16_tEfNS_4arch4Sm90ELb1ELb0EEEEEvNT_6ParamsE:
[----:B------:R-:W-:Y:S01]  /*0000*/  LDC R1, c[0x0][0x28] ;  /* 0x00000a00ff017b82 */ /* 0x000fe20000000800 */
[----:B------:R-:W0:Y:S01]  /*0010*/  S2R R33, SR_CTAID.X ;  /* 0x0000000000217919 */ /* 0x000e220000002500 */
[----:B------:R-:W-:-:S06]  /*0020*/  ULDC UR4, c[0x0][0x218] ;  /* 0x0000860000047ab9 */ /* 0x000fcc0000000800 */
[----:B------:R-:W1:Y:S01]  /*0030*/  S2UR UR8, SR_CTAID.Y ;  /* 0x00000000000879c3 */ /* 0x000e620000002600 */
[----:B------:R-:W-:Y:S01]  /*0040*/  IMAD.MOV.U32 R30, RZ, RZ, 0x7f800000 ;  /* 0x7f800000ff1e7424 */ /* 0x000fe200078e00ff */
[----:B------:R-:W2:Y:S01]  /*0050*/  S2R R28, SR_TID.X ;  /* 0x00000000001c7919 */ /* 0x000ea20000002100 */
[----:B------:R-:W-:-:S05]  /*0060*/  ULDC.64 UR6, c[0x0][0x208] ;  /* 0x0000820000067ab9 */ /* 0x000fca0000000a00 */
[----:B------:R-:W3:Y:S01]  /*0070*/  S2UR UR9, SR_CTAID.Z ;  /* 0x00000000000979c3 */ /* 0x000ee20000002700 */
[----:B-1----:R-:W-:Y:S01]  /*0080*/  USHF.R.S32.HI UR10, URZ, 0x1f, UR8 ;  /* 0x0000001f3f0a7899 */ /* 0x002fe20008011408 */
[----:B0-----:R-:W-:Y:S01]  /*0090*/  IMAD.SHL.U32 R31, R33, 0x40, RZ ;  /* 0x00000040211f7824 */ /* 0x001fe200078e00ff */
[----:B---3--:R-:W-:Y:S01]  /*00a0*/  USHF.R.S32.HI UR11, URZ, 0x1f, UR9 ;  /* 0x0000001f3f0b7899 */ /* 0x008fe20008011409 */
[----:B--2---:R-:W-:-:S03]  /*00b0*/  ISETP.GT.AND P0, PT, R28, 0x3f, PT ;  /* 0x0000003f1c00780c */ /* 0x004fc60003f04270 */
[----:B------:R-:W-:-:S04]  /*00c0*/  IADD3 R29, -R31, UR4, RZ ;  /* 0x000000041f1d7c10 */ /* 0x000fc8000fffe1ff */
[----:B------:R-:W-:-:S13]  /*00d0*/  ISETP.GE.OR P1, PT, R28, R29, P0 ;  /* 0x0000001d1c00720c */ /* 0x000fda0000726670 */
[----:B------:R-:W0:Y:S01]  /*00e0*/  @!P1 LDC.64 R6, c[0x0][0x290] ;  /* 0x0000a400ff069b82 */ /* 0x000e220000000a00 */
[----:B------:R-:W-:Y:S02]  /*00f0*/  @!P1 SHF.R.S32.HI R0, RZ, 0x1f, R28 ;  /* 0x0000001fff009819 */ /* 0x000fe4000001141c */
[----:B------:R-:W-:-:S04]  /*0100*/  @!P1 IADD3 R2, P2, R31, R28, RZ ;  /* 0x0000001c1f029210 */ /* 0x000fc80007f5e0ff */
[----:B------:R-:W-:Y:S01]  /*0110*/  @!P1 LEA.HI.X.SX32 R3, R31, R0, 0x1, P2 ;  /* 0x000000001f039211 */ /* 0x000fe200010f0eff */
[----:B------:R-:W1:Y:S08]  /*0120*/  @!P1 LDC.64 R8, c[0x0][0x298] ;  /* 0x0000a600ff089b82 */ /* 0x000e700000000a00 */
[----:B------:R-:W2:Y:S01]  /*0130*/  @!P1 LDC.64 R20, c[0x0][0x288] ;  /* 0x0000a200ff149b82 */ /* 0x000ea20000000a00 */
[----:B0-----:R-:W-:-:S02]  /*0140*/  @!P1 IMAD R4, R6, UR10, RZ ;  /* 0x0000000a06049c24 */ /* 0x001fc4000f8e02ff */
[----:B------:R-:W-:-:S04]  /*0150*/  @!P1 IMAD.WIDE.U32 R2, R6, UR8, R2 ;  /* 0x0000000806029c25 */ /* 0x000fc8000f8e0002 */
[----:B------:R-:W-:Y:S02]  /*0160*/  @!P1 IMAD R5, R7, UR8, R4 ;  /* 0x0000000807059c24 */ /* 0x000fe4000f8e0204 */
[C---:B-1----:R-:W-:Y:S02]  /*0170*/  @!P1 IMAD R0, R8.reuse, UR11, RZ ;  /* 0x0000000b08009c24 */ /* 0x042fe4000f8e02ff */
[----:B------:R-:W-:Y:S02]  /*0180*/  @!P1 IMAD.IADD R3, R3, 0x1, R5 ;  /* 0x0000000103039824 */ /* 0x000fe400078e0205 */
[----:B------:R-:W-:Y:S02]  /*0190*/  @!P1 IMAD R5, R9, UR9, R0 ;  /* 0x0000000909059c24 */ /* 0x000fe4000f8e0200 */
[----:B------:R-:W-:-:S05]  /*01a0*/  @!P1 IMAD.WIDE.U32 R2, R8, UR9, R2 ;  /* 0x0000000908029c25 */ /* 0x000fca000f8e0002 */
[----:B------:R-:W-:Y:S02]  /*01b0*/  @!P1 IADD3 R0, R3, R5, RZ ;  /* 0x0000000503009210 */ /* 0x000fe40007ffe0ff */
[----:B------:R-:W-:Y:S02]  /*01c0*/  SHF.R.S32.HI R3, RZ, 0x1f, R28 ;  /* 0x0000001fff037819 */ /* 0x000fe4000001141c */
[C---:B--2---:R-:W-:Y:S02]  /*01d0*/  @!P1 LEA R20, P2, R2.reuse, R20, 0x2 ;  /* 0x0000001402149211 */ /* 0x044fe400078410ff */
[----:B------:R-:W-:Y:S02]  /*01e0*/  LEA.HI R3, R3, R28, RZ, 0x2 ;  /* 0x0000001c03037211 */ /* 0x000fe400078f10ff */
[----:B------:R-:W-:Y:S02]  /*01f0*/  @!P1 LEA.HI.X R21, R2, R21, R0, 0x2, P2 ;  /* 0x0000001502159211 */ /* 0x000fe400010f1400 */
[----:B------:R-:W-:-:S03]  /*0200*/  SHF.R.S32.HI R2, RZ, 0x2, R3 ;  /* 0x00000002ff027819 */ /* 0x000fc60000011403 */
[----:B------:R0:W5:Y:S01]  /*0210*/  @!P1 LDG.E R30, desc[UR6][R20.64] ;  /* 0x00000006141e9981 */ /* 0x000162000c1e1900 */
[----:B------:R-:W-:Y:S01]  /*0220*/  ISETP.GE.AND P1, PT, R2, R29, PT ;  /* 0x0000001d0200720c */ /* 0x000fe20003f26270 */
[----:B------:R-:W-:Y:S01]  /*0230*/  BSSY B0, `(.L_x_2664) ;  /* 0x000002f000007945 */ /* 0x000fe20003800000 */
[----:B------:R-:W-:Y:S02]  /*0240*/  LOP3.LUT R35, R3, 0xfffffffc, RZ, 0xc0, !PT ;  /* 0xfffffffc03237812 */ /* 0x000fe400078ec0ff */
        /* <DEDUP_REMOVED lines=9> */
[----:B0-----:R-:W-:-:S02]  /*02e0*/  CS2R R20, SRZ ;  /* 0x0000000000147805 */ /* 0x001fc4000001ff00 */
[----:B------:R-:W-:Y:S02]  /*02f0*/  CS2R R22, SRZ ;  /* 0x0000000000167805 */ /* 0x000fe4000001ff00 */
[----:B------:R-:W-:Y:S02]  /*0300*/  SHF.R.S32.HI R3, RZ, 0x1f, R2 ;  /* 0x0000001fff037819 */ /* 0x000fe40000011402 */
[----:B------:R-:W-:Y:S01]  /*0310*/  CS2R R26, SRZ ;  /* 0x00000000001a7805 */ /* 0x000fe2000001ff00 */
[----:B------:R-:W-:Y:S01]  /*0320*/  IMAD.IADD R0, R28, 0x1, -R35 ;  /* 0x000000011c007824 */ /* 0x000fe200078e0a23 */
[----:B------:R-:W-:Y:S06]  /*0330*/  @P1 BRA `(.L_x_2665) ;  /* 0x0000000000781947 */ /* 0x000fec0003800000 */
[----:B------:R-:W0:Y:S01]  /*0340*/  LDC.64 R38, c[0x0][0x230] ;  /* 0x00008c00ff267b82 */ /* 0x000e220000000a00 */
[----:B------:R-:W-:Y:S01]  /*0350*/  SHF.L.U32 R34, R0, 0x3, RZ ;  /* 0x0000000300227819 */ /* 0x000fe200000006ff */
[----:B------:R-:W-:Y:S01]  /*0360*/  ULDC.64 UR12, c[0x0][0x228] ;  /* 0x00008a00000c7ab9 */ /* 0x000fe20000000a00 */
[----:B------:R-:W-:Y:S02]  /*0370*/  ULDC UR5, c[0x0][0x21c] ;  /* 0x0000870000057ab9 */ /* 0x000fe40000000800 */
[----:B------:R-:W-:Y:S01]  /*0380*/  SHF.R.S32.HI R35, RZ, 0x1f, R34 ;  /* 0x0000001fff237819 */ /* 0x000fe20000011422 */
[C---:B------:R-:W-:Y:S01]  /*0390*/  VIADD R40, R34.reuse, 0x40 ;  /* 0x0000004022287836 */ /* 0x040fe20000000000 */
[----:B------:R-:W-:Y:S01]  /*03a0*/  ISETP.GE.AND P2, PT, R34, UR5, PT ;  /* 0x0000000522007c0c */ /* 0x000fe2000bf46270 */
[----:B------:R-:W1:Y:S03]  /*03b0*/  LDC.64 R36, c[0x0][0x238] ;  /* 0x00008e00ff247b82 */ /* 0x000e660000000a00 */
[----:B------:R-:W-:Y:S01]  /*03c0*/  ISETP.GE.AND P4, PT, R40, UR5, PT ;  /* 0x0000000528007c0c */ /* 0x000fe2000bf86270 */
[----:B0-----:R-:W-:-:S04]  /*03d0*/  IMAD R32, R38, UR10, RZ ;  /* 0x0000000a26207c24 */ /* 0x001fc8000f8e02ff */
[----:B------:R-:W-:Y:S02]  /*03e0*/  IMAD R41, R39, UR8, R32 ;  /* 0x0000000827297c24 */ /* 0x000fe4000f8e0220 */
[----:B------:R-:W-:-:S04]  /*03f0*/  IMAD.WIDE.U32 R38, R38, UR8, R34 ;  /* 0x0000000826267c25 */ /* 0x000fc8000f8e0022 */
[----:B-1----:R-:W-:Y:S02]  /*0400*/  IMAD R32, R36, UR11, RZ ;  /* 0x0000000b24207c24 */ /* 0x002fe4000f8e02ff */
[----:B------:R-:W-:Y:S02]  /*0410*/  IMAD.IADD R39, R39, 0x1, R41 ;  /* 0x0000000127277824 */ /* 0x000fe400078e0229 */
[----:B------:R-:W-:Y:S01]  /*0420*/  IMAD R35, R37, UR9, R32 ;  /* 0x0000000925237c24 */ /* 0x000fe2000f8e0220 */
[----:B------:R-:W-:Y:S01]  /*0430*/  IADD3 R32, R34, 0x20, RZ ;  /* 0x0000002022207810 */ /* 0x000fe20007ffe0ff */
[----:B------:R-:W-:-:S03]  /*0440*/  IMAD.WIDE.U32 R38, R36, UR9, R38 ;  /* 0x0000000924267c25 */ /* 0x000fc6000f8e0026 */
[----:B------:R-:W-:Y:S01]  /*0450*/  ISETP.GE.AND P3, PT, R32, UR5, PT ;  /* 0x0000000520007c0c */ /* 0x000fe2000bf66270 */
[----:B------:R-:W-:-:S04]  /*0460*/  IMAD.WIDE R36, R33, 0x40, R2 ;  /* 0x0000004021247825 */ /* 0x000fc800078e0202 */
[----:B------:R-:W-:Y:S02]  /*0470*/  IMAD.IADD R39, R39, 0x1, R35 ;  /* 0x0000000127277824 */ /* 0x000fe400078e0223 */
[----:B------:R-:W-:-:S04]  /*0480*/  IMAD R35, R37, UR12, RZ ;  /* 0x0000000c25237c24 */ /* 0x000fc8000f8e02ff */
[C---:B------:R-:W-:Y:S02]  /*0490*/  IMAD R35, R36.reuse, UR13, R35 ;  /* 0x0000000d24237c24 */ /* 0x040fe4000f8e0223 */
[----:B------:R-:W-:Y:S01]  /*04a0*/  IMAD.WIDE.U32 R36, R36, UR12, R38 ;  /* 0x0000000c24247c25 */ /* 0x000fe2000f8e0026 */
[----:B------:R-:W-:-:S03]  /*04b0*/  ULDC.64 UR12, c[0x0][0x210] ;  /* 0x00008400000c7ab9 */ /* 0x000fc60000000a00 */
[----:B------:R-:W-:Y:S01]  /*04c0*/  IMAD.IADD R35, R37, 0x1, R35 ;  /* 0x0000000125237824 */ /* 0x000fe200078e0223 */
[----:B------:R-:W-:-:S04]  /*04d0*/  LEA R34, P5, R36, UR12, 0x1 ;  /* 0x0000000c24227c11 */ /* 0x000fc8000f8a08ff */
[----:B------:R-:W-:-:S05]  /*04e0*/  LEA.HI.X R35, R36, UR13, R35, 0x1, P5 ;  /* 0x0000000d24237c11 */ /* 0x000fca000a8f0c23 */
[----:B------:R0:W5:Y:S04]  /*04f0*/  @!P2 LDG.E.128 R4, desc[UR6][R34.64] ;  /* 0x000000062204a981 */ /* 0x000168000c1e1d00 */
[----:B------:R0:W5:Y:S04]  /*0500*/  @!P3 LDG.E.128 R8, desc[UR6][R34.64+0x40] ;  /* 0x000040062208b981 */ /* 0x000168000c1e1d00 */
[----:B------:R0:W5:Y:S02]  /*0510*/  @!P4 LDG.E.128 R20, desc[UR6][R34.64+0x80] ;  /* 0x000080062214c981 */ /* 0x000164000c1e1d00 */
.L_x_2665:
[----:B------:R-:W-:Y:S05]  /*0520*/  BSYNC B0 ;  /* 0x0000000000007941 */ /* 0x000fea0003800000 */
.L_x_2664:
[----:B------:R-:W-:Y:S04]  /*0530*/  BSSY B0, `(.L_x_2666) ;  /* 0x0000020000007945 */ /* 0x000fe80003800000 */
[----:B------:R-:W-:Y:S05]  /*0540*/  @P1 BRA `(.L_x_2667) ;  /* 0x0000000000781947 */ /* 0x000fea0003800000 */
[----:B------:R-:W1:Y:S01]  /*0550*/  LDC.64 R38, c[0x0][0x250] ;  /* 0x00009400ff267b82 */ /* 0x000e620000000a00 */
[----:B0-----:R-:W-:Y:S01]  /*0560*/  SHF.L.U32 R34, R0, 0x3, RZ ;  /* 0x0000000300227819 */ /* 0x001fe200000006ff */
[----:B------:R-:W-:Y:S01]  /*0570*/  ULDC.64 UR12, c[0x0][0x248] ;  /* 0x00009200000c7ab9 */ /* 0x000fe20000000a00 */
[----:B------:R-:W-:Y:S02]  /*0580*/  ULDC UR5, c[0x0][0x21c] ;  /* 0x0000870000057ab9 */ /* 0x000fe40000000800 */
[----:B------:R-:W-:Y:S01]  /*0590*/  SHF.R.S32.HI R35, RZ, 0x1f, R34 ;  /* 0x0000001fff237819 */ /* 0x000fe20000011422 */
[C---:B------:R-:W-:Y:S01]  /*05a0*/  VIADD R40, R34.reuse, 0x40 ;  /* 0x0000004022287836 */ /* 0x040fe20000000000 */
[----:B------:R-:W-:Y:S01]  /*05b0*/  ISETP.GE.AND P2, PT, R34, UR5, PT ;  /* 0x0000000522007c0c */ /* 0x000fe2000bf46270 */
[----:B------:R-:W0:Y:S03]  /*05c0*/  LDC.64 R36, c[0x0][0x258] ;  /* 0x00009600ff247b82 */ /* 0x000e260000000a00 */
[----:B------:R-:W-:Y:S01]  /*05d0*/  ISETP.GE.AND P4, PT, R40, UR5, PT ;  /* 0x0000000528007c0c */ /* 0x000fe2000bf86270 */
[----:B-1----:R-:W-:-:S04]  /*05e0*/  IMAD R32, R38, UR10, RZ ;  /* 0x0000000a26207c24 */ /* 0x002fc8000f8e02ff */
[----:B------:R-:W-:Y:S02]  /*05f0*/  IMAD R41, R39, UR8, R32 ;  /* 0x0000000827297c24 */ /* 0x000fe4000f8e0220 */
[----:B------:R-:W-:-:S04]  /*0600*/  IMAD.WIDE.U32 R38, R38, UR8, R34 ;  /* 0x0000000826267c25 */ /* 0x000fc8000f8e0022 */
[----:B0-----:R-:W-:Y:S02]  /*0610*/  IMAD R32, R36, UR11, RZ ;  /* 0x0000000b24207c24 */ /* 0x001fe4000f8e02ff */
        /* <DEDUP_REMOVED lines=17> */
.L_x_2667:
[----:B------:R-:W-:Y:S05]  /*0730*/  BSYNC B0 ;  /* 0x0000000000007941 */ /* 0x000fea0003800000 */
.L_x_2666:
[----:B-----5:R-:W-:Y:S01]  /*0740*/  LOP3.LUT R32, R4, 0xffff0000, RZ, 0xc0, !PT ;  /* 0xffff000004207812 */ /* 0x020fe200078ec0ff */
[C---:B01----:R-:W-:Y:S01]  /*0750*/  IMAD.U32 R35, R12.reuse, 0x10000, RZ ;  /* 0x000100000c237824 */ /* 0x043fe200078e00ff */
[----:B------:R-:W-:Y:S01]  /*0760*/  LOP3.LUT R37, R12, 0xffff0000, RZ, 0xc0, !PT ;  /* 0xffff00000c257812 */ /* 0x000fe200078ec0ff */
[----:B------:R-:W-:Y:S01]  /*0770*/  IMAD.U32 R12, R5, 0x10000, RZ ;  /* 0x00010000050c7824 */ /* 0x000fe200078e00ff */
[----:B------:R-:W-:Y:S01]  /*0780*/  SHF.L.U32 R4, R4, 0x10, RZ ;  /* 0x0000001004047819 */ /* 0x000fe200000006ff */
[----:B------:R-:W-:Y:S01]  /*0790*/  BSSY B0, `(.L_x_2668) ;  /* 0x0000060000007945 */ /* 0x000fe20003800000 */
[----:B------:R-:W-:Y:S01]  /*07a0*/  ISETP.NE.AND P1, PT, R0, RZ, PT ;  /* 0x000000ff0000720c */ /* 0x000fe20003f25270 */
[----:B------:R-:W-:Y:S01]  /*07b0*/  FMUL.FTZ R39, R32, R37 ;  /* 0x0000002520277220 */ /* 0x000fe20000410000 */
[----:B------:R-:W-:Y:S01]  /*07c0*/  SHF.L.U32 R37, R13, 0x10, RZ ;  /* 0x000000100d257819 */ /* 0x000fe200000006ff */
[----:B------:R-:W-:Y:S01]  /*07d0*/  IMAD R0, R33, 0x1800, RZ ;  /* 0x0000180021007824 */ /* 0x000fe200078e02ff */
[----:B------:R-:W-:Y:S01]  /*07e0*/  LOP3.LUT R13, R13, 0xffff0000, RZ, 0xc0, !PT ;  /* 0xffff00000d0d7812 */ /* 0x000fe200078ec0ff */
[----:B------:R-:W-:Y:S01]  /*07f0*/  FFMA.FTZ R35, R4, R35, R39 ;  /* 0x0000002304237223 */ /* 0x000fe20000010027 */
[----:B------:R-:W-:Y:S01]  /*0800*/  LOP3.LUT R4, R5, 0xffff0000, RZ, 0xc0, !PT ;  /* 0xffff000005047812 */ /* 0x000fe200078ec0ff */
[----:B------:R-:W-:-:S02]  /*0810*/  IMAD.U32 R5, R6, 0x10000, RZ ;  /* 0x0001000006057824 */ /* 0x000fc400078e00ff */
[----:B------:R-:W-:Y:S01]  /*0820*/  FFMA.FTZ R35, R12, R37, R35 ;  /* 0x000000250c237223 */ /* 0x000fe20000010023 */
[----:B------:R-:W-:-:S03]  /*0830*/  IMAD.U32 R12, R14, 0x10000, RZ ;  /* 0x000100000e0c7824 */ /* 0x000fc600078e00ff */
[----:B------:R-:W-:Y:S01]  /*0840*/  FFMA.FTZ R32, R4, R13, R35 ;  /* 0x0000000d04207223 */ /* 0x000fe20000010023 */
[----:B------:R-:W-:Y:S02]  /*0850*/  LOP3.LUT R4, R6, 0xffff0000, RZ, 0xc0, !PT ;  /* 0xffff000006047812 */ /* 0x000fe400078ec0ff */
[----:B------:R-:W-:Y:S01]  /*0860*/  LOP3.LUT R13, R14, 0xffff0000, RZ, 0xc0, !PT ;  /* 0xffff00000e0d7812 */ /* 0x000fe200078ec0ff */
[----:B------:R-:W-:Y:S01]  /*0870*/  FFMA.FTZ R35, R5, R12, R32 ;  /* 0x0000000c05237223 */ /* 0x000fe20000010020 */
[----:B------:R-:W-:Y:S01]  /*0880*/  SHF.L.U32 R5, R7, 0x10, RZ ;  /* 0x0000001007057819 */ /* 0x000fe200000006ff */
[----:B------:R-:W-:Y:S01]  /*0890*/  IMAD.U32 R12, R15, 0x10000, RZ ;  /* 0x000100000f0c7824 */ /* 0x000fe200078e00ff */
[----:B------:R-:W-:Y:S01]  /*08a0*/  LOP3.LUT R6, R7, 0xffff0000, RZ, 0xc0, !PT ;  /* 0xffff000007067812 */ /* 0x000fe200078ec0ff */
[----:B------:R-:W-:Y:S01]  /*08b0*/  FFMA.FTZ R4, R4, R13, R35 ;  /* 0x0000000d04047223 */ /* 0x000fe20000010023 */
[----:B------:R-:W-:Y:S01]  /*08c0*/  LOP3.LUT R15, R15, 0xffff0000, RZ, 0xc0, !PT ;  /* 0xffff00000f0f7812 */ /* 0x000fe200078ec0ff */
[----:B------:R-:W-:Y:S01]  /*08d0*/  IMAD.U32 R7, R16, 0x10000, RZ ;  /* 0x0001000010077824 */ /* 0x000fe200078e00ff */
[----:B------:R-:W-:Y:S01]  /*08e0*/  SHF.L.U32 R13, R28, 0x2, RZ ;  /* 0x000000021c0d7819 */ /* 0x000fe200000006ff */
[----:B------:R-:W-:Y:S01]  /*08f0*/  FFMA.FTZ R5, R5, R12, R4 ;  /* 0x0000000c05057223 */ /* 0x000fe20000010004 */
[----:B------:R-:W-:-:S03]  /*0900*/  SHF.L.U32 R4, R8, 0x10, RZ ;  /* 0x0000001008047819 */ /* 0x000fc600000006ff */
[----:B------:R-:W-:Y:S01]  /*0910*/  FFMA.FTZ R15, R6, R15, R5 ;  /* 0x0000000f060f7223 */ /* 0x000fe20000010005 */
[----:B------:R-:W-:Y:S02]  /*0920*/  LOP3.LUT R5, R8, 0xffff0000, RZ, 0xc0, !PT ;  /* 0xffff000008057812 */ /* 0x000fe400078ec0ff */
[----:B------:R-:W-:Y:S01]  /*0930*/  LOP3.LUT R6, R16, 0xffff0000, RZ, 0xc0, !PT ;  /* 0xffff000010067812 */ /* 0x000fe200078ec0ff */
[----:B------:R-:W-:Y:S01]  /*0940*/  FFMA.FTZ R8, R4, R7, R15 ;  /* 0x0000000704087223 */ /* 0x000fe2000001000f */
[----:B------:R-:W-:Y:S01]  /*0950*/  SHF.L.U32 R4, R9, 0x10, RZ ;  /* 0x0000001009047819 */ /* 0x000fe200000006ff */
[C---:B------:R-:W-:Y:S01]  /*0960*/  IMAD.U32 R7, R17.reuse, 0x10000, RZ ;  /* 0x0001000011077824 */ /* 0x040fe200078e00ff */
[----:B------:R-:W-:Y:S01]  /*0970*/  LOP3.LUT R17, R17, 0xffff0000, RZ, 0xc0, !PT ;  /* 0xffff000011117812 */ /* 0x000fe200078ec0ff */
[----:B------:R-:W-:Y:S01]  /*0980*/  FFMA.FTZ R5, R5, R6, R8 ;  /* 0x0000000605057223 */ /* 0x000fe20000010008 */
[----:B------:R-:W-:Y:S02]  /*0990*/  LOP3.LUT R8, R9, 0xffff0000, RZ, 0xc0, !PT ;  /* 0xffff000009087812 */ /* 0x000fe400078ec0ff */
[----:B------:R-:W-:Y:S01]  /*09a0*/  LOP3.LUT R6, R18, 0xffff0000, RZ, 0xc0, !PT ;  /* 0xffff000012067812 */ /* 0x000fe200078ec0ff */
[----:B------:R-:W-:Y:S01]  /*09b0*/  FFMA.FTZ R5, R4, R7, R5 ;  /* 0x0000000704057223 */ /* 0x000fe20000010005 */
[----:B------:R-:W-:Y:S01]  /*09c0*/  SHF.L.U32 R4, R10, 0x10, RZ ;  /* 0x000000100a047819 */ /* 0x000fe200000006ff */
[----:B------:R-:W-:-:S02]  /*09d0*/  IMAD.U32 R7, R18, 0x10000, RZ ;  /* 0x0001000012077824 */ /* 0x000fc400078e00ff */
[----:B------:R-:W-:Y:S01]  /*09e0*/  FFMA.FTZ R17, R8, R17, R5 ;  /* 0x0000001108117223 */ /* 0x000fe20000010005 */
[----:B------:R-:W-:Y:S02]  /*09f0*/  LOP3.LUT R5, R10, 0xffff0000, RZ, 0xc0, !PT ;  /* 0xffff00000a057812 */ /* 0x000fe400078ec0ff */
[C---:B------:R-:W-:Y:S01]  /*0a00*/  LOP3.LUT R10, R11.reuse, 0xffff0000, RZ, 0xc0, !PT ;  /* 0xffff00000b0a7812 */ /* 0x040fe200078ec0ff */
[----:B------:R-:W-:Y:S01]  /*0a10*/  FFMA.FTZ R8, R4, R7, R17 ;  /* 0x0000000704087223 */ /* 0x000fe20000010011 */
[----:B------:R-:W-:Y:S01]  /*0a20*/  SHF.L.U32 R4, R11, 0x10, RZ ;  /* 0x000000100b047819 */ /* 0x000fe200000006ff */
[C---:B------:R-:W-:Y:S01]  /*0a30*/  IMAD.U32 R7, R19.reuse, 0x10000, RZ ;  /* 0x0001000013077824 */ /* 0x040fe200078e00ff */
[----:B------:R-:W-:Y:S01]  /*0a40*/  LOP3.LUT R19, R19, 0xffff0000, RZ, 0xc0, !PT ;  /* 0xffff000013137812 */ /* 0x000fe200078ec0ff */
[----:B------:R-:W-:Y:S01]  /*0a50*/  FFMA.FTZ R5, R5, R6, R8 ;  /* 0x0000000605057223 */ /* 0x000fe20000010008 */
[----:B------:R-:W-:-:S03]  /*0a60*/  LOP3.LUT R6, R25, 0xffff0000, RZ, 0xc0, !PT ;  /* 0xffff000019067812 */ /* 0x000fc600078ec0ff */
[----:B------:R-:W-:Y:S01]  /*0a70*/  FFMA.FTZ R7, R4, R7, R5 ;  /* 0x0000000704077223 */ /* 0x000fe20000010005 */
[----:B------:R-:W-:Y:S01]  /*0a80*/  SHF.L.U32 R4, R20, 0x10, RZ ;  /* 0x0000001014047819 */ /* 0x000fe200000006ff */
[----:B------:R-:W-:Y:S01]  /*0a90*/  IMAD.U32 R5, R24, 0x10000, RZ ;  /* 0x0001000018057824 */ /* 0x000fe200078e00ff */
[----:B------:R-:W-:Y:S01]  /*0aa0*/  LOP3.LUT R20, R20, 0xffff0000, RZ, 0xc0, !PT ;  /* 0xffff000014147812 */ /* 0x000fe200078ec0ff */
[----:B------:R-:W-:Y:S01]  /*0ab0*/  FFMA.FTZ R19, R10, R19, R7 ;  /* 0x000000130a137223 */ /* 0x000fe20000010007 */
[----:B------:R-:W-:-:S03]  /*0ac0*/  LOP3.LUT R7, R24, 0xffff0000, RZ, 0xc0, !PT ;  /* 0xffff000018077812 */ /* 0x000fc600078ec0ff */
[----:B------:R-:W-:Y:S01]  /*0ad0*/  FFMA.FTZ R19, R4, R5, R19 ;  /* 0x0000000504137223 */ /* 0x000fe20000010013 */
[----:B------:R-:W-:Y:S01]  /*0ae0*/  SHF.L.U32 R4, R21, 0x10, RZ ;  /* 0x0000001015047819 */ /* 0x000fe200000006ff */
[----:B------:R-:W-:Y:S01]  /*0af0*/  IMAD.U32 R5, R25, 0x10000, RZ ;  /* 0x0001000019057824 */ /* 0x000fe200078e00ff */
[----:B------:R-:W-:Y:S01]  /*0b00*/  LOP3.LUT R21, R21, 0xffff0000, RZ, 0xc0, !PT ;  /* 0xffff000015157812 */ /* 0x000fe200078ec0ff */
[----:B------:R-:W-:-:S04]  /*0b10*/  FFMA.FTZ R7, R20, R7, R19 ;  /* 0x0000000714077223 */ /* 0x000fc80000010013 */
[----:B------:R-:W-:Y:S01]  /*0b20*/  FFMA.FTZ R8, R4, R5, R7 ;  /* 0x0000000504087223 */ /* 0x000fe20000010007 */
[----:B------:R-:W-:Y:S01]  /*0b30*/  SHF.L.U32 R4, R22, 0x10, RZ ;  /* 0x0000001016047819 */ /* 0x000fe200000006ff */
[----:B------:R-:W-:Y:S01]  /*0b40*/  IMAD.U32 R5, R26, 0x10000, RZ ;  /* 0x000100001a057824 */ /* 0x000fe200078e00ff */
[----:B------:R-:W-:Y:S01]  /*0b50*/  LOP3.LUT R22, R22, 0xffff0000, RZ, 0xc0, !PT ;  /* 0xffff000016167812 */ /* 0x000fe200078ec0ff */
[----:B------:R-:W-:Y:S01]  /*0b60*/  FFMA.FTZ R21, R21, R6, R8 ;  /* 0x0000000615157223 */ /* 0x000fe20000010008 */
[----:B------:R-:W-:Y:S02]  /*0b70*/  LOP3.LUT R7, R26, 0xffff0000, RZ, 0xc0, !PT ;  /* 0xffff00001a077812 */ /* 0x000fe400078ec0ff */
[----:B------:R-:W-:Y:S01]  /*0b80*/  LOP3.LUT R6, R27, 0xffff0000, RZ, 0xc0, !PT ;  /* 0xffff00001b067812 */ /* 0x000fe200078ec0ff */
[----:B------:R-:W-:Y:S01]  /*0b90*/  FFMA.FTZ R21, R4, R5, R21 ;  /* 0x0000000504157223 */ /* 0x000fe20000010015 */
[----:B------:R-:W-:Y:S01]  /*0ba0*/  SHF.L.U32 R4, R23, 0x10, RZ ;  /* 0x0000001017047819 */ /* 0x000fe200000006ff */
[----:B------:R-:W-:Y:S01]  /*0bb0*/  IMAD.U32 R5, R27, 0x10000, RZ ;  /* 0x000100001b057824 */ /* 0x000fe200078e00ff */
[----:B------:R-:W-:Y:S01]  /*0bc0*/  LOP3.LUT R23, R23, 0xffff0000, RZ, 0xc0, !PT ;  /* 0xffff000017177812 */ /* 0x000fe200078ec0ff */
[----:B------:R-:W-:-:S04]  /*0bd0*/  FFMA.FTZ R7, R22, R7, R21 ;  /* 0x0000000716077223 */ /* 0x000fc80000010015 */
[----:B------:R-:W-:-:S04]  /*0be0*/  FFMA.FTZ R4, R4, R5, R7 ;  /* 0x0000000504047223 */ /* 0x000fc80000010007 */
[----:B------:R-:W-:Y:S02]  /*0bf0*/  FFMA.FTZ R23, R23, R6, R4 ;  /* 0x0000000617177223 */ /* 0x000fe40000010004 */
[----:B------:R-:W0:Y:S03]  /*0c00*/  LDC.64 R6, c[0x0][0x2d0] ;  /* 0x0000b400ff067b82 */ /* 0x000e260000000a00 */
[----:B------:R-:W1:Y:S02]  /*0c10*/  SHFL.BFLY PT, R4, R23, 0x2, 0x1f ;  /* 0x0c401f0017047f89 */ /* 0x000e6400000e0000 */
[----:B-1----:R-:W-:-:S03]  /*0c20*/  FADD.FTZ R8, R23, R4 ;  /* 0x0000000417087221 */ /* 0x002fc60000010000 */
[----:B------:R-:W1:Y:S02]  /*0c30*/  LDC.64 R4, c[0x0][0x2d8] ;  /* 0x0000b600ff047b82 */ /* 0x000e640000000a00 */
[----:B------:R-:W2:Y:S02]  /*0c40*/  SHFL.BFLY PT, R9, R8, 0x1, 0x1f ;  /* 0x0c201f0008097f89 */ /* 0x000ea400000e0000 */
[----:B--2---:R-:W-:Y:S01]  /*0c50*/  FADD.FTZ R12, R8, R9 ;  /* 0x00000009080c7221 */ /* 0x004fe20000010000 */
[----:B0-----:R-:W-:Y:S06]  /*0c60*/  @P1 BRA `(.L_x_2669) ;  /* 0x0000000000481947 */ /* 0x001fec0003800000 */
[----:B------:R-:W0:Y:S01]  /*0c70*/  LDC.64 R14, c[0x0][0x278] ;  /* 0x00009e00ff0e7b82 */ /* 0x000e220000000a00 */
[----:B------:R-:W-:Y:S01]  /*0c80*/  IADD3 R8, P1, R31, R2, RZ ;  /* 0x000000021f087210 */ /* 0x000fe20007f3e0ff */
[----:B------:R-:W-:-:S03]  /*0c90*/  ULDC.64 UR12, c[0x0][0x260] ;  /* 0x00009800000c7ab9 */ /* 0x000fc60000000a00 */
[----:B------:R-:W-:Y:S02]  /*0ca0*/  LEA.HI.X.SX32 R9, R31, R3, 0x1, P1 ;  /* 0x000000031f097211 */ /* 0x000fe400008f0eff */
[----:B------:R-:W-:Y:S01]  /*0cb0*/  ISETP.GE.AND P1, PT, R2, R29, PT ;  /* 0x0000001d0200720c */ /* 0x000fe20003f26270 */
[----:B------:R-:W2:Y:S01]  /*0cc0*/  LDC.64 R16, c[0x0][0x280] ;  /* 0x0000a000ff107b82 */ /* 0x000ea20000000a00 */
[C---:B0-----:R-:W-:Y:S02]  /*0cd0*/  IMAD R10, R14.reuse, UR10, RZ ;  /* 0x0000000a0e0a7c24 */ /* 0x041fe4000f8e02ff */
[----:B------:R-:W-:-:S04]  /*0ce0*/  IMAD.WIDE.U32 R8, R14, UR8, R8 ;  /* 0x000000080e087c25 */ /* 0x000fc8000f8e0008 */
[----:B------:R-:W-:Y:S02]  /*0cf0*/  IMAD R3, R15, UR8, R10 ;  /* 0x000000080f037c24 */ /* 0x000fe4000f8e020a */
[C---:B--2---:R-:W-:Y:S02]  /*0d00*/  IMAD R10, R16.reuse, UR11, RZ ;  /* 0x0000000b100a7c24 */ /* 0x044fe4000f8e02ff */
[----:B------:R-:W-:Y:S02]  /*0d10*/  IMAD.IADD R9, R9, 0x1, R3 ;  /* 0x0000000109097824 */ /* 0x000fe400078e0203 */
[----:B------:R-:W-:Y:S02]  /*0d20*/  IMAD R3, R17, UR9, R10 ;  /* 0x0000000911037c24 */ /* 0x000fe4000f8e020a */
[----:B------:R-:W-:-:S05]  /*0d30*/  IMAD.WIDE.U32 R8, R16, UR9, R8 ;  /* 0x0000000910087c25 */ /* 0x000fca000f8e0008 */
[----:B------:R-:W-:Y:S02]  /*0d40*/  IADD3 R3, R9, R3, RZ ;  /* 0x0000000309037210 */ /* 0x000fe40007ffe0ff */
[----:B------:R-:W-:-:S04]  /*0d50*/  LEA R10, P2, R8, UR12, 0x2 ;  /* 0x0000000c080a7c11 */ /* 0x000fc8000f8410ff */
[----:B------:R-:W-:Y:S02]  /*0d60*/  LEA.HI.X R11, R8, UR13, R3, 0x2, P2 ;  /* 0x0000000d080b7c11 */ /* 0x000fe400090f1403 */
[----:B------:R-:W-:-:S05]  /*0d70*/  FSEL R3, R12, RZ, !P1 ;  /* 0x000000ff0c037208 */ /* 0x000fca0004800000 */
[----:B------:R0:W-:Y:S02]  /*0d80*/  STG.E desc[UR6][R10.64], R3 ;  /* 0x000000030a007986 */ /* 0x0001e4000c101906 */
.L_x_2669:
[----:B------:R-:W-:Y:S05]  /*0d90*/  BSYNC B0 ;  /* 0x0000000000007941 */ /* 0x000fea0003800000 */
.L_x_2668:
[----:B------:R-:W-:Y:S01]  /*0da0*/  UIADD3 UR4, UR4, 0x3f, URZ ;  /* 0x0000003f04047890 */ /* 0x000fe2000fffe03f */
[----:B0-----:R-:W-:Y:S01]  /*0db0*/  SHF.R.S32.HI R3, RZ, 0x1f, R13 ;  /* 0x0000001fff037819 */ /* 0x001fe2000001140d */
[----:B------:R-:W-:Y:S01]  /*0dc0*/  BSSY B0, `(.L_x_2670) ;  /* 0x0000025000007945 */ /* 0x000fe20003800000 */
[----:B------:R-:W-:Y:S01]  /*0dd0*/  IADD3 R2, P1, R0, R13, RZ ;  /* 0x0000000d00027210 */ /* 0x000fe20007f3e0ff */
[----:B------:R-:W-:-:S03]  /*0de0*/  USHF.R.S32.HI UR5, URZ, 0x1f, UR4 ;  /* 0x0000001f3f057899 */ /* 0x000fc60008011404 */
[----:B------:R-:W-:Y:S01]  /*0df0*/  LEA.HI.X.SX32 R3, R0, R3, 0x1, P1 ;  /* 0x0000000300037211 */ /* 0x000fe200008f0eff */
[----:B------:R-:W-:Y:S01]  /*0e00*/  ULEA.HI UR5, UR5, UR4, URZ, 0x6 ;  /* 0x0000000405057291 */ /* 0x000fe2000f8f303f */
[----:B------:R-:W-:-:S03]  /*0e10*/  IMAD R0, R6, UR10, RZ ;  /* 0x0000000a06007c24 */ /* 0x000fc6000f8e02ff */
[----:B------:R-:W-:Y:S01]  /*0e20*/  ULOP3.LUT UR5, UR5, 0xffffffc0, URZ, 0xc0, !UPT ;  /* 0xffffffc005057892 */ /* 0x000fe2000f8ec03f */
[----:B------:R-:W-:Y:S02]  /*0e30*/  IMAD R9, R7, UR8, R0 ;  /* 0x0000000807097c24 */ /* 0x000fe4000f8e0200 */
[----:B------:R-:W-:-:S03]  /*0e40*/  IMAD.WIDE.U32 R6, R6, UR8, R2 ;  /* 0x0000000806067c25 */ /* 0x000fc6000f8e0002 */
[----:B------:R-:W-:Y:S01]  /*0e50*/  IADD3 R3, -R31, UR5, RZ ;  /* 0x000000051f037c10 */ /* 0x000fe2000fffe1ff */
[----:B-1----:R-:W-:Y:S02]  /*0e60*/  IMAD R0, R4, UR11, RZ ;  /* 0x0000000b04007c24 */ /* 0x002fe4000f8e02ff */
[----:B------:R-:W-:Y:S01]  /*0e70*/  IMAD.IADD R7, R7, 0x1, R9 ;  /* 0x0000000107077824 */ /* 0x000fe200078e0209 */
[----:B------:R-:W-:Y:S01]  /*0e80*/  ISETP.GE.OR P0, PT, R28, R3, P0 ;  /* 0x000000031c00720c */ /* 0x000fe20000706670 */
[----:B------:R-:W-:Y:S02]  /*0e90*/  IMAD R9, R5, UR9, R0 ;  /* 0x0000000905097c24 */ /* 0x000fe4000f8e0200 */
[----:B------:R-:W-:-:S05]  /*0ea0*/  IMAD.WIDE.U32 R4, R4, UR9, R6 ;  /* 0x0000000904047c25 */ /* 0x000fca000f8e0006 */
[----:B------:R-:W-:-:S05]  /*0eb0*/  IADD3 R9, R5, R9, RZ ;  /* 0x0000000905097210 */ /* 0x000fca0007ffe0ff */
[----:B------:R-:W-:Y:S05]  /*0ec0*/  @P0 BRA `(.L_x_2671) ;  /* 0x0000000000500947 */ /* 0x000fea0003800000 */
[----:B------:R-:W0:Y:S01]  /*0ed0*/  LDC.64 R6, c[0x0][0x2a8] ;  /* 0x0000aa00ff067b82 */ /* 0x000e220000000a00 */
[----:B------:R-:W-:Y:S01]  /*0ee0*/  SHF.R.S32.HI R0, RZ, 0x1f, R28 ;  /* 0x0000001fff007819 */ /* 0x000fe2000001141c */
[----:B------:R-:W-:Y:S01]  /*0ef0*/  ULDC.64 UR4, c[0x0][0x2a0] ;  /* 0x0000a80000047ab9 */ /* 0x000fe20000000a00 */
[----:B------:R-:W-:-:S04]  /*0f00*/  IADD3 R2, P0, R31, R28, RZ ;  /* 0x0000001c1f027210 */ /* 0x000fc80007f1e0ff */
[----:B------:R-:W-:Y:S01]  /*0f10*/  LEA.HI.X.SX32 R3, R31, R0, 0x1, P0 ;  /* 0x000000001f037211 */ /* 0x000fe200000f0eff */
[----:B------:R-:W1:Y:S01]  /*0f20*/  LDC.64 R10, c[0x0][0x2b0] ;  /* 0x0000ac00ff0a7b82 */ /* 0x000e620000000a00 */
[----:B------:R-:W-:Y:S01]  /*0f30*/  FSETP.NEU.FTZ.AND P0, PT, R30, -INF , PT ;  /* 0xff8000001e00780b */ /* 0x000fe20003f1d000 */
[C---:B0-----:R-:W-:Y:S02]  /*0f40*/  IMAD R0, R6.reuse, UR10, RZ ;  /* 0x0000000a06007c24 */ /* 0x041fe4000f8e02ff */
[----:B------:R-:W-:-:S04]  /*0f50*/  IMAD.WIDE.U32 R2, R6, UR8, R2 ;  /* 0x0000000806027c25 */ /* 0x000fc8000f8e0002 */
[----:B------:R-:W-:Y:S02]  /*0f60*/  IMAD R7, R7, UR8, R0 ;  /* 0x0000000807077c24 */ /* 0x000fe4000f8e0200 */
[----:B-1----:R-:W-:Y:S02]  /*0f70*/  IMAD R0, R10, UR11, RZ ;  /* 0x0000000b0a007c24 */ /* 0x002fe4000f8e02ff */
[----:B------:R-:W-:Y:S02]  /*0f80*/  IMAD.IADD R3, R3, 0x1, R7 ;  /* 0x0000000103037824 */ /* 0x000fe400078e0207 */
[----:B------:R-:W-:Y:S02]  /*0f90*/  IMAD R7, R11, UR9, R0 ;  /* 0x000000090b077c24 */ /* 0x000fe4000f8e0200 */
[----:B------:R-:W-:Y:S01]  /*0fa0*/  FMUL.FTZ R0, R30, 1.4426950216293334961 ;  /* 0x3fb8aa3b1e007820 */ /* 0x000fe20000410000 */
[----:B------:R-:W-:-:S05]  /*0fb0*/  IMAD.WIDE.U32 R2, R10, UR9, R2 ;  /* 0x000000090a027c25 */ /* 0x000fca000f8e0002 */
[----:B------:R-:W-:Y:S02]  /*0fc0*/  IADD3 R3, R3, R7, RZ ;  /* 0x0000000703037210 */ /* 0x000fe40007ffe0ff */
[----:B------:R-:W-:-:S04]  /*0fd0*/  LEA R6, P1, R2, UR4, 0x2 ;  /* 0x0000000402067c11 */ /* 0x000fc8000f8210ff */
[----:B------:R-:W-:Y:S02]  /*0fe0*/  LEA.HI.X R7, R2, UR5, R3, 0x2, P1 ;  /* 0x0000000502077c11 */ /* 0x000fe400088f1403 */
[----:B------:R-:W-:-:S05]  /*0ff0*/  FSEL R3, R0, RZ, P0 ;  /* 0x000000ff00037208 */ /* 0x000fca0000000000 */
[----:B------:R0:W-:Y:S02]  /*1000*/  STG.E desc[UR6][R6.64], R3 ;  /* 0x0000000306007986 */ /* 0x0001e4000c101906 */
.L_x_2671:
[----:B------:R-:W-:Y:S05]  /*1010*/  BSYNC B0 ;  /* 0x0000000000007941 */ /* 0x000fea0003800000 */
.L_x_2670:
[----:B------:R-:W-:Y:S01]  /*1020*/  ULDC.64 UR12, c[0x0][0x2e8] ;  /* 0x0000ba00000c7ab9 */ /* 0x000fe20000000a00 */
[----:B------:R-:W-:Y:S01]  /*1030*/  ULDC.64 UR4, c[0x0][0x2b8] ;  /* 0x0000ae0000047ab9 */ /* 0x000fe20000000a00 */
[----:B------:R-:W-:Y:S02]  /*1040*/  ISETP.NE.U32.AND P0, PT, RZ, UR12, PT ;  /* 0x0000000cff007c0c */ /* 0x000fe4000bf05070 */
[C---:B------:R-:W-:Y:S02]  /*1050*/  LEA R2, P1, R4.reuse, UR4, 0x2 ;  /* 0x0000000404027c11 */ /* 0x040fe4000f8210ff */
[----:B------:R-:W-:Y:S02]  /*1060*/  ISETP.NE.AND.EX P0, PT, RZ, UR13, PT, P0 ;  /* 0x0000000dff007c0c */ /* 0x000fe4000bf05300 */
[----:B0-----:R-:W-:Y:S02]  /*1070*/  LEA.HI.X R3, R4, UR5, R9, 0x2, P1 ;  /* 0x0000000504037c11 */ /* 0x001fe400088f1409 */
[----:B------:R-:W-:-:S03]  /*1080*/  ISETP.NE.OR P0, PT, R28, RZ, !P0 ;  /* 0x000000ff1c00720c */ /* 0x000fc60004705670 */
[----:B------:R0:W-:Y:S04]  /*1090*/  STG.E.128 desc[UR6][R2.64], RZ ;  /* 0x000000ff02007986 */ /* 0x0001e8000c101d06 */
[----:B------:R0:W-:Y:S04]  /*10a0*/  STG.E.128 desc[UR6][R2.64+0x1000], RZ ;  /* 0x001000ff02007986 */ /* 0x0001e8000c101d06 */
[----:B------:R0:W-:Y:S04]  /*10b0*/  STG.E.128 desc[UR6][R2.64+0x2000], RZ ;  /* 0x002000ff02007986 */ /* 0x0001e8000c101d06 */
[----:B------:R0:W-:Y:S04]  /*10c0*/  STG.E.128 desc[UR6][R2.64+0x3000], RZ ;  /* 0x003000ff02007986 */ /* 0x0001e8000c101d06 */
[----:B------:R0:W-:Y:S04]  /*10d0*/  STG.E.128 desc[UR6][R2.64+0x4000], RZ ;  /* 0x004000ff02007986 */ /* 0x0001e8000c101d06 */
[----:B------:R0:W-:Y:S01]  /*10e0*/  STG.E.128 desc[UR6][R2.64+0x5000], RZ ;  /* 0x005000ff02007986 */ /* 0x0001e2000c101d06 */
[----:B------:R-:W-:Y:S05]  /*10f0*/  @P0 EXIT ;  /* 0x000000000000094d */ /* 0x000fea0003800000 */
[----:B------:R-:W1:Y:S08]  /*1100*/  LDC R0, c[0x0][0x2e0] ;  /* 0x0000b800ff007b82 */ /* 0x000e700000000800 */
[----:B------:R-:W2:Y:S08]  /*1110*/  LDC R4, c[0x0][0x220] ;  /* 0x00008800ff047b82 */ /* 0x000eb00000000800 */
[----:B0-----:R-:W0:Y:S01]  /*1120*/  LDC.64 R2, c[0x0][0x2e8] ;  /* 0x0000ba00ff027b82 */ /* 0x001e220000000a00 */
[----:B-1----:R-:W-:-:S04]  /*1130*/  IMAD R33, R33, R0, UR9 ;  /* 0x0000000921217e24 */ /* 0x002fc8000f8e0200 */
[----:B--2---:R-:W-:-:S04]  /*1140*/  IMAD R33, R33, R4, UR8 ;  /* 0x0000000821217e24 */ /* 0x004fc8000f8e0204 */
[----:B0-----:R-:W-:-:S05]  /*1150*/  IMAD.WIDE R2, R33, 0x4, R2 ;  /* 0x0000000421027825 */ /* 0x001fca00078e0202 */
[----:B------:R-:W-:Y:S01]  /*1160*/  STG.E desc[UR6][R2.64], RZ ;  /* 0x000000ff02007986 */ /* 0x000fe2000c101906 */
[----:B------:R-:W-:Y:S05]  /*1170*/  EXIT ;  /* 0x000000000000794d */ /* 0x000fea0003800000 */
.L_x_2672:
        /* <DEDUP_REMOVED lines=16> */
.L_x_3313:


//--------------------- .text._ZN7cutlass13device_kernelIN5flash11enable_sm90INS1_16FlashAttnBwdSm90INS1_25CollectiveMainloopBwdSm90ILi2ELi2ELi2EN4cute5tupleIJNS5_1CILi1EEES8_S8_EEENS6_IJNS7_ILi64EEENS7_ILi128EEENS7_ILi96EEEEEENS_10bfloat16_tEfNS_4arch4Sm90ELb1ELb0ELb0ELb1ELb0ELb1ELb0ELb0ELi2ELi1ELi2ELi1ELb1EEENS1_21CollectiveEpilogueBwdISD_SE_SG_Li256ELb1ELb0ELi1EEENS1_25SingleTileBwdLPTSchedulerILb1ELi128ELb0EEEEEEEEEvNT_6ParamsE --------------------------
	.section	.text._ZN7cutlass13device_kernelIN5flash11enable_sm90INS1_16FlashAttnBwdSm90INS1_25CollectiveMainloopBwdSm90ILi2ELi2ELi2EN4cute5tupleIJNS5_1CILi1EEES8_S8_EEENS6_IJNS7_ILi64EEENS7_ILi128EEENS7_ILi96EEEEEENS_10bfloat16_tEfNS_4arch4Sm90ELb1ELb0ELb0ELb1ELb0ELb1ELb0ELb0ELi2ELi1ELi2ELi1ELb1EEENS1_21CollectiveEpilogueBwdISD_SE_SG_Li256ELb1ELb0ELi1EEENS1_25SingleTileBwdLPTSchedulerILb1ELi128ELb0EEEEEEEEEvNT_6ParamsE,"ax",@progbits
	.align	128
.text._ZN7cutlass13device_kernelIN5flash11enable_sm90INS1_16FlashAttnBwdSm90INS1_25CollectiveMainloopBwdSm90ILi2ELi2ELi2EN4cute5tupleIJNS5_1CILi1EEES8_S8_EEENS6_IJNS7_ILi64EEENS7_ILi128EEENS7_ILi96EEEEEENS_10bfloat16_tEfNS_4arch4Sm90ELb1ELb0ELb0ELb1ELb0ELb1ELb0ELb0ELi2ELi1ELi2ELi1ELb1EEENS1_21CollectiveEpilogueBwdISD_SE_SG_Li256ELb1ELb0ELi1EEENS1_25SingleTileBwdLPTSchedulerILb1ELi128ELb0EEEEEEEEEvNT_6ParamsE:
        .type           _ZN7cutlass13device_kernelIN5flash11enable_sm90INS1_16FlashAttnBwdSm90INS1_25CollectiveMainloopBwdSm90ILi2ELi2ELi2EN4cute5tupleIJNS5_1CILi1EEES8_S8_EEENS6_IJNS7_ILi64EEENS7_ILi128EEENS7_ILi96EEEEEENS_10bfloat16_tEfNS_4arch4Sm90ELb1ELb0ELb0ELb1ELb0ELb1ELb0ELb0ELi2ELi1ELi2ELi1ELb1EEENS1_21CollectiveEpilogueBwdISD_SE_SG_Li256ELb1ELb0ELi1EEENS1_25SingleTileBwdLPTSchedulerILb1ELi128ELb0EEEEEEEEEvNT_6ParamsE,@function
        .size           _ZN7cutlass13device_kernelIN5flash11enable_sm90INS1_16FlashAttnBwdSm90INS1_25CollectiveMainloopBwdSm90ILi2ELi2ELi2EN4cute5tupleIJNS5_1CILi1EEES8_S8_EEENS6_IJNS7_ILi64EEENS7_ILi128EEENS7_ILi96EEEEEENS_10bfloat16_tEfNS_4arch4Sm90ELb1ELb0ELb0ELb1ELb0ELb1ELb0ELb0ELi2ELi1ELi2ELi1ELb1EEENS1_21CollectiveEpilogueBwdISD_SE_SG_Li256ELb1ELb0ELi1EEENS1_25SingleTileBwdLPTSchedulerILb1ELi128ELb0EEEEEEEEEvNT_6ParamsE,(.L_x_3314 - _ZN7cutlass13device_kernelIN5flash11enable_sm90INS1_16FlashAttnBwdSm90INS1_25CollectiveMainloopBwdSm90ILi2ELi2ELi2EN4cute5tupleIJNS5_1CILi1EEES8_S8_EEENS6_IJNS7_ILi64EEENS7_ILi128EEENS7_ILi96EEEEEENS_10bfloat16_tEfNS_4arch4Sm90ELb1ELb0ELb0ELb1ELb0ELb1ELb0ELb0ELi2ELi1ELi2ELi1ELb1EEENS1_21CollectiveEpilogueBwdISD_SE_SG_Li256ELb1ELb0ELi1EEENS1_25SingleTileBwdLPTSchedulerILb1ELi128ELb0EEEEEEEEEvNT_6ParamsE)
        .other          _ZN7cutlass13device_kernelIN5flash11enable_sm90INS1_16FlashAttnBwdSm90INS1_25CollectiveMainloopBwdSm90ILi2ELi2ELi2EN4cute5tupleIJNS5_1CILi1EEES8_S8_EEENS6_IJNS7_ILi64EEENS7_ILi128EEENS7_ILi96EEEEEENS_10bfloat16_tEfNS_4arch4Sm90ELb1ELb0ELb0ELb1ELb0ELb1ELb0ELb0ELi2ELi1ELi2ELi1ELb1EEENS1_21CollectiveEpilogueBwdISD_SE_SG_Li256ELb1ELb0ELi1EEENS1_25SingleTileBwdLPTSchedulerILb1ELi128ELb0EEEEEEEEEvNT_6ParamsE,@"STO_CUDA_ENTRY STV_DEFAULT"
_ZN7cutlass13device_kernelIN5flash11enable_sm90INS1_16FlashAttnBwdSm90INS1_25CollectiveMainloopBwdSm90ILi2ELi2ELi2EN4cute5tupleIJNS5_1CILi1EEES8_S8_EEENS6_IJNS7_ILi64EEENS7_ILi128EEENS7_ILi96EEEEEENS_10bfloat16_tEfNS_4arch4Sm90ELb1ELb0ELb0ELb1ELb0ELb1ELb0ELb0ELi2ELi1ELi2ELi1ELb1EEENS1_21CollectiveEpilogueBwdISD_SE_SG_Li256ELb1ELb0ELi1EEENS1_25SingleTileBwdLPTSchedulerILb1ELi128ELb0EEEEEEEEEvNT_6ParamsE:
        /* <DEDUP_REMOVED lines=24> */
.L_x_2674:
[----:B------:R-:W-:Y:S05]  /*0180*/  BSYNC B0 ;  /* 0x0000000000007941 */ /* 0x000fea0003800000 */
.L_x_2673:
        /* <DEDUP_REMOVED lines=37> */
.L_x_2675:
        /* <DEDUP_REMOVED lines=22> */
.L_x_2676:
[----:B------:R-:W-:Y:S01]  /*0540*/  PLOP3.LUT P0, PT, PT, PT, UP0, 0x80, 0x0 ;  /* 0x000000000000781c */ /* 0x000fe20003f0f008 */
[----:B------:R-:W-:Y:S01]  /*0550*/  NOP ;  /* 0x0000000000007918 */ /* 0x000fe20000000000 */
[----:B------:R-:W-:Y:S01]  /*0560*/  ULDC.64 UR46, c[0x0][0x208] ;  /* 0x00008200002e7ab9 */ /* 0x000fe20000000a00 */
[----:B------:R-:W-:Y:S01]  /*0570*/  BSSY B6, `(.L_x_2677) ;  /* 0x0000a4f000067945 */ /* 0x000fe20003800000 */
[----:B-12-4-:R-:W-:Y:S09]  /*0580*/  BAR.SYNC.DEFER_BLOCKING 0x0 ;  /* 0x0000000000007b1d */ /* 0x016ff20000010000 */
[----:B------:R-:W-:Y:S05]  /*0590*/  @!P0 BRA `(.L_x_2678) ;  /* 0x00000060003c8947 */ /* 0x000fea0003800000 */
.L_x_2679:
        /* <DEDUP_REMOVED lines=32> */
.L_x_2680:
[----:B------:R-:W-:Y:S01]  /*07a0*/  ULDC UR7, c[0x0][0x8c4] ;  /* 0x0002310000077ab9 */ /* 0x000fe20000000800 */
[----:B------:R-:W-:Y:S01]  /*07b0*/  UMOV UR36, UR10 ;  /* 0x0000000a00247c82 */ /* 0x000fe20008000000 */
[----:B------:R-:W-:-:S11]  /*07c0*/  UISETP.NE.AND UP0, UPT, UR7, 0x1, UPT ;  /* 0x000000010700788c */ /* 0x000fd6000bf05270 */
[----:B------:R-:W-:Y:S02]  /*07d0*/  @UP0 ULDC.64 UR8, c[0x0][0x8c8] ;  /* 0x0002320000080ab9 */ /* 0x000fe40000000a00 */
[----:B------:R-:W-:-:S04]  /*07e0*/  UIMAD.WIDE.U32 UR4, UR10, UR8, URZ ;  /* 0x000000080a0472a5 */ /* 0x000fc8000f8e003f */
[----:B------:R-:W-:-:S04]  /*07f0*/  @UP0 USHF.R.U32.HI UR36, URZ, UR9, UR5 ;  /* 0x000000093f240299 */ /* 0x000fc80008011605 */
[----:B------:R-:W-:-:S12]  /*0800*/  UIMAD UR4, UR36, UR7, URZ ;  /* 0x00000007240472a4 */ /* 0x000fd8000f8e023f */
.L_x_2681:
        /* <DEDUP_REMOVED lines=9> */
[----:B------:R-:W-:-:S03]  /*08a0*/  @UP0 USHF.R.U32.HI UR39, URZ, UR7, UR5 ;  /* 0x000000073f270299 */ /* 0x000fc60008011605 */
[----:B------:R-:W-:Y:S02]  /*08b0*/  ULDC.64 UR4, c[0x0][0x8f8] ;  /* 0x00023e0000047ab9 */ /* 0x000fe40000000a00 */
[----:B------:R-:W-:Y:S01]  /*08c0*/  ISETP.NE.U32.AND P0, PT, RZ, UR4, PT ;  /* 0x00000004ff007c0c */ /* 0x000fe2000bf05070 */
[----:B------:R-:W-:-:S03]  /*08d0*/  UIADD3 UR4, -UR39, URZ, URZ ;  /* 0x0000003f27047290 */ /* 0x000fc6000fffe13f */
[----:B------:R-:W-:Y:S01]  /*08e0*/  ISETP.NE.AND.EX P0, PT, RZ, UR5, PT, P0 ;  /* 0x00000005ff007c0c */ /* 0x000fe2000bf05300 */
[----:B------:R-:W-:-:S12]  /*08f0*/  UIMAD UR37, UR37, UR4, UR6 ;  /* 0x00000004252572a4 */ /* 0x000fd8000f8e0206 */
        /* <DEDUP_REMOVED lines=8> */
.L_x_2682:
        /* <DEDUP_REMOVED lines=14> */
.L_x_2684:
[----:B------:R-:W-:-:S05]  /*0a60*/  ULDC UR4, c[0x0][0x8ec] ;  /* 0x00023b0000047ab9 */ /* 0x000fca0000000800 */
.L_x_2683:
[----:B------:R-:W-:-:S04]  /*0a70*/  UIADD3 UR4, UR4, 0x7f, URZ ;  /* 0x0000007f04047890 */ /* 0x000fc8000fffe03f */
[----:B------:R-:W-:-:S04]  /*0a80*/  USHF.R.S32.HI UR5, URZ, 0x1f, UR4 ;  /* 0x0000001f3f057899 */ /* 0x000fc80008011404 */
[----:B------:R-:W-:-:S04]  /*0a90*/  ULEA.HI UR5, UR5, UR4, URZ, 0x7 ;  /* 0x0000000405057291 */ /* 0x000fc8000f8f383f */
[----:B------:R-:W-:-:S04]  /*0aa0*/  USHF.R.S32.HI UR5, URZ, 0x7, UR5 ;  /* 0x000000073f057899 */ /* 0x000fc80008011405 */
[----:B------:R-:W-:-:S04]  /*0ab0*/  UISETP.GE.AND UP0, UPT, UR36, UR5, UPT ;  /* 0x000000052400728c */ /* 0x000fc8000bf06270 */
[----:B------:R-:W-:-:S06]  /*0ac0*/  USEL UR39, UR39, 0xffffffff, !UP0 ;  /* 0xffffffff27277887 */ /* 0x000fcc000c000000 */
[----:B------:R-:W-:-:S13]  /*0ad0*/  ISETP.LE.AND P0, PT, RZ, UR39, PT ;  /* 0x00000027ff007c0c */ /* 0x000fda000bf03270 */
[----:B------:R-:W-:Y:S05]  /*0ae0*/  @!P0 BRA `(.L_x_2685) ;  /* 0x0000009c00dc8947 */ /* 0x000fea0003800000 */
[----:B------:R-:W1:Y:S01]  /*0af0*/  S2R R0, SR_TID.X ;  /* 0x0000000000007919 */ /* 0x000e620000002100 */
[----:B------:R-:W-:Y:S01]  /*0b00*/  ULDC.64 UR4, c[0x0][0x780] ;  /* 0x0001e00000047ab9 */ /* 0x000fe20000000a00 */
[----:B------:R-:W-:Y:S01]  /*0b10*/  USHF.R.S32.HI UR40, URZ, 0x1f, UR37 ;  /* 0x0000001f3f287899 */ /* 0x000fe20008011425 */
[----:B------:R-:W-:Y:S01]  /*0b20*/  ISETP.NE.U32.AND P0, PT, RZ, UR4, PT ;  /* 0x00000004ff007c0c */ /* 0x000fe2000bf05070 */
[----:B------:R-:W-:-:S03]  /*0b30*/  ULDC UR44, c[0x0][0x290] ;  /* 0x0000a400002c7ab9 */ /* 0x000fc60000000800 */
        /* <DEDUP_REMOVED lines=10> */
.L_x_2686:
        /* <DEDUP_REMOVED lines=14> */
.L_x_2687:
        /* <DEDUP_REMOVED lines=11> */
.L_x_2688:
        /* <DEDUP_REMOVED lines=13> */
.L_x_2689:
[----:B------:R-:W-:Y:S01]  /*0e40*/  UIADD3 UR5, UR41, -UR44, URZ ;  /* 0x8000002c29057290 */ /* 0x000fe2000fffe03f */
[----:B------:R-:W-:Y:S01]  /*0e50*/  PLOP3.LUT P0, PT, PT, PT, PT, 0x80, 0x0 ;  /* 0x000000000000781c */ /* 0x000fe20003f0f070 */
[----:B------:R-:W-:Y:S01]  /*0e60*/  ULDC UR6, c[0x0][0x74c] ;  /* 0x0001d30000067ab9 */ /* 0x000fe20000000800 */
[----:B------:R-:W-:Y:S01]  /*0e70*/  UIADD3 UR4, UR41, 0x3f, URZ ;  /* 0x0000003f29047890 */ /* 0x000fe2000fffe03f */
[----:B------:R-:W-:Y:S01]  /*0e80*/  CS2R R70, SRZ ;  /* 0x0000000000467805 */ /* 0x000fe2000001ff00 */
[----:B------:R-:W-:Y:S01]  /*0e90*/  ULEA UR5, UR36, UR5, 0x7 ;  /* 0x0000000524057291 */ /* 0x000fe2000f8e383f */
[----:B------:R-:W-:Y:S02]  /*0ea0*/  CS2R R68, SRZ ;  /* 0x0000000000447805 */ /* 0x000fe4000001ff00 */
[----:B------:R-:W-:Y:S02]  /*0eb0*/  CS2R R66, SRZ ;  /* 0x0000000000427805 */ /* 0x000fe4000001ff00 */
[----:B------:R-:W-:Y:S01]  /*0ec0*/  CS2R R64, SRZ ;  /* 0x0000000000407805 */ /* 0x000fe2000001ff00 */
[----:B------:R-:W-:Y:S01]  /*0ed0*/  UIADD3 UR5, UR5, -UR6, URZ ;  /* 0x8000000605057290 */ /* 0x000fe2000fffe03f */
[----:B------:R-:W-:-:S02]  /*0ee0*/  CS2R R62, SRZ ;  /* 0x00000000003e7805 */ /* 0x000fc4000001ff00 */
[----:B------:R-:W-:Y:S02]  /*0ef0*/  CS2R R60, SRZ ;  /* 0x00000000003c7805 */ /* 0x000fe4000001ff00 */
[----:B------:R-:W-:Y:S01]  /*0f00*/  CS2R R58, SRZ ;  /* 0x00000000003a7805 */ /* 0x000fe2000001ff00 */
[----:B------:R-:W-:Y:S01]  /*0f10*/  USHF.R.S32.HI UR6, URZ, 0x1f, UR5 ;  /* 0x0000001f3f067899 */ /* 0x000fe20008011405 */
[----:B------:R-:W-:Y:S02]  /*0f20*/  CS2R R56, SRZ ;  /* 0x0000000000387805 */ /* 0x000fe4000001ff00 */
        /* <DEDUP_REMOVED lines=69> */
.L_x_2692:
        /* <DEDUP_REMOVED lines=15> */
.L_x_2691:
        /* <DEDUP_REMOVED lines=22> */
.L_x_2694:
        /* <DEDUP_REMOVED lines=15> */
.L_x_2693:
[----:B------:R-:W-:Y:S01]  /*16c0*/  SHF.R.S32.HI R23, RZ, 0x1f, R22 ;  /* 0x0000001fff177819 */ /* 0x000fe20000011416 */
[----:B------:R-:W-:-:S03]  /*16d0*/  UMOV UR4, 0xffffffff ;  /* 0xffffffff00047882 */ /* 0x000fc60000000000 */
[----:B------:R-:W-:-:S04]  /*16e0*/  LEA.HI R0, R23, R22, RZ, 0x7 ;  /* 0x0000001617007211 */ /* 0x000fc800078f38ff */
[----:B------:R-:W-:Y:S01]  /*16f0*/  SHF.R.S32.HI R19, RZ, 0x7, R0 ;  /* 0x00000007ff137819 */ /* 0x000fe20000011400 */
[----:B------:R-:W-:Y:S06]  /*1700*/  BRA.DIV UR4, `(.L_x_2695) ;  /* 0x0000009204dc7947 */ /* 0x000fec000b800000 */
[----:B------:R1:W2:Y:S02]  /*1710*/  SHFL.IDX PT, R14, R19, RZ, 0x1f ;  /* 0x00001fff130e7589 */ /* 0x0002a400000e0000 */
.L_x_2792:
        /* <DEDUP_REMOVED lines=15> */
.L_x_2696:
        /* <DEDUP_REMOVED lines=19> */
.L_x_2698:
        /* <DEDUP_REMOVED lines=35> */
[----:B------:R-:W-:Y:S01]  /*1b70*/  UIMAD UR44, UR36, -0x80, UR44 ;  /* 0xffffff80242c78a4 */ /* 0x000fe2000f8e022c */
[----:B------:R-:W-:Y:S01]  /*1b80*/  LEA.HI R25, R25, R24, RZ, 0x5 ;  /* 0x0000001819197211 */ /* 0x000fe200078f28ff */
[----:B------:R-:W-:Y:S01]  /*1b90*/  IMAD.SHL.U32 R7, R7, 0x10, RZ ;  /* 0x0000001007077824 */ /* 0x000fe200078e00ff */
[--C-:B------:R-:W-:Y:S01]  /*1ba0*/  SHF.R.S32.HI R3, RZ, 0x2, R26.reuse ;  /* 0x00000002ff037819 */ /* 0x100fe2000001141a */
[----:B------:R-:W2:Y:S01]  /*1bb0*/  LDSM.16.M88.4 R184, [R5+0x6000] ;  /* 0x0060000005b8783b */ /* 0x000ea20000000200 */
[----:B------:R-:W-:Y:S01]  /*1bc0*/  SHF.R.S32.HI R26, RZ, 0x1f, R26 ;  /* 0x0000001fff1a7819 */ /* 0x000fe2000001141a */
[----:B------:R-:W-:Y:S01]  /*1bd0*/  IMAD.U32 R6, RZ, RZ, UR44 ;  /* 0x0000002cff067e24 */ /* 0x000fe2000f8e00ff */
[----:B------:R-:W-:Y:S01]  /*1be0*/  SHF.R.S32.HI R25, RZ, 0x5, R25 ;  /* 0x00000005ff197819 */ /* 0x000fe20000011419 */
[----:B------:R-:W3:Y:S01]  /*1bf0*/  LDSM.16.M88.4 R188, [R5+0x8000] ;  /* 0x0080000005bc783b */ /* 0x000ee20000000200 */
[----:B------:R-:W-:-:S02]  /*1c00*/  LEA.HI R22, R23, R22, RZ, 0x3 ;  /* 0x0000001617167211 */ /* 0x000fc400078f18ff */
[----:B------:R-:W-:Y:S02]  /*1c10*/  CS2R R70, SRZ ;  /* 0x0000000000467805 */ /* 0x000fe4000001ff00 */
[----:B------:R-:W-:Y:S01]  /*1c20*/  LOP3.LUT R7, R0, 0x30, R7, 0xf8, !PT ;  /* 0x0000003000077812 */ /* 0x000fe200078ef807 */
[----:B------:R-:W-:Y:S01]  /*1c30*/  IMAD R25, R25, -0x10, R6 ;  /* 0xfffffff019197824 */ /* 0x000fe200078e0206 */
[----:B------:R-:W-:Y:S01]  /*1c40*/  LEA.HI R26, R26, R3, RZ, 0x3 ;  /* 0x000000031a1a7211 */ /* 0x000fe200078f18ff */
[----:B------:R4:W2:Y:S01]  /*1c50*/  LDSM.16.M88.4 R192, [R5+0xa000] ;  /* 0x00a0000005c0783b */ /* 0x0008a20000000200 */
[----:B------:R-:W-:Y:S02]  /*1c60*/  LOP3.LUT R7, R7, 0x8, R22, 0xf8, !PT ;  /* 0x0000000807077812 */ /* 0x000fe400078ef816 */
[----:B------:R-:W-:Y:S02]  /*1c70*/  CS2R R68, SRZ ;  /* 0x0000000000447805 */ /* 0x000fe4000001ff00 */
[----:B------:R-:W-:-:S02]  /*1c80*/  LOP3.LUT R26, R26, 0xfffffff8, RZ, 0xc0, !PT ;  /* 0xfffffff81a1a7812 */ /* 0x000fc400078ec0ff */
[----:B------:R-:W-:Y:S02]  /*1c90*/  CS2R R66, SRZ ;  /* 0x0000000000427805 */ /* 0x000fe4000001ff00 */
[----:B------:R-:W-:Y:S02]  /*1ca0*/  SHF.R.U32.HI R0, RZ, 0x3, R0 ;  /* 0x00000003ff007819 */ /* 0x000fe40000011600 */
[----:B------:R-:W-:Y:S02]  /*1cb0*/  CS2R R64, SRZ ;  /* 0x0000000000407805 */ /* 0x000fe4000001ff00 */
[----:B------:R-:W-:Y:S01]  /*1cc0*/  IADD3 R25, R25, R26, -R3 ;  /* 0x0000001a19197210 */ /* 0x000fe20007ffe803 */
[----:B------:R-:W-:Y:S01]  /*1cd0*/  IMAD R3, R19, 0x8, R4 ;  /* 0x0000000813037824 */ /* 0x000fe200078e0204 */
[----:B------:R-:W-:Y:S02]  /*1ce0*/  LOP3.LUT R0, R7, R0, RZ, 0x3c, !PT ;  /* 0x0000000007007212 */ /* 0x000fe400078e3cff */
[----:B------:R-:W-:-:S02]  /*1cf0*/  CS2R R62, SRZ ;  /* 0x00000000003e7805 */ /* 0x000fc4000001ff00 */
[----:B------:R-:W-:Y:S02]  /*1d00*/  LEA.HI R6, R19, R19, RZ, 0x1 ;  /* 0x0000001313067211 */ /* 0x000fe400078f08ff */
[----:B------:R-:W-:Y:S02]  /*1d10*/  CS2R R60, SRZ ;  /* 0x00000000003c7805 */ /* 0x000fe4000001ff00 */
[----:B------:R-:W-:Y:S01]  /*1d20*/  CS2R R58, SRZ ;  /* 0x00000000003a7805 */ /* 0x000fe2000001ff00 */
[----:B------:R-:W-:Y:S01]  /*1d30*/  IMAD.U32 R3, R3, 0x200, R0 ;  /* 0x0000020003037824 */ /* 0x000fe200078e0000 */
[----:B------:R-:W-:Y:S01]  /*1d40*/  LOP3.LUT R6, R6, 0xfffffffe, RZ, 0xc0, !PT ;  /* 0xfffffffe06067812 */ /* 0x000fe200078ec0ff */
[----:B------:R-:W-:Y:S01]  /*1d50*/  IMAD.MOV.U32 R0, RZ, RZ, 0x20 ;  /* 0x00000020ff007424 */ /* 0x000fe200078e00ff */
[----:B------:R-:W-:Y:S02]  /*1d60*/  CS2R R56, SRZ ;  /* 0x0000000000387805 */ /* 0x000fe4000001ff00 */
[----:B------:R-:W-:-:S02]  /*1d70*/  CS2R R54, SRZ ;  /* 0x0000000000367805 */ /* 0x000fc4000001ff00 */
        /* <DEDUP_REMOVED lines=52> */
[----:B-1234-:R-:W-:-:S09]  /*20c0*/  ULDC UR6, c[0x0][0x744] ;  /* 0x0001d10000067ab9 */ /* 0x01efd20000000800 */
.L_x_2709:
[----:B------:R-:W-:-:S06]  /*20d0*/  UISETP.NE.AND UP0, UPT, UR12, 0x3, UPT ;  /* 0x000000030c00788c */ /* 0x000fcc000bf05270 */
[----:B------:R-:W-:-:S13]  /*20e0*/  PLOP3.LUT P0, PT, PT, PT, UP0, 0x80, 0x0 ;  /* 0x000000000000781c */ /* 0x000fda0003f0f008 */
[----:B-1----:R-:W-:Y:S05]  /*20f0*/  @!P0 BRA `(.L_x_2699) ;  /* 0x0000000000048947 */ /* 0x002fea0003800000 */
[----:B------:R-:W-:Y:S01]  /*2100*/  BPT.TRAP 0x1 ;  /* 0x000000040000795c */ /* 0x000fe20000300000 */
.L_x_2699:
[----:B------:R-:W-:Y:S01]  /*2110*/  R2UR UR7, R2 ;  /* 0x00000000020772ca */ /* 0x000fe200000e0000 */
[----:B------:R-:W-:-:S05]  /*2120*/  IMAD.U32 R6, RZ, RZ, UR4 ;  /* 0x00000004ff067e24 */ /* 0x000fca000f8e00ff */
[----:B------:R-:W-:-:S07]  /*2130*/  SHF.L.U32 R6, R6, 0x1f, RZ ;  /* 0x0000001f06067819 */ /* 0x000fce00000006ff */
[----:B------:R-:W-:-:S09]  /*2140*/  ULEA UR7, UR5, UR7, 0x3 ;  /* 0x0000000705077291 */ /* 0x000fd2000f8e183f */
[----:B------:R1:W2:Y:S01]  /*2150*/  SYNCS.PHASECHK.TRANS64.TRYWAIT P1, [UR7+0x26810], R6 ;  /* 0x02681006ff0075a7 */ /* 0x0002a20008020147 */
[----:B------:R-:W-:Y:S05]  /*2160*/  @!P0 BRA `(.L_x_2700) ;  /* 0x0000000000048947 */ /* 0x000fea0003800000 */
[----:B------:R-:W-:Y:S01]  /*2170*/  BPT.TRAP 0x1 ;  /* 0x000000040000795c */ /* 0x000fe20000300000 */
.L_x_2700:
[----:B--2---:R-:W-:Y:S05]  /*2180*/  @P1 BRA `(.L_x_2701) ;  /* 0x0000000000081947 */ /* 0x004fea0003800000 */
[----:B------:R-:W2:Y:S02]  /*2190*/  SYNCS.PHASECHK.TRANS64.TRYWAIT P1, [UR7+0x26810], R6 ;  /* 0x02681006ff0075a7 */ /* 0x000ea40008020147 */
[----:B--2---:R-:W-:Y:S05]  /*21a0*/  @!P1 BRA `(.L_x_2702) ;  /* 0x0000008800689947 */ /* 0x004fea0003800000 */
.L_x_2701:
[----:B------:R-:W-:Y:S01]  /*21b0*/  R2UR UR8, R2 ;  /* 0x00000000020872ca */ /* 0x000fe200000e0000 */
[----:B--2---:R-:W-:Y:S01]  /*21c0*/  IMAD R5, R17, 0x800, R2 ;  /* 0x0000080011057824 */ /* 0x004fe200078e0202 */
[----:B------:R-:W-:Y:S01]  /*21d0*/  WARPGROUP.ARRIVE ;  /* 0x00000000000079c5 */ /* 0x000fe20000000000 */
[----:B------:R-:W-:-:S03]  /*21e0*/  UMOV UR11, 0x80000020 ;  /* 0x80000020000b7882 */ /* 0x000fc60000000000 */
        /* <DEDUP_REMOVED lines=11> */
[----:B------:R-:W-:Y:S01]  /*22a0*/  UIMAD UR14, UR5, 0x300, UR14 ;  /* 0x00000300050e78a4 */ /* 0x000fe2000f8e020e */
[----:B------:R-:W-:-:S04]  /*22b0*/  UMOV UR9, 0xc0000010 ;  /* 0xc000001000097882 */ /* 0x000fc80000000000 */
        /* <DEDUP_REMOVED lines=49> */
.L_x_2703:
[----:B------:R1:W1:Y:S01]  /*25d0*/  SYNCS.PHASECHK.TRANS64.TRYWAIT P1, [UR7+0x26830], R6 ;  /* 0x02683006ff0075a7 */ /* 0x0002620008020147 */
[----:B------:R-:W-:Y:S05]  /*25e0*/  @!P0 BRA `(.L_x_2704) ;  /* 0x0000000000048947 */ /* 0x000fea0003800000 */
[----:B------:R-:W-:Y:S01]  /*25f0*/  BPT.TRAP 0x1 ;  /* 0x000000040000795c */ /* 0x000fe20000300000 */
.L_x_2704:
[----:B-1----:R-:W-:Y:S05]  /*2600*/  @P1 BRA `(.L_x_2705) ;  /* 0x0000000000081947 */ /* 0x002fea0003800000 */
[----:B------:R-:W1:Y:S02]  /*2610*/  SYNCS.PHASECHK.TRANS64.TRYWAIT P1, [UR7+0x26830], R6 ;  /* 0x02683006ff0075a7 */ /* 0x000e640008020147 */
[----:B-1----:R-:W-:Y:S05]  /*2620*/  @!P1 BRA `(.L_x_2706) ;  /* 0x0000008400609947 */ /* 0x002fea0003800000 */
.L_x_2705:
[----:B------:R-:W-:Y:S01]  /*2630*/  R2UR UR8, R2 ;  /* 0x00000000020872ca */ /* 0x000fe200000e0000 */
[----:B------:R-:W-:Y:S01]  /*2640*/  WARPGROUP.ARRIVE ;  /* 0x00000000000079c5 */ /* 0x000fe20000000000 */
[----:B------:R-:W-:Y:S01]  /*2650*/  UMOV UR11, 0x80000020 ;  /* 0x80000020000b7882 */ /* 0x000fe20000000000 */
[----:B------:R-:W-:-:S10]  /*2660*/  ISETP.GT.AND P1, PT, R4, RZ, PT ;  /* 0x000000ff0400720c */ /* 0x000fd40003f24270 */
[----:B------:R-:W-:-:S04]  /*2670*/  UIADD3 UR8, UR8, 0x18000, URZ ;  /* 0x0001800008087890 */ /* 0x000fc8000fffe03f */
[----:B------:R-:W-:-:S04]  /*2680*/  USHF.R.U32.HI UR8, URZ, 0x4, UR8 ;  /* 0x000000043f087899 */ /* 0x000fc80008011608 */
[----:B------:R-:W-:-:S04]  /*2690*/  ULOP3.LUT UR8, UR8, 0x3fff, URZ, 0xc0, !UPT ;  /* 0x00003fff08087892 */ /* 0x000fc8000f8ec03f */
[----:B------:R-:W-:Y:S02]  /*26a0*/  ULOP3.LUT UR9, UR8, 0x10000, URZ, 0xfc, !UPT ;  /* 0x0001000008097892 */ /* 0x000fe4000f8efc3f */
[----:B------:R-:W-:Y:S02]  /*26b0*/  ULOP3.LUT UR8, UR8, 0x1000000, URZ, 0xfc, !UPT ;  /* 0x0100000008087892 */ /* 0x000fe4000f8efc3f */
[----:B------:R-:W-:Y:S02]  /*26c0*/  UIMAD UR9, UR5, 0x300, UR9 ;  /* 0x00000300050978a4 */ /* 0x000fe4000f8e0209 */
[----:B------:R-:W-:-:S05]  /*26d0*/  UIMAD UR8, UR5, 0x300, UR8 ;  /* 0x00000300050878a4 */ /* 0x000fca000f8e0208 */
[----:B------:R-:W-:-:S04]  /*26e0*/  UMOV UR10, UR9 ;  /* 0x00000009000a7c82 */ /* 0x000fc80008000000 */
        /* <DEDUP_REMOVED lines=102> */
[----:B------:R-:W-:Y:S01]  /*2d50*/  FSEL R155, R162, -INF , !P1 ;  /* 0xff800000a29b7808 */ /* 0x000fe20004800000 */
[----:B------:R-:W5:Y:S01]  /*2d60*/  MUFU.EX2 R168, R168 ;  /* 0x000000a800a87308 */ /* 0x000f620000000800 */
[----:B------:R-:W-:Y:S01]  /*2d70*/  FSEL R154, R163, -INF , !P2 ;  /* 0xff800000a39a7808 */ /* 0x000fe20005000000 */
[----:B------:R-:W-:Y:S01]  /*2d80*/  FFMA.FTZ R212, R181, UR6, -R212 ;  /* 0x00000006b5d47c23 */ /* 0x000fe200080108d4 */
[----:B----4-:R-:W-:Y:S01]  /*2d90*/  FSEL R157, R166, -INF , !P3 ;  /* 0xff800000a69d7808 */ /* 0x010fe20005800000 */
[----:B------:R-:W-:Y:S01]  /*2da0*/  FFMA.FTZ R169, R155, UR6, -R208 ;  /* 0x000000069ba97c23 */ /* 0x000fe200080108d0 */
[----:B------:R-:W-:Y:S01]  /*2db0*/  ISETP.GT.AND P2, PT, R177, 0x19, PT ;  /* 0x00000019b100780c */ /* 0x000fe20003f44270 */
[----:B------:R-:W-:Y:S01]  /*2dc0*/  FFMA.FTZ R163, R154, UR6, -R209 ;  /* 0x000000069aa37c23 */ /* 0x000fe200080108d1 */
[----:B------:R-:W-:Y:S01]  /*2dd0*/  FSEL R180, R171, -INF , !P5 ;  /* 0xff800000abb47808 */ /* 0x000fe20006800000 */
[----:B------:R-:W-:Y:S01]  /*2de0*/  FFMA.FTZ R176, R157, UR6, -R20 ;  /* 0x000000069db07c23 */ /* 0x000fe20008010814 */
[----:B------:R-:W-:Y:S01]  /*2df0*/  FSEL R20, R167, -INF , !P2 ;  /* 0xff800000a7147808 */ /* 0x000fe20005000000 */
[----:B------:R-:W-:Y:S01]  /*2e00*/  MUFU.EX2 R162, R215 ;  /* 0x000000d700a27308 */ /* 0x000fe20000000800 */
[C---:B------:R-:W-:Y:S01]  /*2e10*/  ISETP.GT.AND P1, PT, R177.reuse, 0x28, PT ;  /* 0x00000028b100780c */ /* 0x040fe20003f24270 */
[----:B------:R-:W-:Y:S01]  /*2e20*/  FFMA.FTZ R180, R180, UR6, -R213 ;  /* 0x00000006b4b47c23 */ /* 0x000fe200080108d5 */
[----:B------:R-:W-:-:S02]  /*2e30*/  ISETP.GT.AND P4, PT, R177, 0x29, PT ;  /* 0x00000029b100780c */ /* 0x000fc40003f84270 */
[C---:B------:R-:W-:Y:S02]  /*2e40*/  ISETP.GT.AND P3, PT, R177.reuse, 0x30, PT ;  /* 0x00000030b100780c */ /* 0x040fe40003f64270 */
[C---:B------:R-:W-:Y:S01]  /*2e50*/  ISETP.GT.AND P2, PT, R177.reuse, 0x31, PT ;  /* 0x00000031b100780c */ /* 0x040fe20003f44270 */
[----:B------:R-:W4:Y:S01]  /*2e60*/  MUFU.EX2 R165, R165 ;  /* 0x000000a500a57308 */ /* 0x000f220000000800 */
[C---:B------:R-:W-:Y:S02]  /*2e70*/  ISETP.GT.AND P6, PT, R177.reuse, 0x38, PT ;  /* 0x00000038b100780c */ /* 0x040fe40003fc4270 */
[----:B------:R-:W-:Y:S01]  /*2e80*/  ISETP.GT.AND P5, PT, R177, 0x39, PT ;  /* 0x00000039b100780c */ /* 0x000fe20003fa4270 */
[----:B------:R-:W-:Y:S01]  /*2e90*/  FFMA.FTZ R177, R20, UR6, -R21 ;  /* 0x0000000614b17c23 */ /* 0x000fe20008010815 */
[----:B------:R-:W-:Y:S01]  /*2ea0*/  FSEL R208, R175, -INF , !P4 ;  /* 0xff800000afd07808 */ /* 0x000fe20006000000 */
[----:B------:R-:W-:Y:S02]  /*2eb0*/  WARPGROUP.DEPBAR.LE gsb0, 0x0 ;  /* 0x00008000000079c5 */ /* 0x000fe40000010000 */
[----:B------:R-:W-:Y:S01]  /*2ec0*/  WARPGROUP.ARRIVE ;  /* 0x00000000000079c5 */ /* 0x000fe20000000000 */
[----:B------:R-:W-:Y:S01]  /*2ed0*/  FSEL R175, R178, -INF , !P3 ;  /* 0xff800000b2af7808 */ /* 0x000fe20005800000 */
[----:B------:R-:W-:Y:S01]  /*2ee0*/  FFMA.FTZ R208, R208, UR6, -R23 ;  /* 0x00000006d0d07c23 */ /* 0x000fe20008010817 */
[----:B------:R-:W-:Y:S01]  /*2ef0*/  FSEL R178, R179, -INF , !P2 ;  /* 0xff800000b3b27808 */ /* 0x000fe20005000000 */
[----:B------:R-:W4:Y:S01]  /*2f00*/  MUFU.EX2 R15, R15 ;  /* 0x0000000f000f7308 */ /* 0x000f220000000800 */
[----:B------:R-:W-:Y:S01]  /*2f10*/  FSEL R179, R182, -INF , !P6 ;  /* 0xff800000b6b37808 */ /* 0x000fe20007000000 */
[----:B------:R-:W-:Y:S01]  /*2f20*/  HGMMA.64x64x16.F32.BF16 R120, R192, gdesc[UR8], R120, gsb0 ;  /* 0x00e00008c0787df0 */ /* 0x000fe20008001878 */
[----:B------:R-:W-:Y:S01]  /*2f30*/  UIADD3 UR10, UR9, 0x202, URZ ;  /* 0x00000202090a7890 */ /* 0x000fe2000fffe03f */
[----:B------:R-:W-:Y:S01]  /*2f40*/  FSEL R181, R174, -INF , !P1 ;  /* 0xff800000aeb57808 */ /* 0x000fe20004800000 */
[----:B------:R-:W-:Y:S01]  /*2f50*/  UMOV UR11, 0x80000020 ;  /* 0x80000020000b7882 */ /* 0x000fe20000000000 */
[----:B------:R-:W-:Y:S01]  /*2f60*/  FFMA.FTZ R218, R179, UR6, -R218 ;  /* 0x00000006b3da7c23 */ /* 0x000fe200080108da */
[----:B------:R-:W-:Y:S01]  /*2f70*/  FSEL R182, R183, -INF , !P5 ;  /* 0xff800000b7b67808 */ /* 0x000fe20006800000 */
[----:B------:R-:W-:Y:S01]  /*2f80*/  FFMA.FTZ R210, R175, UR6, -R210 ;  /* 0x00000006afd27c23 */ /* 0x000fe200080108d2 */
[----:B------:R-:W-:Y:S01]  /*2f90*/  FFMA.FTZ R22, R181, UR6, -R22 ;  /* 0x00000006b5167c23 */ /* 0x000fe20008010816 */
[----:B------:R-:W-:Y:S01]  /*2fa0*/  FFMA.FTZ R211, R178, UR6, -R211 ;  /* 0x00000006b2d37c23 */ /* 0x000fe200080108d3 */
[----:B------:R-:W-:Y:S01]  /*2fb0*/  MUFU.EX2 R169, R169 ;  /* 0x000000a900a97308 */ /* 0x000fe20000000800 */
[----:B------:R-:W-:Y:S01]  /*2fc0*/  FFMA.FTZ R219, R182, UR6, -R219 ;  /* 0x00000006b6db7c23 */ /* 0x000fe200080108db */
[----:B------:R-:W-:-:S06]  /*2fd0*/  R2UR UR9, R16 ;  /* 0x00000000100972ca */ /* 0x000fcc00000e0000 */
[----:B------:R-:W4:Y:S07]  /*2fe0*/  MUFU.EX2 R22, R22 ;  /* 0x0000001600167308 */ /* 0x000f2e0000000800 */
[----:B------:R-:W-:Y:S01]  /*2ff0*/  USHF.R.U32.HI UR9, URZ, 0x4, UR9 ;  /* 0x000000043f097899 */ /* 0x000fe20008011609 */
[----:B------:R-:W-:Y:S03]  /*3000*/  MUFU.EX2 R163, R163 ;  /* 0x000000a300a37308 */ /* 0x000fe60000000800 */
[----:B------:R-:W-:-:S04]  /*3010*/  ULOP3.LUT UR9, UR9, 0x3fff, URZ, 0xc0, !UPT ;  /* 0x00003fff09097892 */ /* 0x000fc8000f8ec03f */
[----:B------:R-:W-:Y:S01]  /*3020*/  ULOP3.LUT UR9, UR9, 0x10000, URZ, 0xfc, !UPT ;  /* 0x0001000009097892 */ /* 0x000fe2000f8efc3f */
[----:B------:R-:W-:Y:S03]  /*3030*/  MUFU.EX2 R176, R176 ;  /* 0x000000b000b07308 */ /* 0x000fe60000000800 */
[----:B------:R-:W-:-:S03]  /*3040*/  ULEA UR15, UR5, UR9, 0xa ;  /* 0x00000009050f7291 */ /* 0x000fc6000f8e503f */
[----:B------:R-:W-:Y:S02]  /*3050*/  UMOV UR9, 0x40000040 ;  /* 0x4000004000097882 */ /* 0x000fe40000000000 */
        /* <DEDUP_REMOVED lines=17> */
[----:B------:R-:W5:Y:S04]  /*3170*/  LDS.64 R172, [R220+0x1e240] ;  /* 0x01e24000dcac7984 */ /* 0x000f680000000a00 */
[----:B------:R-:W4:Y:S04]  /*3180*/  LDS.64 R156, [R220+0x1e260] ;  /* 0x01e26000dc9c7984 */ /* 0x000f280000000a00 */
[----:B------:R-:W4:Y:S04]  /*3190*/  LDS.64 R166, [R220+0x1e280] ;  /* 0x01e28000dca67984 */ /* 0x000f280000000a00 */
[----:B------:R-:W4:Y:S04]  /*31a0*/  LDS.64 R20, [R220+0x1e2a0] ;  /* 0x01e2a000dc147984 */ /* 0x000f280000000a00 */
[----:B------:R-:W4:Y:S04]  /*31b0*/  LDS.64 R170, [R220+0x1e2c0] ;  /* 0x01e2c000dcaa7984 */ /* 0x000f280000000a00 */
        /* <DEDUP_REMOVED lines=12> */
[--C-:B-----5:R-:W-:Y:S01]  /*3280*/  FADD.FTZ R129, R129, -R173.reuse ;  /* 0x800000ad81817221 */ /* 0x120fe20000010000 */
[----:B------:R-:W-:Y:S01]  /*3290*/  FADD.FTZ R126, R131, -R173 ;  /* 0x800000ad837e7221 */ /* 0x000fe20000010000 */
[----:B----4-:R-:W-:Y:S01]  /*32a0*/  FADD.FTZ R131, R134, -R156 ;  /* 0x8000009c86837221 */ /* 0x010fe20000010000 */
        /* <DEDUP_REMOVED lines=101> */
[----:B------:R-:W-:Y:S01]  /*3900*/  R2UR UR10, R5 ;  /* 0x00000000050a72ca */ /* 0x000fe200000e0000 */
[----:B------:R-:W-:-:S12]  /*3910*/  UMOV UR11, 0x80000020 ;  /* 0x80000020000b7882 */ /* 0x000fd80000000000 */
[----:B------:R-:W-:Y:S02]  /*3920*/  USHF.R.U32.HI UR14, URZ, 0x4, UR10 ;  /* 0x000000043f0e7899 */ /* 0x000fe4000801160a */
[----:B------:R-:W-:Y:S02]  /*3930*/  UIADD3 UR10, UR8, 0xc0, URZ ;  /* 0x000000c0080a7890 */ /* 0x000fe4000fffe03f */
[----:B------:R-:W-:Y:S01]  /*3940*/  ULOP3.LUT UR14, UR14, 0x3fff, URZ, 0xc0, !UPT ;  /* 0x00003fff0e0e7892 */ /* 0x000fe2000f8ec03f */
[----:B------:R-:W-:-:S03]  /*3950*/  UMOV UR8, UR15 ;  /* 0x0000000f00087c82 */ /* 0x000fc60008000000 */
[----:B------:R-:W-:Y:S02]  /*3960*/  UIADD3 UR16, UR14, 0x200, URZ ;  /* 0x000002000e107890 */ /* 0x000fe4000fffe03f */
[----:B------:R-:W-:Y:S01]  /*3970*/  UIADD3 UR17, UR14, 0x400, URZ ;  /* 0x000004000e117890 */ /* 0x000fe2000fffe03f */
        /* <DEDUP_REMOVED lines=165> */
.L_x_2707:
        /* <DEDUP_REMOVED lines=45> */
.L_x_2708:
        /* <DEDUP_REMOVED lines=62> */
.L_x_2690:
[----:B------:R-:W-:Y:S05]  /*4a80*/  @P0 BRA `(.L_x_2710) ;  /* 0x00000010007c0947 */ /* 0x000fea0003800000 */
[----:B-1----:R-:W1:Y:S01]  /*4a90*/  S2R R0, SR_TID.X ;  /* 0x0000000000007919 */ /* 0x002e620000002100 */
[----:B------:R-:W2:Y:S01]  /*4aa0*/  S2UR UR5, SR_CgaCtaId ;  /* 0x00000000000579c3 */ /* 0x000ea20000008800 */
[----:B------:R-:W-:Y:S01]  /*4ab0*/  UMOV UR4, 0x400 ;  /* 0x0000040000047882 */ /* 0x000fe20000000000 */
[----:B------:R-:W-:-:S06]  /*4ac0*/  F2FP.BF16.F32.PACK_AB R72, R73, R72 ;  /* 0x000000484948723e */ /* 0x000fcc00000010ff */
[----:B------:R-:W-:Y:S01]  /*4ad0*/  BAR.SYNC.DEFER_BLOCKING 0x1, 0x100 ;  /* 0x0044000000007b1d */ /* 0x000fe20000010000 */
[----:B------:R-:W-:Y:S02]  /*4ae0*/  F2FP.BF16.F32.PACK_AB R73, R75, R74 ;  /* 0x0000004a4b49723e */ /* 0x000fe400000010ff */
[----:B------:R-:W-:Y:S02]  /*4af0*/  F2FP.BF16.F32.PACK_AB R80, R81, R80 ;  /* 0x000000505150723e */ /* 0x000fe400000010ff */
[----:B------:R-:W-:Y:S01]  /*4b00*/  F2FP.BF16.F32.PACK_AB R74, R77, R76 ;  /* 0x0000004c4d4a723e */ /* 0x000fe200000010ff */
[----:B------:R-:W-:Y:S01]  /*4b10*/  ULDC.64 UR8, c[0x0][0x878] ;  /* 0x00021e0000087ab9 */ /* 0x000fe20000000a00 */
[----:B------:R-:W-:Y:S01]  /*4b20*/  F2FP.BF16.F32.PACK_AB R75, R79, R78 ;  /* 0x0000004e4f4b723e */ /* 0x000fe200000010ff */
[----:B------:R-:W-:Y:S01]  /*4b30*/  UISETP.NE.U32.AND UP1, UPT, UR8, URZ, UPT ;  /* 0x0000003f0800728c */ /* 0x000fe2000bf25070 */
[----:B------:R-:W-:Y:S02]  /*4b40*/  F2FP.BF16.F32.PACK_AB R81, R83, R82 ;  /* 0x000000525351723e */ /* 0x000fe400000010ff */
[----:B------:R-:W-:Y:S01]  /*4b50*/  F2FP.BF16.F32.PACK_AB R88, R89, R88 ;  /* 0x000000585958723e */ /* 0x000fe200000010ff */
[----:B------:R-:W-:Y:S01]  /*4b60*/  UISETP.NE.AND.EX UP1, UPT, UR9, URZ, UPT, UP1 ;  /* 0x0000003f0900728c */ /* 0x000fe2000bf25310 */
[----:B------:R-:W-:-:S02]  /*4b70*/  F2FP.BF16.F32.PACK_AB R82, R85, R84 ;  /* 0x000000545552723e */ /* 0x000fc400000010ff */
[----:B------:R-:W-:Y:S02]  /*4b80*/  F2FP.BF16.F32.PACK_AB R83, R87, R86 ;  /* 0x000000565753723e */ /* 0x000fe400000010ff */
[----:B------:R-:W-:Y:S02]  /*4b90*/  F2FP.BF16.F32.PACK_AB R89, R91, R90 ;  /* 0x0000005a5b59723e */ /* 0x000fe400000010ff */
[----:B------:R-:W-:Y:S01]  /*4ba0*/  F2FP.BF16.F32.PACK_AB R96, R97, R96 ;  /* 0x000000606160723e */ /* 0x000fe200000010ff */
[----:B--2---:R-:W-:Y:S01]  /*4bb0*/  ULEA UR7, UR5, UR4, 0x18 ;  /* 0x0000000405077291 */ /* 0x004fe2000f8ec03f */
[----:B------:R-:W-:Y:S02]  /*4bc0*/  F2FP.BF16.F32.PACK_AB R90, R93, R92 ;  /* 0x0000005c5d5a723e */ /* 0x000fe400000010ff */
[----:B------:R-:W-:Y:S01]  /*4bd0*/  F2FP.BF16.F32.PACK_AB R91, R95, R94 ;  /* 0x0000005e5f5b723e */ /* 0x000fe200000010ff */
[----:B------:R-:W-:Y:S01]  /*4be0*/  ULDC.64 UR4, c[0x0][0x870] ;  /* 0x00021c0000047ab9 */ /* 0x000fe20000000a00 */
[----:B------:R-:W-:Y:S01]  /*4bf0*/  F2FP.BF16.F32.PACK_AB R97, R99, R98 ;  /* 0x000000626361723e */ /* 0x000fe200000010ff */
[----:B------:R-:W-:Y:S01]  /*4c00*/  UISETP.NE.U32.AND UP0, UPT, UR4, URZ, UPT ;  /* 0x0000003f0400728c */ /* 0x000fe2000bf05070 */
[----:B-1----:R-:W-:Y:S01]  /*4c10*/  VIADD R9, R0, 0xffffff80 ;  /* 0xffffff8000097836 */ /* 0x002fe20000000000 */
        /* <DEDUP_REMOVED lines=21> */
[----:B------:R-:W-:Y:S01]  /*4d70*/  F2FP.BF16.F32.PACK_AB R106, R109, R108 ;  /* 0x0000006c6d6a723e */ /* 0x000fe200000010ff */
[----:B------:R-:W-:Y:S01]  /*4d80*/  IMAD.SHL.U32 R6, R7, 0x20, RZ ;  /* 0x0000002007067824 */ /* 0x000fe200078e00ff */
[----:B------:R-:W-:-:S02]  /*4d90*/  LOP3.LUT R5, R5, 0xfffffffc, RZ, 0xc0, !PT ;  /* 0xfffffffc05057812 */ /* 0x000fc400078ec0ff */
[----:B------:R-:W-:Y:S02]  /*4da0*/  LOP3.LUT R7, R3, 0x3fffffe, RZ, 0xc0, !PT ;  /* 0x03fffffe03077812 */ /* 0x000fe400078ec0ff */
[----:B------:R-:W-:Y:S01]  /*4db0*/  LOP3.LUT R6, R6, 0x7fffff00, RZ, 0xc0, !PT ;  /* 0x7fffff0006067812 */ /* 0x000fe200078ec0ff */
[----:B------:R-:W-:Y:S01]  /*4dc0*/  IMAD.IADD R5, R4, 0x1, -R5 ;  /* 0x0000000104057824 */ /* 0x000fe200078e0a05 */
[----:B------:R-:W-:Y:S01]  /*4dd0*/  F2FP.BF16.F32.PACK_AB R107, R111, R110 ;  /* 0x0000006e6f6b723e */ /* 0x000fe200000010ff */
[----:B------:R-:W-:Y:S01]  /*4de0*/  IMAD.IADD R7, R2, 0x1, -R7 ;  /* 0x0000000102077824 */ /* 0x000fe200078e0a07 */
[----:B------:R-:W-:Y:S01]  /*4df0*/  F2FP.BF16.F32.PACK_AB R113, R115, R114 ;  /* 0x000000727371723e */ /* 0x000fe200000010ff */
[C---:B------:R-:W-:Y:S01]  /*4e00*/  IMAD.SHL.U32 R4, R5.reuse, 0x40, RZ ;  /* 0x0000004005047824 */ /* 0x040fe200078e00ff */
[----:B------:R-:W-:Y:S01]  /*4e10*/  LOP3.LUT P0, RZ, R5, 0x2, RZ, 0xc0, !PT ;  /* 0x0000000205ff7812 */ /* 0x000fe2000780c0ff */
[----:B------:R-:W-:Y:S01]  /*4e20*/  IMAD R6, R10, 0x200, R6 ;  /* 0x000002000a067824 */ /* 0x000fe200078e0206 */
[----:B------:R-:W-:Y:S01]  /*4e30*/  F2FP.BF16.F32.PACK_AB R24, R25, R24 ;  /* 0x000000181918723e */ /* 0x000fe200000010ff */
[----:B------:R-:W-:Y:S01]  /*4e40*/  IMAD.MOV.U32 R2, RZ, RZ, 0x20 ;  /* 0x00000020ff027424 */ /* 0x000fe200078e00ff */
[----:B------:R-:W-:Y:S01]  /*4e50*/  LOP3.LUT R3, R4, 0xc0, RZ, 0xc0, !PT ;  /* 0x000000c004037812 */ /* 0x000fe200078ec0ff */
[----:B------:R-:W-:Y:S01]  /*4e60*/  IMAD R7, R7, 0x20, R6 ;  /* 0x0000002007077824 */ /* 0x000fe200078e0206 */
[----:B------:R-:W-:-:S02]  /*4e70*/  F2FP.BF16.F32.PACK_AB R114, R117, R116 ;  /* 0x000000747572723e */ /* 0x000fc400000010ff */
[----:B------:R-:W-:Y:S02]  /*4e80*/  LOP3.LUT R0, R3, 0x8, R0, 0xf8, !PT ;  /* 0x0000000803007812 */ /* 0x000fe400078ef800 */
[----:B------:R-:W-:Y:S02]  /*4e90*/  SHF.R.U32.HI R3, RZ, 0x3, R3 ;  /* 0x00000003ff037819 */ /* 0x000fe40000011603 */
[----:B------:R-:W-:Y:S02]  /*4ea0*/  F2FP.BF16.F32.PACK_AB R115, R119, R118 ;  /* 0x000000767773723e */ /* 0x000fe400000010ff */
[----:B------:R-:W-:Y:S02]  /*4eb0*/  LOP3.LUT R0, R0, R3, RZ, 0x3c, !PT ;  /* 0x0000000300007212 */ /* 0x000fe400078e3cff */
[----:B------:R-:W-:Y:S01]  /*4ec0*/  SEL R3, R2, 0xffffffe0, !P0 ;  /* 0xffffffe002037807 */ /* 0x000fe20004000000 */
[----:B------:R-:W-:Y:S01]  /*4ed0*/  IMAD.U32 R2, RZ, RZ, UR4 ;  /* 0x00000004ff027e24 */ /* 0x000fe2000f8e00ff */
        /* <DEDUP_REMOVED lines=8> */
[----:B------:R-:W-:Y:S01]  /*4f60*/  F2FP.BF16.F32.PACK_AB R33, R35, R34 ;  /* 0x000000222321723e */ /* 0x000fe200000010ff */
[----:B------:R-:W-:Y:S01]  /*4f70*/  IMAD.U32 R3, RZ, RZ, UR5 ;  /* 0x00000005ff037e24 */ /* 0x000fe2000f8e00ff */
[----:B------:R-:W-:Y:S01]  /*4f80*/  F2FP.BF16.F32.PACK_AB R40, R41, R40 ;  /* 0x000000282928723e */ /* 0x000fe200000010ff */
[----:B------:R-:W-:Y:S01]  /*4f90*/  STSM.16.M88.4 [R6], R80 ;  /* 0x0000005006007844 */ /* 0x000fe20000000200 */
[----:B------:R-:W-:Y:S01]  /*4fa0*/  F2FP.BF16.F32.PACK_AB R34, R37, R36 ;  /* 0x000000242522723e */ /* 0x000fe200000010ff */
[----:B------:R-:W-:Y:S01]  /*4fb0*/  @UP1 ULDC.64 UR4, c[0x0][0x878] ;  /* 0x00021e0000041ab9 */ /* 0x000fe20000000a00 */
        /* <DEDUP_REMOVED lines=19> */
[----:B------:R-:W-:Y:S01]  /*50f0*/  STSM.16.M88.4 [R0+0x2000], R40 ;  /* 0x0020002800007844 */ /* 0x000fe20000000200 */
        /* <DEDUP_REMOVED lines=8> */
[----:B------:R-:W-:Y:S01]  /*5180*/  PLOP3.LUT P1, PT, PT, PT, UP1, 0x80, 0x0 ;  /* 0x000000000000781c */ /* 0x000fe20003f2f018 */
[----:B------:R-:W-:-:S06]  /*5190*/  @UP1 UIMAD.WIDE UR4, UR39, 0x4, UR4 ;  /* 0x00000004270418a5 */ /* 0x000fcc000f8e0204 */
[----:B------:R-:W-:Y:S01]  /*51a0*/  IMAD.U32 R4, RZ, RZ, UR4 ;  /* 0x00000004ff047e24 */ /* 0x000fe2000f8e00ff */
[----:B------:R-:W3:Y:S01]  /*51b0*/  @P0 LDG.E R11, desc[UR46][R2.64] ;  /* 0x0000002e020b0981 */ /* 0x000ee2000c1e1900 */
[----:B------:R-:W-:-:S05]  /*51c0*/  IMAD.U32 R5, RZ, RZ, UR5 ;  /* 0x00000005ff057e24 */ /* 0x000fca000f8e00ff */
[----:B------:R4:W5:Y:S01]  /*51d0*/  @P1 LDG.E R4, desc[UR46][R4.64] ;  /* 0x0000002e04041981 */ /* 0x000962000c1e1900 */
[CC--:B------:R-:W-:Y:S01]  /*51e0*/  LEA.HI R7, R8.reuse, R9.reuse, RZ, 0x2 ;  /* 0x0000000908077211 */ /* 0x0c0fe200078f10ff */
[----:B------:R-:W-:Y:S01]  /*51f0*/  ULDC UR6, c[0x0][0x808] ;  /* 0x0002020000067ab9 */ /* 0x000fe20000000800 */
[----:B------:R-:W-:Y:S01]  /*5200*/  LEA.HI R8, R8, R9, RZ, 0x3 ;  /* 0x0000000908087211 */ /* 0x000fe200078f18ff */
[----:B------:R-:W-:Y:S01]  /*5210*/  UMOV UR4, URZ ;  /* 0x0000003f00047c82 */ /* 0x000fe20008000000 */
[----:B-1----:R-:W-:Y:S01]  /*5220*/  LOP3.LUT R0, R7, 0x1ffffffc, RZ, 0xc0, !PT ;  /* 0x1ffffffc07007812 */ /* 0x002fe200078ec0ff */
[----:B------:R-:W-:Y:S01]  /*5230*/  UMOV UR5, URZ ;  /* 0x0000003f00057c82 */ /* 0x000fe20008000000 */
[----:B------:R-:W-:Y:S01]  /*5240*/  SHF.R.S32.HI R30, RZ, 0x2, R7 ;  /* 0x00000002ff1e7819 */ /* 0x000fe20000011407 */
[----:B--2---:R-:W-:Y:S02]  /*5250*/  IMAD.SHL.U32 R6, R8, 0x8, RZ ;  /* 0x0000000808067824 */ /* 0x004fe400078e00ff */
[----:B------:R-:W-:Y:S01]  /*5260*/  IMAD.IADD R0, R9, 0x1, -R0 ;  /* 0x0000000109007824 */ /* 0x000fe200078e0a00 */
[----:B------:R-:W-:-:S02]  /*5270*/  LEA.HI R8, R7, R30, RZ, 0x1 ;  /* 0x0000001e07087211 */ /* 0x000fc400078f08ff */
[----:B------:R-:W-:Y:S01]  /*5280*/  LOP3.LUT R7, R6, 0xc0, RZ, 0xc0, !PT ;  /* 0x000000c006077812 */ /* 0x000fe200078ec0ff */
[----:B------:R-:W-:Y:S01]  /*5290*/  IMAD.SHL.U32 R40, R0, 0x8, RZ ;  /* 0x0000000800287824 */ /* 0x000fe200078e00ff */
[----:B----4-:R-:W-:Y:S02]  /*52a0*/  LOP3.LUT R5, R8, 0x3fffffe, RZ, 0xc0, !PT ;  /* 0x03fffffe08057812 */ /* 0x010fe400078ec0ff */
[----:B------:R-:W-:Y:S02]  /*52b0*/  SHF.R.U32.HI R0, RZ, 0x3, R7 ;  /* 0x00000003ff007819 */ /* 0x000fe40000011607 */
[----:B------:R-:W-:Y:S01]  /*52c0*/  LOP3.LUT R7, R7, 0x18, R40, 0xf8, !PT ;  /* 0x0000001807077812 */ /* 0x000fe200078ef828 */
[----:B------:R-:W-:-:S03]  /*52d0*/  IMAD.IADD R5, R30, 0x1, -R5 ;  /* 0x000000011e057824 */ /* 0x000fc600078e0a05 */
[----:B------:R-:W-:Y:S01]  /*52e0*/  LOP3.LUT R0, R7, R0, RZ, 0x3c, !PT ;  /* 0x0000000007007212 */ /* 0x000fe200078e3cff */
[----:B------:R-:W-:-:S04]  /*52f0*/  IMAD R5, R10, 0x8, R5 ;  /* 0x000000080a057824 */ /* 0x000fc800078e0205 */
[----:B------:R-:W-:Y:S01]  /*5300*/  IMAD.U32 R0, R5, 0x20, R0 ;  /* 0x0000002005007824 */ /* 0x000fe200078e0000 */
[----:B---3--:R-:W-:Y:S02]  /*5310*/  @P0 R2UR UR8, R11 ;  /* 0x000000000b0802ca */ /* 0x008fe400000e0000 */
[----:B-----5:R-:W-:-:S11]  /*5320*/  @P1 R2UR UR6, R4 ;  /* 0x00000000040612ca */ /* 0x020fd600000e0000 */
[----:B------:R-:W-:Y:S02]  /*5330*/  @UP0 USHF.R.S32.HI UR9, URZ, 0x1f, UR8 ;  /* 0x0000001f3f090899 */ /* 0x000fe40008011408 */
[----:B------:R-:W-:-:S05]  /*5340*/  @UP0 UMOV UR4, UR8 ;  /* 0x0000000800040c82 */ /* 0x000fca0008000000 */
[----:B------:R-:W-:Y:S01]  /*5350*/  @UP0 UMOV UR5, UR9 ;  /* 0x0000000900050c82 */ /* 0x000fe20008000000 */
[----:B------:R-:W-:Y:S05]  /*5360*/  @P1 BRA `(.L_x_2711) ;  /* 0x0000000000181947 */ /* 0x000fea0003800000 */
[----:B------:R-:W-:Y:S05]  /*5370*/  @!P0 BRA `(.L_x_2711) ;  /* 0x0000000000148947 */ /* 0x000fea0003800000 */
[----:B------:R-:W2:Y:S04]  /*5380*/  LDG.E R5, desc[UR46][R2.64] ;  /* 0x0000002e02057981 */ /* 0x000ea8000c1e1900 */
[----:B------:R-:W3:Y:S01]  /*5390*/  LDG.E R4, desc[UR46][R2.64+0x4] ;  /* 0x0000042e02047981 */ /* 0x000ee2000c1e1900 */
[----:B--2---:R-:W-:Y:S02]  /*53a0*/  R2UR UR8, R5 ;  /* 0x00000000050872ca */ /* 0x004fe400000e0000 */
[----:B---3--:R-:W-:-:S13]  /*53b0*/  R2UR UR6, R4 ;  /* 0x00000000040672ca */ /* 0x008fda00000e0000 */
[----:B------:R-:W-:-:S12]  /*53c0*/  UIADD3 UR6, -UR8, UR6, URZ ;  /* 0x0000000608067290 */ /* 0x000fd8000fffe13f */
.L_x_2711:
[----:B------:R-:W-:Y:S01]  /*53d0*/  LEA R0, R0, UR7, 0x1 ;  /* 0x0000000700007c11 */ /* 0x000fe2000f8e08ff */
[----:B------:R-:W-:Y:S01]  /*53e0*/  UIMAD UR6, UR36, -0x80, UR6 ;  /* 0xffffff80240678a4 */ /* 0x000fe2000f8e0206 */
[----:B------:R-:W-:Y:S01]  /*53f0*/  SHF.R.S32.HI R41, RZ, 0x1f, R40 ;  /* 0x0000001fff297819 */ /* 0x000fe20000011428 */
[----:B------:R-:W-:Y:S01]  /*5400*/  ULDC.64 UR8, c[0x0][0x850] ;  /* 0x0002140000087ab9 */ /* 0x000fe20000000a00 */
[----:B------:R-:W-:Y:S01]  /*5410*/  VIADD R28, R30, 0x40 ;  /* 0x000000401e1c7836 */ /* 0x000fe20000000000 */
[----:B------:R1:W2:Y:S01]  /*5420*/  LDS.128 R16, [R0+0x7000] ;  /* 0x0070000000107984 */ /* 0x0002a20000000c00 */
[----:B------:R-:W-:Y:S02]  /*5430*/  UIMAD UR7, UR40, UR8, URZ ;  /* 0x00000008280772a4 */ /* 0x000fe4000f8e023f */
[----:B------:R-:W-:Y:S01]  /*5440*/  IMAD.U32 R3, RZ, RZ, UR8 ;  /* 0x00000008ff037e24 */ /* 0x000fe2000f8e00ff */
[----:B------:R-:W-:Y:S01]  /*5450*/  UISETP.LT.AND UP1, UPT, UR6, 0x80, UPT ;  /* 0x000000800600788c */ /* 0x000fe2000bf21270 */
[----:B------:R1:W3:Y:S01]  /*5460*/  LDS.128 R20, [R0+0x9000] ;  /* 0x0090000000147984 */ /* 0x0002e20000000c00 */
[----:B------:R-:W-:-:S02]  /*5470*/  UIMAD UR7, UR37, UR9, UR7 ;  /* 0x00000009250772a4 */ /* 0x000fc4000f8e0207 */
[----:B------:R-:W-:Y:S01]  /*5480*/  IMAD.WIDE.U32 R2, R3, UR37, R40 ;  /* 0x0000002503027c25 */ /* 0x000fe2000f8e0028 */
[----:B------:R-:W-:Y:S01]  /*5490*/  USEL UR9, UR6, 0x80, UP1 ;  /* 0x0000008006097887 */ /* 0x000fe20008800000 */
[----:B------:R1:W4:Y:S01]  /*54a0*/  LDS.128 R24, [R0+0xb000] ;  /* 0x00b0000000187984 */ /* 0x0003220000000c00 */
[----:B------:R-:W-:Y:S01]  /*54b0*/  USHF.R.S32.HI UR6, URZ, 0x1f, UR39 ;  /* 0x0000001f3f067899 */ /* 0x000fe20008011427 */
[----:B------:R-:W-:Y:S01]  /*54c0*/  IMAD.U32 R45, RZ, RZ, UR36 ;  /* 0x00000024ff2d7e24 */ /* 0x000fe2000f8e00ff */
[----:B------:R-:W-:Y:S01]  /*54d0*/  USEL UR39, UR39, URZ, !UP0 ;  /* 0x0000003f27277287 */ /* 0x000fe2000c000000 */
[----:B------:R1:W1:Y:S01]  /*54e0*/  LDS.128 R12, [R0+0x1000] ;  /* 0x00100000000c7984 */ /* 0x0002620000000c00 */
[----:B------:R-:W-:Y:S01]  /*54f0*/  USEL UR8, UR6, URZ, !UP0 ;  /* 0x0000003f06087287 */ /* 0x000fe2000c000000 */
[----:B------:R-:W-:Y:S01]  /*5500*/  VIADD R29, R3, UR7 ;  /* 0x00000007031d7c36 */ /* 0x000fe20008000000 */
[----:B------:R-:W-:Y:S01]  /*5510*/  ISETP.GE.AND P0, PT, R28, UR9, PT ;  /* 0x000000091c007c0c */ /* 0x000fe2000bf06270 */
[----:B------:R1:W1:Y:S01]  /*5520*/  LDS.128 R8, [R0+0x3000] ;  /* 0x0030000000087984 */ /* 0x0002620000000c00 */
[----:B------:R-:W-:Y:S01]  /*5530*/  IMAD.MOV.U32 R28, RZ, RZ, R2 ;  /* 0x000000ffff1c7224 */ /* 0x000fe200078e0002 */
[----:B------:R-:W-:Y:S01]  /*5540*/  ULDC.64 UR6, c[0x0][0x858] ;  /* 0x0002160000067ab9 */ /* 0x000fe20000000a00 */
[C---:B------:R-:W-:Y:S01]  /*5550*/  ISETP.GE.AND P1, PT, R30.reuse, UR9, PT ;  /* 0x000000091e007c0c */ /* 0x040fe2000bf26270 */
[----:B------:R1:W1:Y:S01]  /*5560*/  LDS.128 R4, [R0+0x5000] ;  /* 0x0050000000047984 */ /* 0x0002620000000c00 */
[----:B------:R-:W-:Y:S01]  /*5570*/  IADD3 R2, P2, R30, UR4, RZ ;  /* 0x000000041e027c10 */ /* 0x000fe2000ff5e0ff */
[----:B------:R-:W-:-:S02]  /*5580*/  UIMAD UR4, UR8, UR6, URZ ;  /* 0x00000006080472a4 */ /* 0x000fc4000f8e023f */
[----:B------:R-:W-:Y:S01]  /*5590*/  IMAD.U32 R47, RZ, RZ, UR6 ;  /* 0x00000006ff2f7e24 */ /* 0x000fe2000f8e00ff */
[----:B------:R-:W-:Y:S01]  /*55a0*/  BSSY B0, `(.L_x_2712) ;  /* 0x000001c000007945 */ /* 0x000fe20003800000 */
[----:B------:R-:W-:Y:S01]  /*55b0*/  LEA.HI.X.SX32 R3, R30, UR5, 0x1, P2 ;  /* 0x000000051e037c11 */ /* 0x000fe200090f0eff */
[----:B------:R-:W-:Y:S02]  /*55c0*/  UIMAD UR4, UR39, UR7, UR4 ;  /* 0x00000007270472a4 */ /* 0x000fe4000f8e0204 */
[----:B------:R-:W-:-:S04]  /*55d0*/  IMAD.WIDE.U32 R46, R47, UR39, R28 ;  /* 0x000000272f2e7c25 */ /* 0x000fc8000f8e001c */
[----:B------:R-:W-:-:S04]  /*55e0*/  IMAD.WIDE R44, R45, 0x80, R2 ;  /* 0x000000802d2c7825 */ /* 0x000fc800078e0202 */
[----:B------:R-:W-:Y:S02]  /*55f0*/  VIADD R43, R47, UR4 ;  /* 0x000000042f2b7c36 */ /* 0x000fe40008000000 */
[----:B------:R-:W-:Y:S01]  /*5600*/  VIADD R50, R40, 0x20 ;  /* 0x0000002028327836 */ /* 0x000fe20000000000 */
[----:B--2---:R-:W-:Y:S06]  /*5610*/  @P1 BRA `(.L_x_2713) ;  /* 0x0000000000501947 */ /* 0x004fec0003800000 */
[----:B------:R-:W-:Y:S01]  /*5620*/  ULDC UR4, c[0x0][0x83c] ;  /* 0x00020f0000047ab9 */ /* 0x000fe20000000800 */
[----:B------:R-:W2:Y:S01]  /*5630*/  LDS.128 R28, [R0+0x8000] ;  /* 0x00800000001c7984 */ /* 0x000ea20000000c00 */
[C---:B------:R-:W-:Y:S01]  /*5640*/  ISETP.GE.AND P2, PT, R40.reuse, UR4, PT ;  /* 0x0000000428007c0c */ /* 0x040fe2000bf46270 */
[----:B------:R-:W-:Y:S01]  /*5650*/  ULDC.64 UR6, c[0x0][0x848] ;  /* 0x0002120000067ab9 */ /* 0x000fe20000000a00 */
[----:B------:R-:W-:Y:S01]  /*5660*/  VIADD R48, R40, 0x40 ;  /* 0x0000004028307836 */ /* 0x000fe20000000000 */
[----:B------:R-:W5:Y:S01]  /*5670*/  LDS.128 R32, [R0+0xa000] ;  /* 0x00a0000000207984 */ /* 0x000f620000000c00 */
[----:B------:R-:W-:Y:S01]  /*5680*/  IMAD R49, R45, UR6, RZ ;  /* 0x000000062d317c24 */ /* 0x000fe2000f8e02ff */
[----:B------:R-:W-:Y:S01]  /*5690*/  ISETP.GE.AND P3, PT, R50, UR4, PT ;  /* 0x0000000432007c0c */ /* 0x000fe2000bf66270 */
[----:B------:R-:W-:Y:S01]  /*56a0*/  IMAD.MOV.U32 R42, RZ, RZ, R46 ;  /* 0x000000ffff2a7224 */ /* 0x000fe200078e002e */
[----:B------:R-:W-:Y:S01]  /*56b0*/  ISETP.GE.AND P4, PT, R48, UR4, PT ;  /* 0x0000000430007c0c */ /* 0x000fe2000bf86270 */
[----:B------:R-:W-:-:S02]  /*56c0*/  IMAD R49, R44, UR7, R49 ;  /* 0x000000072c317c24 */ /* 0x000fc4000f8e0231 */
[----:B------:R-:W-:Y:S01]  /*56d0*/  IMAD.WIDE.U32 R2, R44, UR6, R42 ;  /* 0x000000062c027c25 */ /* 0x000fe2000f8e002a */
[----:B------:R-:W-:Y:S02]  /*56e0*/  ULDC.64 UR6, c[0x0][0x830] ;  /* 0x00020c0000067ab9 */ /* 0x000fe40000000a00 */
[----:B------:R-:W3:Y:S01]  /*56f0*/  @!P2 LDS.128 R36, [R0+0x6000] ;  /* 0x006000000024a984 */ /* 0x000ee20000000c00 */
[----:B------:R-:W-:Y:S01]  /*5700*/  IMAD.IADD R3, R3, 0x1, R49 ;  /* 0x0000000103037824 */ /* 0x000fe200078e0231 */
[----:B------:R-:W-:-:S04]  /*5710*/  LEA R48, P5, R2, UR6, 0x1 ;  /* 0x0000000602307c11 */ /* 0x000fc8000f8a08ff */
[----:B------:R-:W-:-:S05]  /*5720*/  LEA.HI.X R49, R2, UR7, R3, 0x1, P5 ;  /* 0x0000000702317c11 */ /* 0x000fca000a8f0c03 */
[----:B--2---:R2:W-:Y:S04]  /*5730*/  @!P3 STG.E.128 desc[UR46][R48.64+0x40], R28 ;  /* 0x0000401c3000b986 */ /* 0x0045e8000c101d2e */
[----:B-----5:R2:W-:Y:S04]  /*5740*/  @!P4 STG.E.128 desc[UR46][R48.64+0x80], R32 ;  /* 0x000080203000c986 */ /* 0x0205e8000c101d2e */
[----:B---3--:R2:W-:Y:S02]  /*5750*/  @!P2 STG.E.128 desc[UR46][R48.64], R36 ;  /* 0x000000243000a986 */ /* 0x0085e4000c101d2e */
.L_x_2713:
[----:B------:R-:W-:Y:S05]  /*5760*/  BSYNC B0 ;  /* 0x0000000000007941 */ /* 0x000fea0003800000 */
.L_x_2712:
[----:B------:R-:W-:Y:S04]  /*5770*/  BSSY B0, `(.L_x_2714) ;  /* 0x0000016000007945 */ /* 0x000fe80003800000 */
[----:B------:R-:W-:Y:S05]  /*5780*/  @P0 BRA `(.L_x_2715) ;  /* 0x0000000000500947 */ /* 0x000fea0003800000 */
[----:B--2---:R-:W-:Y:S01]  /*5790*/  IADD3 R29, P2, R44, 0x40, RZ ;  /* 0x000000402c1d7810 */ /* 0x004fe20007f5e0ff */
[----:B------:R-:W-:Y:S01]  /*57a0*/  ULDC.64 UR6, c[0x0][0x848] ;  /* 0x0002120000067ab9 */ /* 0x000fe20000000a00 */
[----:B------:R-:W-:Y:S01]  /*57b0*/  IMAD.MOV.U32 R3, RZ, RZ, R43 ;  /* 0x000000ffff037224 */ /* 0x000fe200078e002b */
[----:B------:R-:W-:Y:S01]  /*57c0*/  ULDC UR4, c[0x0][0x83c] ;  /* 0x00020f0000047ab9 */ /* 0x000fe20000000800 */
[C---:B------:R-:W-:Y:S01]  /*57d0*/  VIADD R30, R40.reuse, 0x40 ;  /* 0x00000040281e7836 */ /* 0x040fe20000000000 */
[----:B------:R-:W-:Y:S01]  /*57e0*/  ISETP.GE.AND P3, PT, R40, UR4, PT ;  /* 0x0000000428007c0c */ /* 0x000fe2000bf66270 */
[----:B------:R-:W-:Y:S01]  /*57f0*/  IMAD.X R2, RZ, RZ, R45, P2 ;  /* 0x000000ffff027224 */ /* 0x000fe200010e062d */
[----:B------:R-:W-:Y:S02]  /*5800*/  ISETP.GE.AND P4, PT, R50, UR4, PT ;  /* 0x0000000432007c0c */ /* 0x000fe4000bf86270 */
[----:B------:R-:W-:Y:S01]  /*5810*/  ISETP.GE.AND P5, PT, R30, UR4, PT ;  /* 0x000000041e007c0c */ /* 0x000fe2000bfa6270 */
[----:B------:R-:W-:-:S02]  /*5820*/  IMAD R28, R2, UR6, RZ ;  /* 0x00000006021c7c24 */ /* 0x000fc4000f8e02ff */
[----:B------:R-:W-:-:S04]  /*5830*/  IMAD.MOV.U32 R2, RZ, RZ, R46 ;  /* 0x000000ffff027224 */ /* 0x000fc800078e002e */
[----:B------:R-:W-:-:S04]  /*5840*/  IMAD.WIDE.U32 R2, R29, UR6, R2 ;  /* 0x000000061d027c25 */ /* 0x000fc8000f8e0002 */
[----:B------:R-:W-:Y:S01]  /*5850*/  IMAD R29, R29, UR7, R28 ;  /* 0x000000071d1d7c24 */ /* 0x000fe2000f8e021c */
[----:B------:R-:W-:Y:S02]  /*5860*/  ULDC.64 UR6, c[0x0][0x830] ;  /* 0x00020c0000067ab9 */ /* 0x000fe40000000a00 */
[----:B------:R-:W-:Y:S01]  /*5870*/  LEA R28, P2, R2, UR6, 0x1 ;  /* 0x00000006021c7c11 */ /* 0x000fe2000f8408ff */
[----:B------:R-:W-:-:S05]  /*5880*/  IMAD.IADD R3, R3, 0x1, R29 ;  /* 0x0000000103037824 */ /* 0x000fca00078e021d */
[----:B------:R-:W-:-:S05]  /*5890*/  LEA.HI.X R29, R2, UR7, R3, 0x1, P2 ;  /* 0x00000007021d7c11 */ /* 0x000fca00090f0c03 */
[----:B------:R2:W-:Y:S04]  /*58a0*/  @!P3 STG.E.128 desc[UR46][R28.64], R16 ;  /* 0x000000101c00b986 */ /* 0x0005e8000c101d2e */
[----:B---3--:R2:W-:Y:S04]  /*58b0*/  @!P4 STG.E.128 desc[UR46][R28.64+0x40], R20 ;  /* 0x000040141c00c986 */ /* 0x0085e8000c101d2e */
[----:B----4-:R2:W-:Y:S02]  /*58c0*/  @!P5 STG.E.128 desc[UR46][R28.64+0x80], R24 ;  /* 0x000080181c00d986 */ /* 0x0105e4000c101d2e */
.L_x_2715:
[----:B------:R-:W-:Y:S05]  /*58d0*/  BSYNC B0 ;  /* 0x0000000000007941 */ /* 0x000fea0003800000 */
.L_x_2714:
[----:B--2---:R2:W1:Y:S01]  /*58e0*/  LDS.128 R16, [R0] ;  /* 0x0000000000107984 */ /* 0x0044620000000c00 */
[----:B------:R-:W-:Y:S01]  /*58f0*/  ULDC.64 UR4, c[0x0][0x820] ;  /* 0x0002080000047ab9 */ /* 0x000fe20000000a00 */
[----:B------:R-:W-:Y:S01]  /*5900*/  ULDC.64 UR6, c[0x0][0x828] ;  /* 0x00020a0000067ab9 */ /* 0x000fe20000000a00 */
[----:B------:R-:W-:Y:S01]  /*5910*/  UIMAD UR40, UR40, UR4, URZ ;  /* 0x00000004282872a4 */ /* 0x000fe2000f8e023f */
[----:B---3--:R2:W3:Y:S01]  /*5920*/  LDS.128 R20, [R0+0x2000] ;  /* 0x0020000000147984 */ /* 0x0084e20000000c00 */
[----:B------:R-:W-:Y:S01]  /*5930*/  IMAD.U32 R3, RZ, RZ, UR4 ;  /* 0x00000004ff037e24 */ /* 0x000fe2000f8e00ff */
[----:B------:R-:W-:Y:S02]  /*5940*/  UIMAD UR4, UR8, UR6, URZ ;  /* 0x00000006080472a4 */ /* 0x000fe4000f8e023f */
[----:B------:R-:W-:Y:S01]  /*5950*/  IMAD.U32 R31, RZ, RZ, UR6 ;  /* 0x00000006ff1f7e24 */ /* 0x000fe2000f8e00ff */
[----:B----4-:R2:W4:Y:S01]  /*5960*/  LDS.128 R24, [R0+0x4000] ;  /* 0x0040000000187984 */ /* 0x0105220000000c00 */
[----:B------:R-:W-:-:S02]  /*5970*/  UIMAD UR40, UR37, UR5, UR40 ;  /* 0x00000005252872a4 */ /* 0x000fc4000f8e0228 */
[----:B------:R-:W-:Y:S01]  /*5980*/  IMAD.WIDE.U32 R2, R3, UR37, R40 ;  /* 0x0000002503027c25 */ /* 0x000fe2000f8e0028 */
[----:B------:R-:W-:Y:S01]  /*5990*/  UIMAD UR4, UR39, UR7, UR4 ;  /* 0x00000007270472a4 */ /* 0x000fe2000f8e0204 */
[----:B------:R-:W-:Y:S02]  /*59a0*/  BSSY B0, `(.L_x_2716) ;  /* 0x0000016000007945 */ /* 0x000fe40003800000 */
[----:B------:R-:W-:Y:S02]  /*59b0*/  VIADD R3, R3, UR40 ;  /* 0x0000002803037c36 */ /* 0x000fe40008000000 */
[----:B------:R-:W-:-:S04]  /*59c0*/  IMAD.WIDE.U32 R30, R31, UR39, R2 ;  /* 0x000000271f1e7c25 */ /* 0x000fc8000f8e0002 */
[----:B------:R-:W-:Y:S01]  /*59d0*/  VIADD R29, R31, UR4 ;  /* 0x000000041f1d7c36 */ /* 0x000fe20008000000 */
[----:B--2---:R-:W-:Y:S06]  /*59e0*/  @P1 BRA `(.L_x_2717) ;  /* 0x0000000000441947 */ /* 0x004fec0003800000 */
[----:B------:R-:W-:Y:S01]  /*59f0*/  ULDC.64 UR6, c[0x0][0x818] ;  /* 0x0002060000067ab9 */ /* 0x000fe20000000a00 */
[C---:B-1----:R-:W-:Y:S01]  /*5a00*/  VIADD R0, R40.reuse, 0x40 ;  /* 0x0000004028007836 */ /* 0x042fe20000000000 */
        /* <DEDUP_REMOVED lines=12> */
[----:B------:R2:W-:Y:S04]  /*5ad0*/  @!P1 STG.E.128 desc[UR46][R32.64], R16 ;  /* 0x0000001020009986 */ /* 0x0005e8000c101d2e */
[----:B---3--:R2:W-:Y:S04]  /*5ae0*/  @!P2 STG.E.128 desc[UR46][R32.64+0x40], R20 ;  /* 0x000040142000a986 */ /* 0x0085e8000c101d2e */
[----:B----4-:R2:W-:Y:S02]  /*5af0*/  @!P3 STG.E.128 desc[UR46][R32.64+0x80], R24 ;  /* 0x000080182000b986 */ /* 0x0105e4000c101d2e */
.L_x_2717:
[----:B------:R-:W-:Y:S05]  /*5b00*/  BSYNC B0 ;  /* 0x0000000000007941 */ /* 0x000fea0003800000 */
.L_x_2716:
[----:B------:R-:W-:Y:S05]  /*5b10*/  @P0 BRA `(.L_x_2685) ;  /* 0x0000004c00d00947 */ /* 0x000fea0003800000 */
[----:B-12---:R-:W-:Y:S01]  /*5b20*/  IADD3 R17, P0, R44, 0x40, RZ ;  /* 0x000000402c117810 */ /* 0x006fe20007f1e0ff */
        /* <DEDUP_REMOVED lines=17> */
[----:B------:R1:W-:Y:S06]  /*5c40*/  @!P2 STG.E.128 desc[UR46][R16.64+0x40], R8 ;  /* 0x000040081000a986 */ /* 0x0003ec000c101d2e */
[----:B------:R-:W-:Y:S05]  /*5c50*/  @P0 BRA `(.L_x_2685) ;  /* 0x0000004c00800947 */ /* 0x000fea0003800000 */
[----:B------:R2:W-:Y:S01]  /*5c60*/  STG.E.128 desc[UR46][R16.64+0x80], R4 ;  /* 0x0000800410007986 */ /* 0x0005e2000c101d2e */
[----:B------:R-:W-:Y:S05]  /*5c70*/  BRA `(.L_x_2685) ;  /* 0x0000004c00787947 */ /* 0x000fea0003800000 */
.L_x_2710:
[----:B------:R-:W-:Y:S01]  /*5c80*/  ULDC.64 UR4, c[0x0][0x870] ;  /* 0x00021c0000047ab9 */ /* 0x000fe20000000a00 */
[----:B------:R-:W-:Y:S01]  /*5c90*/  ULDC.64 UR6, c[0x0][0x878] ;  /* 0x00021e0000067ab9 */ /* 0x000fe20000000a00 */
[----:B------:R-:W-:Y:S02]  /*5ca0*/  UISETP.NE.U32.AND UP0, UPT, UR4, URZ, UPT ;  /* 0x0000003f0400728c */ /* 0x000fe4000bf05070 */
[----:B------:R-:W-:Y:S02]  /*5cb0*/  UISETP.NE.U32.AND UP1, UPT, UR6, URZ, UPT ;  /* 0x0000003f0600728c */ /* 0x000fe4000bf25070 */
[----:B------:R-:W-:Y:S02]  /*5cc0*/  UISETP.NE.AND.EX UP0, UPT, UR5, URZ, UPT, UP0 ;  /* 0x0000003f0500728c */ /* 0x000fe4000bf05300 */
[----:B------:R-:W-:Y:S01]  /*5cd0*/  UISETP.NE.AND.EX UP1, UPT, UR7, URZ, UPT, UP1 ;  /* 0x0000003f0700728c */ /* 0x000fe2000bf25310 */
[----:B------:R-:W-:-:S03]  /*5ce0*/  ULDC.64 UR4, c[0x0][0x870] ;  /* 0x00021c0000047ab9 */ /* 0x000fc60000000a00 */
[----:B------:R-:W-:Y:S01]  /*5cf0*/  PLOP3.LUT P0, PT, PT, PT, UP0, 0x80, 0x0 ;  /* 0x000000000000781c */ /* 0x000fe20003f0f008 */
[----:B------:R-:W-:-:S06]  /*5d00*/  UIMAD.WIDE UR4, UR39, 0x4, UR4 ;  /* 0x00000004270478a5 */ /* 0x000fcc000f8e0204 */
[----:B------:R-:W-:Y:S02]  /*5d10*/  IMAD.U32 R2, RZ, RZ, UR4 ;  /* 0x00000004ff027e24 */ /* 0x000fe4000f8e00ff */
[----:B------:R-:W-:Y:S01]  /*5d20*/  IMAD.U32 R3, RZ, RZ, UR5 ;  /* 0x00000005ff037e24 */ /* 0x000fe2000f8e00ff */
[----:B------:R-:W-:-:S04]  /*5d30*/  @UP1 ULDC.64 UR4, c[0x0][0x878] ;  /* 0x00021e0000041ab9 */ /* 0x000fc80000000a00 */
[----:B-1----:R-:W2:Y:S01]  /*5d40*/  @P0 LDG.E R6, desc[UR46][R2.64] ;  /* 0x0000002e02060981 */ /* 0x002ea2000c1e1900 */
[----:B------:R-:W-:Y:S01]  /*5d50*/  PLOP3.LUT P1, PT, PT, PT, UP1, 0x80, 0x0 ;  /* 0x000000000000781c */ /* 0x000fe20003f2f018 */
[----:B------:R-:W-:-:S06]  /*5d60*/  @UP1 UIMAD.WIDE UR4, UR39, 0x4, UR4 ;  /* 0x00000004270418a5 */ /* 0x000fcc000f8e0204 */
[----:B------:R-:W-:Y:S02]  /*5d70*/  IMAD.U32 R4, RZ, RZ, UR4 ;  /* 0x00000004ff047e24 */ /* 0x000fe4000f8e00ff */
[----:B------:R-:W-:-:S05]  /*5d80*/  IMAD.U32 R5, RZ, RZ, UR5 ;  /* 0x00000005ff057e24 */ /* 0x000fca000f8e00ff */
[----:B------:R-:W3:Y:S01]  /*5d90*/  @P1 LDG.E R4, desc[UR46][R4.64] ;  /* 0x0000002e04041981 */ /* 0x000ee2000c1e1900 */
[----:B------:R-:W-:Y:S01]  /*5da0*/  ULDC UR6, c[0x0][0x808] ;  /* 0x0002020000067ab9 */ /* 0x000fe20000000800 */
[----:B------:R-:W-:Y:S01]  /*5db0*/  UMOV UR4, URZ ;  /* 0x0000003f00047c82 */ /* 0x000fe20008000000 */
[----:B------:R-:W-:Y:S01]  /*5dc0*/  UMOV UR5, URZ ;  /* 0x0000003f00057c82 */ /* 0x000fe20008000000 */
[----:B------:R-:W1:Y:S02]  /*5dd0*/  S2R R0, SR_TID.X ;  /* 0x0000000000007919 */ /* 0x000e640000002100 */
[----:B-1----:R-:W-:-:S05]  /*5de0*/  VIADD R0, R0, 0xffffff80 ;  /* 0xffffff8000007836 */ /* 0x002fca0000000000 */
[----:B------:R-:W-:-:S04]  /*5df0*/  SHF.R.S32.HI R7, RZ, 0x1f, R0 ;  /* 0x0000001fff077819 */ /* 0x000fc80000011400 */
[----:B------:R-:W-:-:S04]  /*5e00*/  LEA.HI R7, R7, R0, RZ, 0x2 ;  /* 0x0000000007077211 */ /* 0x000fc800078f10ff */
[----:B------:R-:W-:Y:S02]  /*5e10*/  LOP3.LUT R9, R7, 0x1ffffffc, RZ, 0xc0, !PT ;  /* 0x1ffffffc07097812 */ /* 0x000fe400078ec0ff */
[----:B------:R-:W-:-:S03]  /*5e20*/  SHF.R.S32.HI R7, RZ, 0x2, R7 ;  /* 0x00000002ff077819 */ /* 0x000fc60000011407 */
[----:B------:R-:W-:-:S04]  /*5e30*/  IMAD.IADD R9, R0, 0x1, -R9 ;  /* 0x0000000100097824 */ /* 0x000fc800078e0a09 */
[----:B------:R-:W-:Y:S01]  /*5e40*/  IMAD.SHL.U32 R10, R9, 0x8, RZ ;  /* 0x00000008090a7824 */ /* 0x000fe200078e00ff */
[----:B--2---:R-:W-:-:S13]  /*5e50*/  @P0 R2UR UR7, R6 ;  /* 0x00000000060702ca */ /* 0x004fda00000e0000 */
[----:B------:R-:W-:Y:S01]  /*5e60*/  @UP0 USHF.R.S32.HI UR8, URZ, 0x1f, UR7 ;  /* 0x0000001f3f080899 */ /* 0x000fe20008011407 */
[----:B---3--:R-:W-:Y:S01]  /*5e70*/  @P1 R2UR UR6, R4 ;  /* 0x00000000040612ca */ /* 0x008fe200000e0000 */
[----:B------:R-:W-:-:S05]  /*5e80*/  @UP0 UMOV UR4, UR7 ;  /* 0x0000000700040c82 */ /* 0x000fca0008000000 */
[----:B------:R-:W-:Y:S01]  /*5e90*/  @UP0 UMOV UR5, UR8 ;  /* 0x0000000800050c82 */ /* 0x000fe20008000000 */
[----:B------:R-:W-:Y:S08]  /*5ea0*/  @P1 BRA `(.L_x_2718) ;  /* 0x0000000000181947 */ /* 0x000ff00003800000 */
[----:B------:R-:W-:Y:S05]  /*5eb0*/  @!P0 BRA `(.L_x_2718) ;  /* 0x0000000000148947 */ /* 0x000fea0003800000 */
[----:B------:R-:W2:Y:S04]  /*5ec0*/  LDG.E R4, desc[UR46][R2.64] ;  /* 0x0000002e02047981 */ /* 0x000ea8000c1e1900 */
[----:B------:R-:W3:Y:S01]  /*5ed0*/  LDG.E R0, desc[UR46][R2.64+0x4] ;  /* 0x0000042e02007981 */ /* 0x000ee2000c1e1900 */
[----:B--2---:R-:W-:Y:S02]  /*5ee0*/  R2UR UR7, R4 ;  /* 0x00000000040772ca */ /* 0x004fe400000e0000 */
[----:B---3--:R-:W-:-:S13]  /*5ef0*/  R2UR UR6, R0 ;  /* 0x00000000000672ca */ /* 0x008fda00000e0000 */
[----:B------:R-:W-:-:S12]  /*5f00*/  UIADD3 UR6, -UR7, UR6, URZ ;  /* 0x0000000607067290 */ /* 0x000fd8000fffe13f */
.L_x_2718:
[----:B------:R-:W-:Y:S01]  /*5f10*/  ULDC.64 UR8, c[0x0][0x820] ;  /* 0x0002080000087ab9 */ /* 0x000fe20000000a00 */
[----:B------:R-:W-:Y:S01]  /*5f20*/  UIMAD UR6, UR36, -0x80, UR6 ;  /* 0xffffff80240678a4 */ /* 0x000fe2000f8e0206 */
[----:B------:R-:W-:Y:S01]  /*5f30*/  IMAD.U32 R5, RZ, RZ, UR8 ;  /* 0x00000008ff057e24 */ /* 0x000fe2000f8e00ff */
[----:B------:R-:W-:Y:S01]  /*5f40*/  UIMAD UR7, UR40, UR8, URZ ;  /* 0x00000008280772a4 */ /* 0x000fe2000f8e023f */
[--C-:B------:R-:W-:Y:S01]  /*5f50*/  SHF.R.S32.HI R11, RZ, 0x1f, R10.reuse ;  /* 0x0000001fff0b7819 */ /* 0x100fe2000001140a */
[----:B------:R-:W-:Y:S01]  /*5f60*/  ULDC.64 UR10, c[0x0][0x828] ;  /* 0x00020a00000a7ab9 */ /* 0x000fe20000000a00 */
[C---:B------:R-:W-:Y:S01]  /*5f70*/  IADD3 R2, P2, R7.reuse, UR4, RZ ;  /* 0x0000000407027c10 */ /* 0x040fe2000ff5e0ff */
[----:B------:R-:W-:Y:S01]  /*5f80*/  UIMAD UR8, UR37, UR9, UR7 ;  /* 0x00000009250872a4 */ /* 0x000fe2000f8e0207 */
[----:B------:R-:W-:Y:S01]  /*5f90*/  ISETP.GE.AND P1, PT, R7, UR6, PT ;  /* 0x0000000607007c0c */ /* 0x000fe2000bf26270 */
[----:B------:R-:W-:Y:S01]  /*5fa0*/  USHF.R.S32.HI UR7, URZ, 0x1f, UR39 ;  /* 0x0000001f3f077899 */ /* 0x000fe20008011427 */
[----:B------:R-:W-:Y:S01]  /*5fb0*/  IMAD.WIDE.U32 R4, R5, UR37, R10 ;  /* 0x0000002505047c25 */ /* 0x000fe2000f8e000a */
[----:B------:R-:W-:Y:S01]  /*5fc0*/  USEL UR39, UR39, URZ, !UP0 ;  /* 0x0000003f27277287 */ /* 0x000fe2000c000000 */
[----:B------:R-:W-:Y:S01]  /*5fd0*/  LEA.HI.X.SX32 R3, R7, UR5, 0x1, P2 ;  /* 0x0000000507037c11 */ /* 0x000fe200090f0eff */
[----:B------:R-:W-:Y:S01]  /*5fe0*/  USEL UR7, UR7, URZ, !UP0 ;  /* 0x0000003f07077287 */ /* 0x000fe2000c000000 */
[----:B------:R-:W-:Y:S01]  /*5ff0*/  VIADD R5, R5, UR8 ;  /* 0x0000000805057c36 */ /* 0x000fe20008000000 */
[----:B------:R-:W-:Y:S01]  /*6000*/  BSSY B0, `(.L_x_2719) ;  /* 0x000001d000007945 */ /* 0x000fe20003800000 */
[----:B------:R-:W-:Y:S01]  /*6010*/  IMAD.U32 R9, RZ, RZ, UR10 ;  /* 0x0000000aff097e24 */ /* 0x000fe2000f8e00ff */
[----:B------:R-:W-:Y:S01]  /*6020*/  UIMAD UR4, UR7, UR10, URZ ;  /* 0x0000000a070472a4 */ /* 0x000fe2000f8e023f */
[----:B------:R-:W-:-:S02]  /*6030*/  VIADD R0, R7, 0x40 ;  /* 0x0000004007007836 */ /* 0x000fc40000000000 */
[----:B------:R-:W-:Y:S01]  /*6040*/  IMAD.WIDE.U32 R8, R9, UR39, R4 ;  /* 0x0000002709087c25 */ /* 0x000fe2000f8e0004 */
[----:B------:R-:W-:Y:S02]  /*6050*/  UIMAD UR4, UR39, UR11, UR4 ;  /* 0x0000000b270472a4 */ /* 0x000fe4000f8e0204 */
[----:B------:R-:W-:Y:S01]  /*6060*/  ISETP.GE.AND P0, PT, R0, UR6, PT ;  /* 0x0000000600007c0c */ /* 0x000fe2000bf06270 */
[----:B------:R-:W-:Y:S02]  /*6070*/  IMAD.U32 R7, RZ, RZ, UR36 ;  /* 0x00000024ff077e24 */ /* 0x000fe4000f8e00ff */
[----:B------:R-:W-:Y:S02]  /*6080*/  VIADD R14, R10, 0x20 ;  /* 0x000000200a0e7836 */ /* 0x000fe40000000000 */
[----:B------:R-:W-:Y:S02]  /*6090*/  VIADD R5, R9, UR4 ;  /* 0x0000000409057c36 */ /* 0x000fe40008000000 */
[----:B------:R-:W-:-:S04]  /*60a0*/  IMAD.WIDE R6, R7, 0x80, R2 ;  /* 0x0000008007067825 */ /* 0x000fc800078e0202 */
        /* <DEDUP_REMOVED lines=18> */
.L_x_2720:
[----:B------:R-:W-:Y:S05]  /*61d0*/  BSYNC B0 ;  /* 0x0000000000007941 */ /* 0x000fea0003800000 */
.L_x_2719:
        /* <DEDUP_REMOVED lines=21> */
.L_x_2722:
[----:B------:R-:W-:Y:S05]  /*6330*/  BSYNC B0 ;  /* 0x0000000000007941 */ /* 0x000fea0003800000 */
.L_x_2721:
[----:B------:R-:W-:Y:S01]  /*6340*/  ULDC.64 UR4, c[0x0][0x850] ;  /* 0x0002140000047ab9 */ /* 0x000fe20000000a00 */
[----:B------:R-:W-:Y:S01]  /*6350*/  ULDC.64 UR8, c[0x0][0x858] ;  /* 0x0002160000087ab9 */ /* 0x000fe20000000a00 */
[----:B------:R-:W-:Y:S02]  /*6360*/  UIMAD UR40, UR40, UR4, URZ ;  /* 0x00000004282872a4 */ /* 0x000fe4000f8e023f */
[----:B------:R-:W-:Y:S01]  /*6370*/  IMAD.U32 R3, RZ, RZ, UR4 ;  /* 0x00000004ff037e24 */ /* 0x000fe2000f8e00ff */
[----:B------:R-:W-:Y:S02]  /*6380*/  UIMAD UR4, UR7, UR8, URZ ;  /* 0x00000008070472a4 */ /* 0x000fe4000f8e023f */
[----:B------:R-:W-:Y:S01]  /*6390*/  IMAD.U32 R9, RZ, RZ, UR8 ;  /* 0x00000008ff097e24 */ /* 0x000fe2000f8e00ff */
[----:B------:R-:W-:Y:S02]  /*63a0*/  UIMAD UR40, UR37, UR5, UR40 ;  /* 0x00000005252872a4 */ /* 0x000fe4000f8e0228 */
[----:B------:R-:W-:Y:S01]  /*63b0*/  IMAD.WIDE.U32 R2, R3, UR37, R10 ;  /* 0x0000002503027c25 */ /* 0x000fe2000f8e000a */
[----:B------:R-:W-:Y:S01]  /*63c0*/  UIMAD UR4, UR39, UR9, UR4 ;  /* 0x00000009270472a4 */ /* 0x000fe2000f8e0204 */
[----:B------:R-:W-:Y:S02]  /*63d0*/  BSSY B0, `(.L_x_2723) ;  /* 0x0000015000007945 */ /* 0x000fe40003800000 */
[----:B------:R-:W-:-:S02]  /*63e0*/  VIADD R3, R3, UR40 ;  /* 0x0000002803037c36 */ /* 0x000fc40008000000 */
[----:B------:R-:W-:-:S04]  /*63f0*/  IMAD.WIDE.U32 R8, R9, UR39, R2 ;  /* 0x0000002709087c25 */ /* 0x000fc8000f8e0002 */
[----:B--2---:R-:W-:Y:S01]  /*6400*/  VIADD R5, R9, UR4 ;  /* 0x0000000409057c36 */ /* 0x004fe20008000000 */
[----:B------:R-:W-:Y:S06]  /*6410*/  @P1 BRA `(.L_x_2724) ;  /* 0x0000000000401947 */ /* 0x000fec0003800000 */
[----:B------:R-:W-:Y:S01]  /*6420*/  ULDC.64 UR6, c[0x0][0x848] ;  /* 0x0002120000067ab9 */ /* 0x000fe20000000a00 */
[----:B------:R-:W-:Y:S01]  /*6430*/  IMAD.MOV.U32 R4, RZ, RZ, R8 ;  /* 0x000000ffff047224 */ /* 0x000fe200078e0008 */
[----:B------:R-:W-:Y:S01]  /*6440*/  ULDC UR4, c[0x0][0x83c] ;  /* 0x00020f0000047ab9 */ /* 0x000fe20000000800 */
[----:B-1----:R-:W-:Y:S01]  /*6450*/  IMAD R13, R7, UR6, RZ ;  /* 0x00000006070d7c24 */ /* 0x002fe2000f8e02ff */
        /* <DEDUP_REMOVED lines=12> */
.L_x_2724:
[----:B------:R-:W-:Y:S05]  /*6520*/  BSYNC B0 ;  /* 0x0000000000007941 */ /* 0x000fea0003800000 */
.L_x_2723:
        /* <DEDUP_REMOVED lines=22> */
.L_x_2678:
        /* <DEDUP_REMOVED lines=29> */
.L_x_2726:
[----:B------:R-:W-:Y:S01]  /*6860*/  ULDC UR9, c[0x0][0x8c4] ;  /* 0x0002310000097ab9 */ /* 0x000fe20000000800 */
[----:B------:R-:W-:Y:S01]  /*6870*/  UMOV UR7, UR8 ;  /* 0x0000000800077c82 */ /* 0x000fe20008000000 */
[----:B------:R-:W-:-:S11]  /*6880*/  UISETP.NE.AND UP0, UPT, UR9, 0x1, UPT ;  /* 0x000000010900788c */ /* 0x000fd6000bf05270 */
[----:B------:R-:W-:Y:S02]  /*6890*/  @UP0 ULDC.64 UR10, c[0x0][0x8c8] ;  /* 0x00023200000a0ab9 */ /* 0x000fe40000000a00 */
[----:B------:R-:W-:-:S04]  /*68a0*/  UIMAD.WIDE.U32 UR4, UR8, UR10, URZ ;  /* 0x0000000a080472a5 */ /* 0x000fc8000f8e003f */
[----:B------:R-:W-:-:S04]  /*68b0*/  @UP0 USHF.R.U32.HI UR7, URZ, UR11, UR5 ;  /* 0x0000000b3f070299 */ /* 0x000fc80008011605 */
[----:B------:R-:W-:-:S12]  /*68c0*/  UIMAD UR4, UR7, UR9, URZ ;  /* 0x00000009070472a4 */ /* 0x000fd8000f8e023f */
.L_x_2727:
        /* <DEDUP_REMOVED lines=10> */
[----:B------:R-:W-:Y:S01]  /*6970*/  ULDC.64 UR4, c[0x0][0x8f8] ;  /* 0x00023e0000047ab9 */ /* 0x000fe20000000a00 */
[----:B------:R-:W-:Y:S01]  /*6980*/  UIADD3 UR6, -UR13, URZ, URZ ;  /* 0x0000003f0d067290 */ /* 0x000fe2000fffe13f */
[----:B------:R-:W-:-:S03]  /*6990*/  ISETP.NE.U32.AND P0, PT, RZ, UR4, PT ;  /* 0x00000004ff007c0c */ /* 0x000fc6000bf05070 */
[----:B------:R-:W-:Y:S01]  /*69a0*/  UIMAD UR6, UR9, UR6, UR8 ;  /* 0x00000006090672a4 */ /* 0x000fe2000f8e0208 */
        /* <DEDUP_REMOVED lines=9> */
.L_x_2728:
        /* <DEDUP_REMOVED lines=11> */
[----:B------:R-:W-:Y:S01]  /*6af0*/  R2UR UR4, R0 ;  /* 0x00000000000472ca */ /* 0x000fe200000e0000 */
[----:B------:R-:W-:-:S14]  /*6b00*/  BRA `(.L_x_2729) ;  /* 0x0000000000047947 */ /* 0x000fdc0003800000 */
.L_x_2730:
[----:B------:R-:W-:-:S05]  /*6b10*/  ULDC UR4, c[0x0][0x8ec] ;  /* 0x00023b0000047ab9 */ /* 0x000fca0000000800 */
.L_x_2729:
        /* <DEDUP_REMOVED lines=8> */
[----:B------:R-:W-:Y:S01]  /*6ba0*/  ULDC.64 UR4, c[0x0][0x770] ;  /* 0x0001dc0000047ab9 */ /* 0x000fe20000000a00 */
[----:B------:R-:W-:Y:S01]  /*6bb0*/  ULDC.64 UR14, c[0x0][0x788] ;  /* 0x0001e200000e7ab9 */ /* 0x000fe20000000a00 */
        /* <DEDUP_REMOVED lines=19> */
[----:B------:R-:W-:-:S11]  /*6cf0*/  USHF.R.S32.HI UR11, URZ, 0x1f, UR6 ;  /* 0x0000001f3f0b7899 */ /* 0x000fd60008011406 */
        /* <DEDUP_REMOVED lines=16> */
.L_x_2731:
        /* <DEDUP_REMOVED lines=13> */
.L_x_2732:
        /* <DEDUP_REMOVED lines=12> */
.L_x_2733:
[----:B------:R-:W-:Y:S01]  /*6f90*/  ULEA UR7, UR7, UR10, 0x7 ;  /* 0x0000000a07077291 */ /* 0x000fe2000f8e383f */
[----:B------:R-:W-:Y:S01]  /*6fa0*/  ULDC UR9, c[0x0][0x74c] ;  /* 0x0001d30000097ab9 */ /* 0x000fe20000000800 */
[----:B------:R-:W-:Y:S02]  /*6fb0*/  UIADD3 UR10, UR10, 0x3f, URZ ;  /* 0x0000003f0a0a7890 */ /* 0x000fe4000fffe03f */
[----:B------:R-:W-:-:S04]  /*6fc0*/  UIADD3 UR7, UR7, -UR9, -UR8 ;  /* 0x8000000907077290 */ /* 0x000fc8000fffe808 */
        /* <DEDUP_REMOVED lines=11> */
[----:B------:R-:W-:Y:S01]  /*7080*/  ULDC.64 UR14, c[0x0][0x2d8] ;  /* 0x0000b600000e7ab9 */ /* 0x000fe20000000a00 */
[----:B------:R-:W-:Y:S01]  /*7090*/  ULDC.64 UR28, c[0x0][0x2e0] ;  /* 0x0000b800001c7ab9 */ /* 0x000fe20000000a00 */
[----:B------:R-:W-:Y:S02]  /*70a0*/  UIMAD UR10, UR11, UR14, URZ ;  /* 0x0000000e0b0a72a4 */ /* 0x000fe4000f8e023f */
[----:B------:R-:W-:Y:S02]  /*70b0*/  UIMAD.WIDE.U32 UR8, UR6, UR14, URZ ;  /* 0x0000000e060872a5 */ /* 0x000fe4000f8e003f */
[----:B------:R-:W-:Y:S02]  /*70c0*/  UIMAD UR15, UR6, UR15, UR10 ;  /* 0x0000000f060f72a4 */ /* 0x000fe4000f8e020a */
[----:B------:R-:W-:Y:S02]  /*70d0*/  UIADD3 UR6, UR7, -UR12, URZ ;  /* 0x8000000c07067290 */ /* 0x000fe4000fffe03f */
[----:B------:R-:W-:-:S02]  /*70e0*/  USHF.R.S32.HI UR11, URZ, 0x1f, UR13 ;  /* 0x0000001f3f0b7899 */ /* 0x000fc4000801140d */
        /* <DEDUP_REMOVED lines=32> */
.L_x_2736:
[----:B------:R-:W-:Y:S05]  /*72f0*/  BSYNC B0 ;  /* 0x0000000000007941 */ /* 0x000fea0003800000 */
.L_x_2735:
        /* <DEDUP_REMOVED lines=19> */
.L_x_2738:
[----:B------:R-:W-:Y:S05]  /*7430*/  BSYNC B0 ;  /* 0x0000000000007941 */ /* 0x000fea0003800000 */
.L_x_2737:
[----:B------:R-:W-:Y:S06]  /*7440*/  BAR.ARV 0xa, 0xa0 ;  /* 0x0282800000007b1d */ /* 0x000fec0000002000 */
[----:B------:R-:W-:Y:S04]  /*7450*/  BSSY B0, `(.L_x_2739) ;  /* 0x0000003000007945 */ /* 0x000fe80003800000 */
[----:B------:R-:W-:Y:S05]  /*7460*/  @!P0 BRA `(.L_x_2740) ;  /* 0x0000000000048947 */ /* 0x000fea0003800000 */
[----:B------:R-:W-:-:S04]  /*7470*/  DEPBAR.LE SB0, 0x0 ;  /* 0x000080000000791a */ /* 0x000fc80000000000 */
.L_x_2740:
[----:B------:R-:W-:Y:S05]  /*7480*/  BSYNC B0 ;  /* 0x0000000000007941 */ /* 0x000fea0003800000 */
.L_x_2739:
[----:B------:R-:W-:Y:S06]  /*7490*/  BAR.ARV 0xb, 0xa0 ;  /* 0x02c2800000007b1d */ /* 0x000fec0000002000 */
[----:B------:R-:W-:Y:S01]  /*74a0*/  UIADD3 UR18, UR12, 0x1, URZ ;  /* 0x000000010c127890 */ /* 0x000fe2000fffe03f */
[----:B------:R-:W-:Y:S11]  /*74b0*/  BRA `(.L_x_2741) ;  /* 0x0000000000047947 */ /* 0x000ff60003800000 */
.L_x_2734:
[----:B------:R-:W-:-:S05]  /*74c0*/  UMOV UR18, UR12 ;  /* 0x0000000c00127c82 */ /* 0x000fca0008000000 */
.L_x_2741:
        /* <DEDUP_REMOVED lines=22> */
.L_x_2754:
        /* <DEDUP_REMOVED lines=20> */
.L_x_2743:
[----:B------:R-:W-:Y:S05]  /*7770*/  BSYNC B0 ;  /* 0x0000000000007941 */ /* 0x000fea0003800000 */
.L_x_2742:
        /* <DEDUP_REMOVED lines=13> */
.L_x_2745:
[----:B------:R-:W-:Y:S05]  /*7850*/  BSYNC B0 ;  /* 0x0000000000007941 */ /* 0x000fea0003800000 */
.L_x_2744:
[----:B------:R-:W-:Y:S06]  /*7860*/  BAR.ARV 0xa, 0xa0 ;  /* 0x0282800000007b1d */ /* 0x000fec0000002000 */
[----:B------:R-:W-:Y:S04]  /*7870*/  BSSY B0, `(.L_x_2746) ;  /* 0x0000003000007945 */ /* 0x000fe80003800000 */
[----:B------:R-:W-:Y:S05]  /*7880*/  @!P0 BRA `(.L_x_2747) ;  /* 0x0000000000048947 */ /* 0x000fea0003800000 */
[----:B------:R-:W-:-:S04]  /*7890*/  DEPBAR.LE SB0, 0x0 ;  /* 0x000080000000791a */ /* 0x000fc80000000000 */
.L_x_2747:
[----:B------:R-:W-:Y:S05]  /*78a0*/  BSYNC B0 ;  /* 0x0000000000007941 */ /* 0x000fea0003800000 */
.L_x_2746:
        /* <DEDUP_REMOVED lines=13> */
.L_x_2749:
[----:B------:R-:W-:Y:S05]  /*7980*/  BSYNC B0 ;  /* 0x0000000000007941 */ /* 0x000fea0003800000 */
.L_x_2748:
        /* <DEDUP_REMOVED lines=13> */
.L_x_2751:
[----:B------:R-:W-:Y:S05]  /*7a60*/  BSYNC B0 ;  /* 0x0000000000007941 */ /* 0x000fea0003800000 */
.L_x_2750:
[----:B------:R-:W-:Y:S01]  /*7a70*/  UIADD3 UR18, UR18, 0x2, URZ ;  /* 0x0000000212127890 */ /* 0x000fe2000fffe03f */
[----:B------:R-:W-:Y:S06]  /*7a80*/  BAR.ARV 0xa, 0xa0 ;  /* 0x0282800000007b1d */ /* 0x000fec0000002000 */
[----:B------:R-:W-:Y:S01]  /*7a90*/  UISETP.GE.AND UP0, UPT, UR18, UR7, UPT ;  /* 0x000000071200728c */ /* 0x000fe2000bf06270 */
[----:B------:R-:W-:Y:S04]  /*7aa0*/  BSSY B0, `(.L_x_2752) ;  /* 0x0000003000007945 */ /* 0x000fe80003800000 */
[----:B------:R-:W-:Y:S06]  /*7ab0*/  @!P0 BRA `(.L_x_2753) ;  /* 0x0000000000048947 */ /* 0x000fec0003800000 */
[----:B------:R-:W-:-:S04]  /*7ac0*/  DEPBAR.LE SB0, 0x0 ;  /* 0x000080000000791a */ /* 0x000fc80000000000 */
.L_x_2753:
[----:B------:R-:W-:Y:S05]  /*7ad0*/  BSYNC B0 ;  /* 0x0000000000007941 */ /* 0x000fea0003800000 */
.L_x_2752:
[----:B------:R-:W-:Y:S06]  /*7ae0*/  BAR.ARV 0xb, 0xa0 ;  /* 0x02c2800000007b1d */ /* 0x000fec0000002000 */
[----:B------:R-:W-:Y:S01]  /*7af0*/  PLOP3.LUT P1, PT, PT, PT, UP0, 0x80, 0x0 ;  /* 0x000000000000781c */ /* 0x000fe20003f2f008 */
[----:B------:R-:W-:Y:S02]  /*7b00*/  UIADD3 UR26, UR26, 0x3000, URZ ;  /* 0x000030001a1a7890 */ /* 0x000fe4000fffe03f */
[----:B------:R-:W-:-:S10]  /*7b10*/  UIADD3 UR6, UR6, 0x3000, URZ ;  /* 0x0000300006067890 */ /* 0x000fd4000fffe03f */
[----:B------:R-:W-:Y:S05]  /*7b20*/  @!P1 BRA `(.L_x_2754) ;  /* 0xfffffff800c09947 */ /* 0x000fea000383ffff */
[----:B------:R-:W-:Y:S05]  /*7b30*/  BRA `(.L_x_2685) ;  /* 0x0000002c00c87947 */ /* 0x000fea0003800000 */
.L_x_2725:
[----:B------:R-:W1:Y:S01]  /*7b40*/  S2UR UR7, SR_CTAID.X ;  /* 0x00000000000779c3 */ /* 0x000e620000002500 */
[----:B------:R-:W-:Y:S02]  /*7b50*/  ULDC UR8, c[0x0][0x8d0] ;  /* 0x0002340000087ab9 */ /* 0x000fe40000000800 */
[----:B------:R-:W-:-:S11]  /*7b60*/  UISETP.NE.AND UP0, UPT, UR8, 0x1, UPT ;  /* 0x000000010800788c */ /* 0x000fd6000bf05270 */
[----:B------:R-:W-:Y:S01]  /*7b70*/  @UP0 ULDC UR4, c[0x0][0x8d4] ;  /* 0x0002350000040ab9 */ /* 0x000fe20000000800 */
[----:B------:R-:W-:Y:S01]  /*7b80*/  @UP0 ULDC UR9, c[0x0][0x8d8] ;  /* 0x0002360000090ab9 */ /* 0x000fe20000000800 */
[----:B-1----:R-:W-:Y:S02]  /*7b90*/  UIMAD.WIDE.U32 UR4, UR7, UR4, URZ ;  /* 0x00000004070472a5 */ /* 0x002fe4000f8e003f */
[----:B------:R-:W-:Y:S02]  /*7ba0*/  UMOV UR6, UR7 ;  /* 0x0000000700067c82 */ /* 0x000fe40008000000 */
[----:B------:R-:W-:-:S03]  /*7bb0*/  @UP0 USHF.R.U32.HI UR6, URZ, UR9, UR5 ;  /* 0x000000093f060299 */ /* 0x000fc60008011605 */
[----:B------:R-:W-:Y:S02]  /*7bc0*/  ULDC UR4, c[0x0][0x8e8] ;  /* 0x00023a0000047ab9 */ /* 0x000fe40000000800 */
[----:B------:R-:W-:Y:S02]  /*7bd0*/  UISETP.GE.AND UP0, UPT, UR6, UR4, UPT ;  /* 0x000000040600728c */ /* 0x000fe4000bf06270 */
[----:B------:R-:W-:-:S04]  /*7be0*/  UIADD3 UR4, -UR6, URZ, URZ ;  /* 0x0000003f06047290 */ /* 0x000fc8000fffe13f */
[----:B------:R-:W-:Y:S01]  /*7bf0*/  PLOP3.LUT P0, PT, PT, PT, UP0, 0x80, 0x0 ;  /* 0x000000000000781c */ /* 0x000fe20003f0f008 */
[----:B------:R-:W-:-:S12]  /*7c00*/  UIMAD UR8, UR8, UR4, UR7 ;  /* 0x00000004080872a4 */ /* 0x000fd8000f8e0207 */
        /* <DEDUP_REMOVED lines=9> */
.L_x_2755:
[----:B------:R-:W-:Y:S01]  /*7ca0*/  ULDC UR9, c[0x0][0x8c4] ;  /* 0x0002310000097ab9 */ /* 0x000fe20000000800 */
[----:B------:R-:W-:Y:S01]  /*7cb0*/  UMOV UR7, UR8 ;  /* 0x0000000800077c82 */ /* 0x000fe20008000000 */
[----:B------:R-:W-:-:S11]  /*7cc0*/  UISETP.NE.AND UP0, UPT, UR9, 0x1, UPT ;  /* 0x000000010900788c */ /* 0x000fd6000bf05270 */
[----:B------:R-:W-:Y:S02]  /*7cd0*/  @UP0 ULDC.64 UR10, c[0x0][0x8c8] ;  /* 0x00023200000a0ab9 */ /* 0x000fe40000000a00 */
[----:B------:R-:W-:-:S04]  /*7ce0*/  UIMAD.WIDE.U32 UR4, UR8, UR10, URZ ;  /* 0x0000000a080472a5 */ /* 0x000fc8000f8e003f */
[----:B------:R-:W-:-:S04]  /*7cf0*/  @UP0 USHF.R.U32.HI UR7, URZ, UR11, UR5 ;  /* 0x0000000b3f070299 */ /* 0x000fc80008011605 */
[----:B------:R-:W-:-:S12]  /*7d00*/  UIMAD UR4, UR7, UR9, URZ ;  /* 0x00000009070472a4 */ /* 0x000fd8000f8e023f */
.L_x_2756:
        /* <DEDUP_REMOVED lines=23> */
.L_x_2757:
        /* <DEDUP_REMOVED lines=14> */
.L_x_2759:
[----:B------:R-:W-:-:S05]  /*7f60*/  ULDC UR4, c[0x0][0x8ec] ;  /* 0x00023b0000047ab9 */ /* 0x000fca0000000800 */
.L_x_2758:
[----:B------:R-:W-:Y:S01]  /*7f70*/  UIADD3 UR4, UR4, 0x7f, URZ ;  /* 0x0000007f04047890 */ /* 0x000fe2000fffe03f */
[----:B------:R-:W-:Y:S02]  /*7f80*/  IMAD.MOV.U32 R10, RZ, RZ, 0x1 ;  /* 0x00000001ff0a7424 */ /* 0x000fe400078e00ff */
[----:B------:R-:W-:Y:S01]  /*7f90*/  IMAD.MOV.U32 R2, RZ, RZ, RZ ;  /* 0x000000ffff027224 */ /* 0x000fe200078e00ff */
        /* <DEDUP_REMOVED lines=13> */
[----:B------:R-:W1:Y:S02]  /*8070*/  LDC R0, c[0x0][0x280] ;  /* 0x0000a000ff007b82 */ /* 0x000e640000000800 */
[----:B------:R-:W-:Y:S01]  /*8080*/  IMAD.U32 R2, RZ, RZ, UR8 ;  /* 0x00000008ff027e24 */ /* 0x000fe2000f8e00ff */
[----:B------:R-:W-:Y:S01]  /*8090*/  UISETP.NE.U32.AND UP0, UPT, UR4, URZ, UPT ;  /* 0x0000003f0400728c */ /* 0x000fe2000bf05070 */
[----:B------:R-:W-:Y:S01]  /*80a0*/  PLOP3.LUT P1, PT, PT, PT, UP1, 0x80, 0x0 ;  /* 0x000000000000781c */ /* 0x000fe20003f2f018 */
[----:B------:R-:W-:Y:S01]  /*80b0*/  IMAD.U32 R3, RZ, RZ, UR9 ;  /* 0x00000009ff037e24 */ /* 0x000fe2000f8e00ff */
[----:B------:R-:W-:Y:S01]  /*80c0*/  ULDC.64 UR14, c[0x0][0x778] ;  /* 0x0001de00000e7ab9 */ /* 0x000fe20000000a00 */
[----:B------:R-:W-:Y:S01]  /*80d0*/  UISETP.NE.AND.EX UP0, UPT, UR5, URZ, UPT, UP0 ;  /* 0x0000003f0500728c */ /* 0x000fe2000bf05300 */
[----:B------:R-:W-:-:S02]  /*80e0*/  ULDC.64 UR18, c[0x0][0x788] ;  /* 0x0001e20000127ab9 */ /* 0x000fc40000000a00 */
[----:B------:R-:W-:-:S07]  /*80f0*/  ULDC.64 UR4, c[0x0][0x780] ;  /* 0x0001e00000047ab9 */ /* 0x000fce0000000a00 */
[----:B------:R-:W2:Y:S01]  /*8100*/  @P1 LDG.E R6, desc[UR46][R2.64] ;  /* 0x0000002e02061981 */ /* 0x000ea2000c1e1900 */
[----:B------:R-:W-:Y:S01]  /*8110*/  UISETP.NE.U32.AND UP2, UPT, UR4, URZ, UPT ;  /* 0x0000003f0400728c */ /* 0x000fe2000bf45070 */
[----:B------:R-:W-:Y:S01]  /*8120*/  PLOP3.LUT P2, PT, PT, PT, UP0, 0x80, 0x0 ;  /* 0x000000000000781c */ /* 0x000fe20003f4f008 */
[----:B------:R-:W-:Y:S01]  /*8130*/  UIMAD.WIDE UR14, UR13, 0x4, UR14 ;  /* 0x000000040d0e78a5 */ /* 0x000fe2000f8e020e */
[----:B------:R3:W4:Y:S01]  /*8140*/  @P1 LDG.E R4, desc[UR46][R2.64] ;  /* 0x0000002e02041981 */ /* 0x000722000c1e1900 */
[----:B------:R-:W-:-:S06]  /*8150*/  UISETP.NE.AND.EX UP2, UPT, UR5, URZ, UPT, UP2 ;  /* 0x0000003f0500728c */ /* 0x000fcc000bf45320 */
[----:B------:R-:W-:Y:S01]  /*8160*/  PLOP3.LUT P3, PT, PT, PT, UP2, 0x80, 0x0 ;  /* 0x000000000000781c */ /* 0x000fe20003f6f028 */
[----:B---3--:R-:W-:-:S04]  /*8170*/  IMAD.U32 R2, RZ, RZ, UR14 ;  /* 0x0000000eff027e24 */ /* 0x008fc8000f8e00ff */
[----:B------:R-:W-:Y:S01]  /*8180*/  @UP2 ULDC.64 UR4, c[0x0][0x780] ;  /* 0x0001e00000042ab9 */ /* 0x000fe20000000a00 */
[----:B------:R-:W-:Y:S01]  /*8190*/  IMAD.U32 R3, RZ, RZ, UR15 ;  /* 0x0000000fff037e24 */ /* 0x000fe2000f8e00ff */
[----:B------:R-:W-:-:S04]  /*81a0*/  @UP2 UIMAD.WIDE UR4, UR13, 0x4, UR4 ;  /* 0x000000040d0428a5 */ /* 0x000fc8000f8e0204 */
[----:B------:R3:W4:Y:S02]  /*81b0*/  @P2 LDG.E R5, desc[UR46][R2.64] ;  /* 0x0000002e02052981 */ /* 0x000724000c1e1900 */
[----:B---3--:R-:W-:Y:S02]  /*81c0*/  IMAD.U32 R2, RZ, RZ, UR4 ;  /* 0x00000004ff027e24 */ /* 0x008fe4000f8e00ff */
[----:B------:R-:W-:-:S05]  /*81d0*/  IMAD.U32 R3, RZ, RZ, UR5 ;  /* 0x00000005ff037e24 */ /* 0x000fca000f8e00ff */
[----:B-1----:R1:W5:Y:S01]  /*81e0*/  @P3 LDG.E R0, desc[UR46][R2.64] ;  /* 0x0000002e02003981 */ /* 0x002362000c1e1900 */
        /* <DEDUP_REMOVED lines=10> */
[----:B------:R-:W-:-:S03]  /*8290*/  @P2 R2UR UR11, R5 ;  /* 0x00000000050b22ca */ /* 0x000fc600000e0000 */
[----:B------:R-:W-:-:S04]  /*82a0*/  @UP1 ULOP3.LUT UR10, UR5, 0xffffffc0, URZ, 0xc0, !UPT ;  /* 0xffffffc0050a1892 */ /* 0x000fc8000f8ec03f */
[----:B------:R-:W-:Y:S01]  /*82b0*/  @UP1 USHF.R.S32.HI UR12, URZ, 0x1f, UR10 ;  /* 0x0000001f3f0c1899 */ /* 0x000fe2000801140a */
[----:B-1----:R-:W-:Y:S11]  /*82c0*/  @P3 BRA `(.L_x_2761) ;  /* 0x0000000000183947 */ /* 0x002ff60003800000 */
[----:B------:R-:W-:Y:S05]  /*82d0*/  @!P1 BRA `(.L_x_2761) ;  /* 0x0000000000149947 */ /* 0x000fea0003800000 */
[----:B------:R-:W-:Y:S02]  /*82e0*/  IMAD.U32 R2, RZ, RZ, UR8 ;  /* 0x00000008ff027e24 */ /* 0x000fe4000f8e00ff */
[----:B------:R-:W-:-:S05]  /*82f0*/  IMAD.U32 R3, RZ, RZ, UR9 ;  /* 0x00000009ff037e24 */ /* 0x000fca000f8e00ff */
[----:B------:R-:W2:Y:S04]  /*8300*/  LDG.E R5, desc[UR46][R2.64] ;  /* 0x0000002e02057981 */ /* 0x000ea8000c1e1900 */
[----:B-----5:R-:W2:Y:S02]  /*8310*/  LDG.E R0, desc[UR46][R2.64+0x4] ;  /* 0x0000042e02007981 */ /* 0x020ea4000c1e1900 */
[----:B--2---:R-:W-:-:S07]  /*8320*/  IMAD.IADD R0, R0, 0x1, -R5 ;  /* 0x0000000100007824 */ /* 0x004fce00078e0a05 */
.L_x_2761:
[----:B------:R-:W-:Y:S01]  /*8330*/  UMOV UR4, URZ ;  /* 0x0000003f00047c82 */ /* 0x000fe20008000000 */
[----:B------:R-:W-:Y:S01]  /*8340*/  UMOV UR5, URZ ;  /* 0x0000003f00057c82 */ /* 0x000fe20008000000 */
[----:B------:R-:W-:Y:S01]  /*8350*/  IMAD.U32 R4, RZ, RZ, UR18 ;  /* 0x00000012ff047e24 */ /* 0x000fe2000f8e00ff */
[----:B------:R-:W-:Y:S01]  /*8360*/  @UP1 UMOV UR4, UR10 ;  /* 0x0000000a00041c82 */ /* 0x000fe20008000000 */
[----:B------:R-:W-:Y:S01]  /*8370*/  @UP1 UMOV UR5, UR12 ;  /* 0x0000000c00051c82 */ /* 0x000fe20008000000 */
[----:B------:R-:W-:Y:S05]  /*8380*/  @!P0 BRA `(.L_x_2762) ;  /* 0x0000000000188947 */ /* 0x000fea0003800000 */
[----:B------:R-:W-:Y:S02]  /*8390*/  ULDC.64 UR8, c[0x0][0x788] ;  /* 0x0001e20000087ab9 */ /* 0x000fe40000000a00 */
[----:B------:R-:W-:-:S06]  /*83a0*/  UIMAD.WIDE UR8, UR13, 0x4, UR8 ;  /* 0x000000040d0878a5 */ /* 0x000fcc000f8e0208 */
[----:B------:R-:W-:Y:S02]  /*83b0*/  IMAD.U32 R2, RZ, RZ, UR8 ;  /* 0x00000008ff027e24 */ /* 0x000fe4000f8e00ff */
[----:B------:R-:W-:-:S05]  /*83c0*/  IMAD.U32 R3, RZ, RZ, UR9 ;  /* 0x00000009ff037e24 */ /* 0x000fca000f8e00ff */
[----:B------:R1:W5:Y:S01]  /*83d0*/  LDG.E R4, desc[UR46][R2.64] ;  /* 0x0000002e02047981 */ /* 0x000362000c1e1900 */
[----:B------:R-:W-:Y:S05]  /*83e0*/  BRA `(.L_x_2763) ;  /* 0x0000000000187947 */ /* 0x000fea0003800000 */
.L_x_2762:
[----:B------:R-:W-:Y:S05]  /*83f0*/  @!P2 BRA `(.L_x_2763) ;  /* 0x000000000014a947 */ /* 0x000fea0003800000 */
[----:B------:R-:W-:Y:S02]  /*8400*/  IMAD.U32 R2, RZ, RZ, UR14 ;  /* 0x0000000eff027e24 */ /* 0x000fe4000f8e00ff */
[----:B------:R-:W-:-:S05]  /*8410*/  IMAD.U32 R3, RZ, RZ, UR15 ;  /* 0x0000000fff037e24 */ /* 0x000fca000f8e00ff */
[----:B------:R-:W2:Y:S04]  /*8420*/  LDG.E R5, desc[UR46][R2.64] ;  /* 0x0000002e02057981 */ /* 0x000ea8000c1e1900 */
[----:B------:R-:W2:Y:S02]  /*8430*/  LDG.E R4, desc[UR46][R2.64+0x4] ;  /* 0x0000042e02047981 */ /* 0x000ea4000c1e1900 */
[----:B--2---:R-:W-:-:S07]  /*8440*/  IMAD.IADD R4, R4, 0x1, -R5 ;  /* 0x0000000104047824 */ /* 0x004fce00078e0a05 */
.L_x_2763:
[----:B-1----:R-:W-:Y:S01]  /*8450*/  IMAD.U32 R3, RZ, RZ, UR7 ;  /* 0x00000007ff037e24 */ /* 0x002fe2000f8e00ff */
[----:B------:R-:W-:-:S03]  /*8460*/  ULDC UR8, c[0x0][0x74c] ;  /* 0x0001d30000087ab9 */ /* 0x000fc60000000800 */
[----:B-----5:R-:W-:Y:S02]  /*8470*/  IMAD R3, R3, 0x80, R0 ;  /* 0x0000008003037824 */ /* 0x020fe400078e0200 */
[----:B------:R-:W-:-:S03]  /*8480*/  VIADD R0, R0, 0x3f ;  /* 0x0000003f00007836 */ /* 0x000fc60000000000 */
[----:B------:R-:W-:-:S04]  /*8490*/  IADD3 R3, R3, -UR8, -R4 ;  /* 0x8000000803037c10 */ /* 0x000fc8000fffe804 */
[----:B------:R-:W-:-:S04]  /*84a0*/  SHF.R.S32.HI R2, RZ, 0x1f, R3 ;  /* 0x0000001fff027819 */ /* 0x000fc80000011403 */
[----:B------:R-:W-:Y:S02]  /*84b0*/  LEA.HI R2, R2, R3, RZ, 0x6 ;  /* 0x0000000302027211 */ /* 0x000fe400078f30ff */
[----:B------:R-:W-:Y:S02]  /*84c0*/  SHF.R.S32.HI R3, RZ, 0x1f, R0 ;  /* 0x0000001fff037819 */ /* 0x000fe40000011400 */
[----:B------:R-:W-:Y:S02]  /*84d0*/  SHF.R.S32.HI R2, RZ, 0x6, R2 ;  /* 0x00000006ff027819 */ /* 0x000fe40000011402 */
[----:B------:R-:W-:Y:S02]  /*84e0*/  LEA.HI R0, R3, R0, RZ, 0x6 ;  /* 0x0000000003007211 */ /* 0x000fe400078f30ff */
[----:B------:R-:W-:Y:S01]  /*84f0*/  VIMNMX R4, RZ, R2, !PT ;  /* 0x00000002ff047248 */ /* 0x000fe20007fe0100 */
[----:B------:R-:W-:Y:S01]  /*8500*/  IMAD.MOV.U32 R2, RZ, RZ, RZ ;  /* 0x000000ffff027224 */ /* 0x000fe200078e00ff */
[----:B------:R-:W-:-:S04]  /*8510*/  SHF.R.S32.HI R0, RZ, 0x6, R0 ;  /* 0x00000006ff007819 */ /* 0x000fc80000011400 */
[----:B------:R-:W-:-:S13]  /*8520*/  ISETP.GT.AND P0, PT, R0, R4, PT ;  /* 0x000000040000720c */ /* 0x000fda0003f04270 */
[----:B------:R-:W-:Y:S05]  /*8530*/  @!P0 BRA `(.L_x_2760) ;  /* 0x0000002000b48947 */ /* 0x000fea0003800000 */
[----:B------:R-:W-:Y:S01]  /*8540*/  USHF.R.S32.HI UR10, URZ, 0x1f, UR20 ;  /* 0x0000001f3f0a7899 */ /* 0x000fe20008011414 */
[----:B------:R-:W-:Y:S01]  /*8550*/  BSSY B0, `(.L_x_2760) ;  /* 0x000022b000007945 */ /* 0x000fe20003800000 */
[----:B------:R-:W-:Y:S01]  /*8560*/  UISETP.NE.U32.AND UP1, UPT, UR16, URZ, UPT ;  /* 0x0000003f1000728c */ /* 0x000fe2000bf25070 */
[----:B------:R-:W-:Y:S01]  /*8570*/  IMAD.MOV.U32 R2, RZ, RZ, RZ ;  /* 0x000000ffff027224 */ /* 0x000fe200078e00ff */
[----:B------:R-:W-:Y:S01]  /*8580*/  ULDC.64 UR14, c[0x0][0x718] ;  /* 0x0001c600000e7ab9 */ /* 0x000fe20000000a00 */
[----:B------:R-:W-:Y:S01]  /*8590*/  UMOV UR8, UR4 ;  /* 0x0000000400087c82 */ /* 0x000fe20008000000 */
[----:B------:R-:W-:Y:S02]  /*85a0*/  UIMAD UR12, UR10, UR14, URZ ;  /* 0x0000000e0a0c72a4 */ /* 0x000fe4000f8e023f */
[----:B------:R-:W-:Y:S02]  /*85b0*/  UISETP.NE.AND.EX UP1, UPT, UR17, URZ, UPT, UP1 ;  /* 0x0000003f1100728c */ /* 0x000fe4000bf25310 */
[----:B------:R-:W-:Y:S01]  /*85c0*/  UIMAD UR12, UR20, UR15, UR12 ;  /* 0x0000000f140c72a4 */ /* 0x000fe2000f8e020c */
[----:B------:R-:W-:-:S02]  /*85d0*/  ULDC.64 UR16, c[0x0][0x730] ;  /* 0x0001cc0000107ab9 */ /* 0x000fc40000000a00 */
[----:B------:R-:W-:Y:S01]  /*85e0*/  ULDC UR15, c[0x0][0x2e8] ;  /* 0x0000ba00000f7ab9 */ /* 0x000fe20000000800 */
[----:B------:R-:W-:Y:S01]  /*85f0*/  UIMAD UR10, UR10, UR16, URZ ;  /* 0x000000100a0a72a4 */ /* 0x000fe2000f8e023f */
[----:B------:R-:W-:Y:S01]  /*8600*/  UMOV UR9, UR5 ;  /* 0x0000000500097c82 */ /* 0x000fe20008000000 */
[----:B------:R-:W-:Y:S02]  /*8610*/  UISETP.NE.AND UP2, UPT, UR15, 0x1, UPT ;  /* 0x000000010f00788c */ /* 0x000fe4000bf45270 */
[----:B------:R-:W-:Y:S02]  /*8620*/  UIMAD.WIDE.U32 UR4, UR20, UR14, UR8 ;  /* 0x0000000e140472a5 */ /* 0x000fe4000f8e0008 */
[----:B------:R-:W-:Y:S02]  /*8630*/  UIMAD.WIDE.U32 UR8, UR20, UR16, UR8 ;  /* 0x00000010140872a5 */ /* 0x000fe4000f8e0008 */
[----:B------:R-:W-:Y:S02]  /*8640*/  UIMAD UR14, UR20, UR17, UR10 ;  /* 0x00000011140e72a4 */ /* 0x000fe4000f8e020a */
[----:B------:R-:W-:Y:S01]  /*8650*/  USHF.R.S32.HI UR10, URZ, 0x1f, UR13 ;  /* 0x0000001f3f0a7899 */ /* 0x000fe2000801140d */
[----:B------:R-:W-:Y:S01]  /*8660*/  ELECT P0, URZ, PT ;  /* 0x00000000003f782f */ /* 0x000fe20003800000 */
[----:B------:R-:W-:-:S02]  /*8670*/  USEL UR21, UR13, URZ, !UP1 ;  /* 0x0000003f0d157287 */ /* 0x000fc4000c800000 */
[----:B------:R-:W-:Y:S01]  /*8680*/  UIADD3 UR9, UR9, UR14, URZ ;  /* 0x0000000e09097290 */ /* 0x000fe2000fffe03f */
[----:B------:R-:W-:Y:S01]  /*8690*/  ULDC.64 UR18, c[0x0][0x738] ;  /* 0x0001ce0000127ab9 */ /* 0x000fe20000000a00 */
[----:B------:R-:W-:Y:S01]  /*86a0*/  USEL UR10, UR10, URZ, !UP1 ;  /* 0x0000003f0a0a7287 */ /* 0x000fe2000c800000 */
[----:B------:R-:W-:Y:S01]  /*86b0*/  ULDC.64 UR16, c[0x0][0x720] ;  /* 0x0001c80000107ab9 */ /* 0x000fe20000000a00 */
[----:B------:R-:W-:Y:S02]  /*86c0*/  UIMAD.WIDE.U32 UR14, UR18, UR21, UR8 ;  /* 0x00000015120e72a5 */ /* 0x000fe4000f8e0008 */
[----:B------:R-:W-:Y:S01]  /*86d0*/  UIADD3 UR23, UR5, UR12, URZ ;  /* 0x0000000c05177290 */ /* 0x000fe2000fffe03f */
[----:B------:R-:W-:Y:S01]  /*86e0*/  @UP2 ULDC UR8, c[0x0][0x2ec] ;  /* 0x0000bb0000082ab9 */ /* 0x000fe20000000800 */
[----:B------:R-:W-:Y:S02]  /*86f0*/  UIMAD UR5, UR10, UR16, URZ ;  /* 0x000000100a0572a4 */ /* 0x000fe4000f8e023f */
[----:B------:R-:W-:-:S02]  /*8700*/  UIMAD UR10, UR10, UR18, URZ ;  /* 0x000000120a0a72a4 */ /* 0x000fc4000f8e023f */
[----:B------:R-:W-:Y:S02]  /*8710*/  UIMAD.WIDE.U32 UR8, UR20, UR8, URZ ;  /* 0x00000008140872a5 */ /* 0x000fe4000f8e003f */
[----:B------:R-:W-:Y:S01]  /*8720*/  ULEA UR11, UR7, UR11, 0x7 ;  /* 0x0000000b070b7291 */ /* 0x000fe2000f8e383f */
[----:B------:R-:W-:Y:S02]  /*8730*/  UMOV UR22, UR4 ;  /* 0x0000000400167c82 */ /* 0x000fe40008000000 */
[----:B------:R-:W-:Y:S01]  /*8740*/  @UP2 ULDC UR7, c[0x0][0x2f0] ;  /* 0x0000bc0000072ab9 */ /* 0x000fe20000000800 */
[----:B------:R-:W-:Y:S01]  /*8750*/  UMOV UR12, UR20 ;  /* 0x00000014000c7c82 */ /* 0x000fe20008000000 */
[----:B------:R-:W-:Y:S02]  /*8760*/  UIMAD UR5, UR17, UR21, UR5 ;  /* 0x00000015110572a4 */ /* 0x000fe4000f8e0205 */
[----:B------:R-:W-:Y:S02]  /*8770*/  UIMAD.WIDE.U32 UR22, UR16, UR21, UR22 ;  /* 0x00000015101672a5 */ /* 0x000fe4000f8e0016 */
[----:B------:R-:W-:-:S02]  /*8780*/  UIMAD UR4, UR19, UR21, UR10 ;  /* 0x00000015130472a4 */ /* 0x000fc4000f8e020a */
        /* <DEDUP_REMOVED lines=10> */
.L_x_2793:
        /* <DEDUP_REMOVED lines=15> */
.L_x_2766:
[----:B------:R-:W-:Y:S01]  /*8920*/  R2UR UR19, R4 ;  /* 0x00000000041372ca */ /* 0x000fe200000e0000 */
[----:B------:R-:W2:Y:S01]  /*8930*/  LDC.64 R12, c[0x0][0x198] ;  /* 0x00006600ff0c7b82 */ /* 0x000ea20000000a00 */
[----:B------:R-:W-:Y:S01]  /*8940*/  ULDC.64 UR8, c[0x0][0x700] ;  /* 0x0001c00000087ab9 */ /* 0x000fe20000000a00 */
[----:B------:R-:W-:Y:S01]  /*8950*/  UMOV UR50, 0x0 ;  /* 0x0000000000327882 */ /* 0x000fe20000000000 */
[----:B------:R-:W-:Y:S01]  /*8960*/  IMAD.U32 R9, RZ, RZ, UR8 ;  /* 0x00000008ff097e24 */ /* 0x000fe2000f8e00ff */
[----:B------:R-:W-:Y:S01]  /*8970*/  R2UR UR8, R15 ;  /* 0x000000000f0872ca */ /* 0x000fe200000e0000 */
[----:B------:R-:W-:Y:S01]  /*8980*/  IMAD.U32 R8, RZ, RZ, UR9 ;  /* 0x00000009ff087e24 */ /* 0x000fe2000f8e00ff */
[----:B------:R-:W-:Y:S01]  /*8990*/  UMOV UR51, 0x14f00000 ;  /* 0x14f0000000337882 */ /* 0x000fe20000000000 */
[----:B------:R-:W-:Y:S01]  /*89a0*/  UMOV UR18, URZ ;  /* 0x0000003f00127c82 */ /* 0x000fe20008000000 */
[----:B------:R-:W-:Y:S01]  /*89b0*/  UMOV UR42, 0x20 ;  /* 0x00000020002a7882 */ /* 0x000fe20000000000 */
[----:B------:R-:W-:Y:S01]  /*89c0*/  UMOV UR44, UR20 ;  /* 0x00000014002c7c82 */ /* 0x000fe20008000000 */
[----:B------:R-:W-:Y:S01]  /*89d0*/  UMOV UR45, UR21 ;  /* 0x00000015002d7c82 */ /* 0x000fe20008000000 */
[----:B------:R-:W-:Y:S01]  /*89e0*/  UMOV UR34, 0x40 ;  /* 0x0000004000227882 */ /* 0x000fe20000000000 */
[----:B------:R-:W-:Y:S01]  /*89f0*/  USHF.L.U32 UR19, UR19, 0x6, URZ ;  /* 0x0000000613137899 */ /* 0x000fe2000800063f */
[----:B------:R-:W-:Y:S01]  /*8a00*/  IMAD.MOV.U32 R16, RZ, RZ, RZ ;  /* 0x000000ffff107224 */ /* 0x000fe200078e00ff */
[----:B------:R-:W-:Y:S01]  /*8a10*/  UMOV UR36, UR20 ;  /* 0x0000001400247c82 */ /* 0x000fe20008000000 */
[----:B------:R-:W-:Y:S01]  /*8a20*/  UMOV UR37, UR21 ;  /* 0x0000001500257c82 */ /* 0x000fe20008000000 */
[----:B------:R-:W-:-:S02]  /*8a30*/  UIADD3 UR7, UP0, UR19, UR22, URZ ;  /* 0x0000001613077290 */ /* 0x000fc4000ff1e03f */
[----:B------:R-:W-:Y:S01]  /*8a40*/  IMAD.U32 R3, RZ, RZ, UR19 ;  /* 0x00000013ff037e24 */ /* 0x000fe2000f8e00ff */
[----:B------:R-:W-:Y:S02]  /*8a50*/  UIADD3 UR16, UR8, 0x12000, URZ ;  /* 0x0001200008107890 */ /* 0x000fe4000fffe03f */
[----:B------:R-:W-:Y:S01]  /*8a60*/  UIADD3 UR17, UR8, 0x26810, URZ ;  /* 0x0002681008117890 */ /* 0x000fe2000fffe03f */
[----:B------:R-:W-:Y:S01]  /*8a70*/  PLOP3.LUT P1, PT, PT, PT, UP0, 0x80, 0x0 ;  /* 0x000000000000781c */ /* 0x000fe20003f2f008 */
[----:B-1----:R-:W-:Y:S01]  /*8a80*/  IMAD.U32 R2, RZ, RZ, UR7 ;  /* 0x00000007ff027e24 */ /* 0x002fe2000f8e00ff */
[----:B------:R-:W-:Y:S01]  /*8a90*/  UIADD3 UR19, UR19, UR6, URZ ;  /* 0x0000000613137290 */ /* 0x000fe2000fffe03f */
[----:B--2---:R-:W-:Y:S01]  /*8aa0*/  IMAD.MOV.U32 R7, RZ, RZ, R12 ;  /* 0x000000ffff077224 */ /* 0x004fe200078e000c */
[----:B------:R-:W-:Y:S01]  /*8ab0*/  LEA.HI.X.SX32 R3, R3, R14, 0x1, P1 ;  /* 0x0000000e03037211 */ /* 0x000fe200008f0eff */
[----:B------:R-:W-:Y:S01]  /*8ac0*/  IMAD.MOV.U32 R6, RZ, RZ, R13 ;  /* 0x000000ffff067224 */ /* 0x000fe200078e000d */
[C---:B------:R-:W-:Y:S01]  /*8ad0*/  LEA R5, P1, R2.reuse, R9, 0x2 ;  /* 0x0000000902057211 */ /* 0x040fe200078210ff */
[----:B------:R-:W-:Y:S01]  /*8ae0*/  UIADD3 UR40, UR8, 0x13000, URZ ;  /* 0x0001300008287890 */ /* 0x000fe2000fffe03f */
[----:B------:R-:W-:Y:S01]  /*8af0*/  IMAD.MOV.U32 R12, RZ, RZ, 0xc000 ;  /* 0x0000c000ff0c7424 */ /* 0x000fe200078e00ff */
[----:B------:R-:W-:Y:S01]  /*8b00*/  UIADD3 UR32, UR8, 0x14000, URZ ;  /* 0x0001400008207890 */ /* 0x000fe2000fffe03f */
[----:B------:R-:W-:Y:S01]  /*8b10*/  LEA.HI.X R2, R2, R8, R3, 0x2, P1 ;  /* 0x0000000802027211 */ /* 0x000fe200008f1403 */
[----:B------:R-:W-:Y:S01]  /*8b20*/  UIADD3 UR52, UR8, 0x1e000, URZ ;  /* 0x0001e00008347890 */ /* 0x000fe2000fffe03f */
[----:B------:R-:W-:Y:S01]  /*8b30*/  R2UR UR24, R5 ;  /* 0x00000000051872ca */ /* 0x000fe200000e0000 */
[----:B------:R-:W-:Y:S01]  /*8b40*/  UMOV UR41, UR17 ;  /* 0x0000001100297c82 */ /* 0x000fe20008000000 */
[----:B------:R-:W-:Y:S01]  /*8b50*/  R2UR UR25, R2 ;  /* 0x00000000021972ca */ /* 0x000fe200000e0000 */
[----:B------:R-:W-:Y:S01]  /*8b60*/  UMOV UR43, UR19 ;  /* 0x00000013002b7c82 */ /* 0x000fe20008000000 */
[C---:B------:R-:W-:Y:S01]  /*8b70*/  IADD3 R2, P1, R7.reuse, 0x2f0, RZ ;  /* 0x000002f007027810 */ /* 0x040fe20007f3e0ff */
[----:B------:R-:W-:Y:S01]  /*8b80*/  UMOV UR33, UR17 ;  /* 0x0000001100217c82 */ /* 0x000fe20008000000 */
[----:B------:R-:W-:Y:S01]  /*8b90*/  UMOV UR35, UR19 ;  /* 0x0000001300237c82 */ /* 0x000fe20008000000 */
[----:B------:R-:W-:Y:S01]  /*8ba0*/  UMOV UR7, 0x10 ;  /* 0x0000001000077882 */ /* 0x000fe20000000000 */
[----:B------:R-:W-:Y:S01]  /*8bb0*/  R2UR UR54, R2 ;  /* 0x00000000023672ca */ /* 0x000fe200000e0000 */
[----:B------:R-:W-:Y:S01]  /*8bc0*/  UMOV UR53, UR17 ;  /* 0x0000001100357c82 */ /* 0x000fe20008000000 */
[----:B------:R-:W-:Y:S01]  /*8bd0*/  IADD3 R2, P2, R7, 0x3f0, RZ ;  /* 0x000003f007027810 */ /* 0x000fe20007f5e0ff */
[----:B------:R-:W-:Y:S01]  /*8be0*/  UIADD3 UR9, UR8, 0x26800, URZ ;  /* 0x0002680008097890 */ /* 0x000fe2000fffe03f */
[----:B------:R-:W-:Y:S01]  /*8bf0*/  VIADD R5, R0, 0xffffffff ;  /* 0xffffffff00057836 */ /* 0x000fe20000000000 */
[----:B------:R-:W-:Y:S01]  /*8c00*/  UMOV UR10, UR18 ;  /* 0x00000012000a7c82 */ /* 0x000fe20008000000 */
[----:B------:R-:W-:Y:S01]  /*8c10*/  R2UR UR30, R2 ;  /* 0x00000000021e72ca */ /* 0x000fe200000e0000 */
[--C-:B------:R-:W-:Y:S01]  /*8c20*/  IMAD.X R2, RZ, RZ, R6.reuse, P1 ;  /* 0x000000ffff027224 */ /* 0x100fe200008e0606 */
[----:B------:R-:W-:Y:S01]  /*8c30*/  UMOV UR26, 0x10 ;  /* 0x00000010001a7882 */ /* 0x000fe20000000000 */
[----:B------:R1:W-:Y:S01]  /*8c40*/  STL [R1], R5 ;  /* 0x0000000501007387 */ /* 0x0003e20000100800 */
[----:B------:R-:W-:Y:S01]  /*8c50*/  UMOV UR27, UR11 ;  /* 0x0000000b001b7c82 */ /* 0x000fe20008000000 */
[----:B------:R-:W-:Y:S01]  /*8c60*/  UMOV UR28, UR12 ;  /* 0x0000000c001c7c82 */ /* 0x000fe20008000000 */
[----:B------:R-:W-:Y:S01]  /*8c70*/  R2UR UR55, R2 ;  /* 0x00000000023772ca */ /* 0x000fe200000e0000 */
[----:B------:R-:W-:Y:S01]  /*8c80*/  IMAD.X R2, RZ, RZ, R6, P2 ;  /* 0x000000ffff027224 */ /* 0x000fe200010e0606 */
[----:B------:R-:W-:Y:S01]  /*8c90*/  UMOV UR29, UR13 ;  /* 0x0000000d001d7c82 */ /* 0x000fe20008000000 */
[----:B------:R-:W-:Y:S01]  /*8ca0*/  UIADD3 UR56, UR8, 0x3000, URZ ;  /* 0x0000300008387890 */ /* 0x000fe2000fffe03f */
[----:B------:R-:W-:-:S02]  /*8cb0*/  UMOV UR58, 0x30 ;  /* 0x00000030003a7882 */ /* 0x000fc40000000000 */
        /* <DEDUP_REMOVED lines=8> */
[----:B------:R-:W-:-:S04]  /*8d40*/  ISETP.GE.AND P1, PT, R4, R5, PT ;  /* 0x000000050400720c */ /* 0x000fc80003f26270 */
[----:B------:R-:W-:-:S13]  /*8d50*/  R2UR UR49, R3 ;  /* 0x00000000033172ca */ /* 0x000fda00000e0000 */
[----:B------:R2:W-:Y:S01]  /*8d60*/  UTMALDG.4D [UR16], [UR48], desc[UR50] ;  /* 0x00003210300075b4 */ /* 0x0005e20008019000 */
[----:B------:R3:W-:Y:S01]  /*8d70*/  UTMALDG.4D [UR40], [UR48], desc[UR50] ;  /* 0x00003228300075b4 */ /* 0x0007e20008019000 */
[----:B------:R-:W-:Y:S01]  /*8d80*/  UTMALDG.4D [UR32], [UR48], desc[UR50] ;  /* 0x00003220300075b4 */ /* 0x000fe20008019000 */
[----:B------:R4:W-:Y:S01]  /*8d90*/  UBLKCP.S.G [UR52], [UR24], UR7 ;  /* 0x00000034180073ba */ /* 0x0009e20008000207 */
[----:B------:R1:W-:Y:S01]  /*8da0*/  SYNCS.ARRIVE.TRANS64 RZ, [R15+URZ+0x26800], R12 ;  /* 0x0268000c0fff79a7 */ /* 0x0003e2000800003f */
[----:B--2---:R-:W-:Y:S01]  /*8db0*/  UMOV UR16, 0x0 ;  /* 0x0000000000107882 */ /* 0x004fe20000000000 */
[----:B------:R-:W-:Y:S02]  /*8dc0*/  UMOV UR17, 0x10000000 ;  /* 0x1000000000117882 */ /* 0x000fe40000000000 */
[----:B------:R2:W-:Y:S01]  /*8dd0*/  UTMALDG.4D [UR8], [UR54], desc[UR16] ;  /* 0x00001008360075b4 */ /* 0x0005e20008019000 */
[----:B---3--:R-:W-:Y:S01]  /*8de0*/  UIADD3 UR40, UR8, 0x5000, URZ ;  /* 0x0000500008287890 */ /* 0x008fe2000fffe03f */
[----:B------:R-:W-:Y:S01]  /*8df0*/  UMOV UR42, 0x50 ;  /* 0x00000050002a7882 */ /* 0x000fe20000000000 */
[----:B------:R-:W-:Y:S01]  /*8e00*/  UMOV UR43, UR11 ;  /* 0x0000000b002b7c82 */ /* 0x000fe20008000000 */
[----:B------:R-:W-:Y:S01]  /*8e10*/  UMOV UR44, UR12 ;  /* 0x0000000c002c7c82 */ /* 0x000fe20008000000 */
[----:B------:R-:W-:Y:S01]  /*8e20*/  UMOV UR45, UR13 ;  /* 0x0000000d002d7c82 */ /* 0x000fe20008000000 */
[----:B----4-:R-:W-:-:S02]  /*8e30*/  UIADD3 UR24, UR8, 0x1000, URZ ;  /* 0x0000100008187890 */ /* 0x010fc4000fffe03f */
[----:B------:R-:W-:Y:S01]  /*8e40*/  UIADD3 UR32, UR8, 0x2000, URZ ;  /* 0x0000200008207890 */ /* 0x000fe2000fffe03f */
[----:B------:R-:W-:Y:S01]  /*8e50*/  UMOV UR25, UR9 ;  /* 0x0000000900197c82 */ /* 0x000fe20008000000 */
[----:B------:R-:W-:Y:S01]  /*8e60*/  UMOV UR34, 0x20 ;  /* 0x0000002000227882 */ /* 0x000fe20000000000 */
[----:B------:R-:W-:Y:S01]  /*8e70*/  UMOV UR35, UR11 ;  /* 0x0000000b00237c82 */ /* 0x000fe20008000000 */
        /* <DEDUP_REMOVED lines=10> */
[----:B------:R-:W-:Y:S01]  /*8f20*/  UMOV UR41, UR9 ;  /* 0x0000000900297c82 */ /* 0x000fe20008000000 */
[----:B--2---:R-:W-:Y:S01]  /*8f30*/  UMOV UR10, 0x40 ;  /* 0x00000040000a7882 */ /* 0x004fe20000000000 */
[----:B------:R2:W-:Y:S01]  /*8f40*/  UTMALDG.4D [UR32], [UR54], desc[UR16] ;  /* 0x00001020360075b4 */ /* 0x0005e20008019000 */
[----:B------:R1:W-:Y:S01]  /*8f50*/  UTMALDG.4D [UR56], [UR54], desc[UR16] ;  /* 0x00001038360075b4 */ /* 0x0003e20008019000 */
[----:B------:R1:W-:Y:S01]  /*8f60*/  UTMALDG.4D [UR48], [UR54], desc[UR16] ;  /* 0x00001030360075b4 */ /* 0x0003e20008019000 */
[----:B---3--:R-:W-:Y:S01]  /*8f70*/  UIADD3 UR24, UR8, 0x6000, URZ ;  /* 0x0000600008187890 */ /* 0x008fe2000fffe03f */
[----:B------:R-:W-:Y:S01]  /*8f80*/  UMOV UR26, UR18 ;  /* 0x00000012001a7c82 */ /* 0x000fe20008000000 */
[----:B------:R1:W-:Y:S01]  /*8f90*/  UTMALDG.4D [UR40], [UR54], desc[UR16] ;  /* 0x00001028360075b4 */ /* 0x0003e20008019000 */
[----:B--2---:R-:W-:-:S02]  /*8fa0*/  UIADD3 UR32, UR8, 0x8000, URZ ;  /* 0x0000800008207890 */ /* 0x004fc4000fffe03f */
[----:B------:R-:W-:-:S04]  /*8fb0*/  UIADD3 UR8, UR8, 0xa000, URZ ;  /* 0x0000a00008087890 */ /* 0x000fc8000fffe03f */
[----:B------:R1:W-:Y:S03]  /*8fc0*/  UTMALDG.4D [UR24], [UR30], desc[UR16] ;  /* 0x000010181e0075b4 */ /* 0x0003e60008019000 */
[----:B------:R1:W-:Y:S02]  /*8fd0*/  UTMALDG.4D [UR32], [UR30], desc[UR16] ;  /* 0x000010201e0075b4 */ /* 0x0003e40008019000 */
[----:B------:R1:W-:Y:S02]  /*8fe0*/  UTMALDG.4D [UR8], [UR30], desc[UR16] ;  /* 0x000010081e0075b4 */ /* 0x0003e40008019000 */
[----:B-1----:R-:W-:Y:S05]  /*8ff0*/  @P1 BRA `(.L_x_2767) ;  /* 0x0000001400081947 */ /* 0x002fea0003800000 */
[-C--:B------:R-:W-:Y:S01]  /*9000*/  LOP3.LUT R17, RZ, R4.reuse, RZ, 0x33, !PT ;  /* 0x00000004ff117212 */ /* 0x080fe200078e33ff */
[C---:B------:R-:W-:Y:S02]  /*9010*/  VIADD R5, R0.reuse, 0xfffffffe ;  /* 0xfffffffe00057836 */ /* 0x040fe40000000000 */
[----:B------:R-:W-:Y:S02]  /*9020*/  IMAD.MOV.U32 R10, RZ, RZ, 0x1 ;  /* 0x00000001ff0a7424 */ /* 0x000fe400078e00ff */
[----:B------:R-:W-:Y:S01]  /*9030*/  IMAD.IADD R17, R0, 0x1, R17 ;  /* 0x0000000100117824 */ /* 0x000fe200078e0211 */
[----:B------:R-:W-:Y:S01]  /*9040*/  ISETP.NE.AND P1, PT, R5, R4, PT ;  /* 0x000000040500720c */ /* 0x000fe20003f25270 */
[----:B------:R-:W-:-:S03]  /*9050*/  IMAD.MOV.U32 R0, RZ, RZ, R4 ;  /* 0x000000ffff007224 */ /* 0x000fc600078e0004 */
[----:B------:R-:W-:-:S05]  /*9060*/  LOP3.LUT R5, R17, 0x1, RZ, 0xc0, !PT ;  /* 0x0000000111057812 */ /* 0x000fca00078ec0ff */
[----:B------:R1:W-:Y:S04]  /*9070*/  STL [R1+0x4], R5 ;  /* 0x0000040501007387 */ /* 0x0003e80000100800 */
[----:B------:R-:W-:Y:S05]  /*9080*/  @!P1 BRA `(.L_x_2768) ;  /* 0x0000000c00409947 */ /* 0x000fea0003800000 */
[----:B------:R-:W-:Y:S02]  /*9090*/  IMAD.IADD R17, R17, 0x1, -R5 ;  /* 0x0000000111117824 */ /* 0x000fe400078e0a05 */
[----:B------:R-:W-:Y:S02]  /*90a0*/  IMAD.MOV.U32 R0, RZ, RZ, R4 ;  /* 0x000000ffff007224 */ /* 0x000fe400078e0004 */
[----:B------:R-:W-:-:S07]  /*90b0*/  IMAD.MOV.U32 R10, RZ, RZ, 0x1 ;  /* 0x00000001ff0a7424 */ /* 0x000fce00078e00ff */
.L_x_2777:
[----:B-123--:R-:W-:-:S04]  /*90c0*/  SHF.L.U32 R18, R10, 0x1f, RZ ;  /* 0x0000001f0a127819 */ /* 0x00efc800000006ff */
[----:B------:R-:W2:Y:S02]  /*90d0*/  SYNCS.PHASECHK.TRANS64.TRYWAIT P1, [R15+URZ+0x26840], R18 ;  /* 0x026840120f0075a7 */ /* 0x000ea4000802017f */
[----:B--2---:R-:W-:Y:S05]  /*90e0*/  @!P1 BRA `(.L_x_2769) ;  /* 0x0000001800dc9947 */ /* 0x004fea0003800000 */
.L_x_2794:
        /* <DEDUP_REMOVED lines=8> */
.L_x_2770:
        /* <DEDUP_REMOVED lines=44> */
.L_x_2795:
        /* <DEDUP_REMOVED lines=8> */
.L_x_2772:
        /* <DEDUP_REMOVED lines=44> */
.L_x_2796:
        /* <DEDUP_REMOVED lines=8> */
.L_x_2774:
        /* <DEDUP_REMOVED lines=38> */
.L_x_2798:
        /* <DEDUP_REMOVED lines=8> */
.L_x_2776:
        /* <DEDUP_REMOVED lines=44> */
.L_x_2768:
[----:B------:R-:W4:Y:S02]  /*9d90*/  LDL.LU R4, [R1+0x4] ;  /* 0x0000040001047983 */ /* 0x000f240000300800 */
[----:B----4-:R-:W-:Y:S02]  /*9da0*/  ISETP.NE.AND P1, PT, R4, RZ, PT ;  /* 0x000000ff0400720c */ /* 0x010fe40003f25270 */
[----:B------:R4:W5:Y:S11]  /*9db0*/  LDL R4, [R1] ;  /* 0x0000000001047983 */ /* 0x0009760000100800 */
[----:B----4-:R-:W-:Y:S05]  /*9dc0*/  @!P1 BRA `(.L_x_2767) ;  /* 0x0000000400949947 */ /* 0x010fea0003800000 */
[----:B------:R-:W-:-:S04]  /*9dd0*/  SHF.L.U32 R12, R10, 0x1f, RZ ;  /* 0x0000001f0a0c7819 */ /* 0x000fc800000006ff */
[----:B------:R-:W4:Y:S02]  /*9de0*/  SYNCS.PHASECHK.TRANS64.TRYWAIT P1, [R15+URZ+0x26840], R12 ;  /* 0x0268400c0f0075a7 */ /* 0x000f24000802017f */
[----:B----4-:R-:W-:Y:S05]  /*9df0*/  @!P1 BRA `(.L_x_2778) ;  /* 0x0000000c00ec9947 */ /* 0x010fea0003800000 */
.L_x_2799:
        /* <DEDUP_REMOVED lines=8> */
.L_x_2779:
        /* <DEDUP_REMOVED lines=41> */
.L_x_2800:
        /* <DEDUP_REMOVED lines=8> */
.L_x_2781:
        /* <DEDUP_REMOVED lines=41> */
.L_x_2767:
[----:B------:R-:W1:Y:S01]  /*a420*/  S2R R0, SR_TID.X ;  /* 0x0000000000007919 */ /* 0x000e620000002100 */
[----:B------:R-:W-:Y:S01]  /*a430*/  IMAD R3, R16, 0x8, R15 ;  /* 0x0000000810037824 */ /* 0x000fe200078e020f */
[----:B-1----:R-:W-:Y:S02]  /*a440*/  LOP3.LUT R2, R0, 0x7f, RZ, 0xc0, !PT ;  /* 0x0000007f00027812 */ /* 0x002fe400078ec0ff */
[----:B------:R-:W-:Y:S02]  /*a450*/  SHF.L.U32 R0, R10, 0x1f, RZ ;  /* 0x0000001f0a007819 */ /* 0x000fe400000006ff */
[----:B------:R-:W-:Y:S02]  /*a460*/  ISETP.NE.AND P1, PT, R2, RZ, PT ;  /* 0x000000ff0200720c */ /* 0x000fe40003f25270 */
[----:B------:R-:W1:Y:S02]  /*a470*/  SYNCS.PHASECHK.TRANS64.TRYWAIT P0, [R3+URZ+0x26840], R0 ;  /* 0x02684000030075a7 */ /* 0x000e64000800017f */
[----:B-1----:R-:W-:Y:S09]  /*a480*/  @!P0 BRA `(.L_x_2782) ;  /* 0x0000000800708947 */ /* 0x002ff20003800000 */
.L_x_2801:
[----:B------:R-:W-:Y:S05]  /*a490*/  @P1 BRA `(.L_x_2783) ;  /* 0x0000000000181947 */ /* 0x000fea0003800000 */
[----:B------:R-:W1:Y:S01]  /*a4a0*/  S2R R2, SR_TID.X ;  /* 0x0000000000027919 */ /* 0x000e620000002100 */
[----:B------:R-:W-:-:S04]  /*a4b0*/  IMAD.MOV.U32 R0, RZ, RZ, 0x3100 ;  /* 0x00003100ff007424 */ /* 0x000fc800078e00ff */
[----:B------:R1:W-:Y:S02]  /*a4c0*/  SYNCS.ARRIVE.TRANS64 RZ, [R3+URZ+0x26830], R0 ;  /* 0x0268300003ff79a7 */ /* 0x0003e4000800003f */
[----:B-1----:R-:W-:-:S13]  /*a4d0*/  LOP3.LUT P0, RZ, R2, 0x1f, RZ, 0xc0, !PT ;  /* 0x0000001f02ff7812 */ /* 0x002fda000780c0ff */
[----:B------:R-:W-:Y:S05]  /*a4e0*/  @!P0 BRA `(.L_x_2783) ;  /* 0x0000000000048947 */ /* 0x000fea0003800000 */
[----:B------:R-:W-:Y:S01]  /*a4f0*/  BPT.TRAP 0x1 ;  /* 0x000000040000795c */ /* 0x000fe20000300000 */
.L_x_2783:
        /* <DEDUP_REMOVED lines=48> */
.L_x_2764:
[----:B------:R-:W-:Y:S05]  /*a800*/  BSYNC B0 ;  /* 0x0000000000007941 */ /* 0x000fea0003800000 */
.L_x_2760:
[----:B------:R-:W-:-:S03]  /*a810*/  UMOV UR7, 0xffffffff ;  /* 0xffffffff00077882 */ /* 0x000fc60000000000 */
[----:B------:R-:W-:Y:S05]  /*a820*/  BRA.DIV UR7, `(.L_x_2784) ;  /* 0x00000006079c7947 */ /* 0x000fea000b800000 */
[----:B------:R-:W-:-:S13]  /*a830*/  ELECT P6, URZ, PT ;  /* 0x00000000003f782f */ /* 0x000fda00038c0000 */
.L_x_2804:
[----:B------:R-:W-:Y:S05]  /*a840*/  @!P6 BRA `(.L_x_2685) ;  /* 0x000000000084e947 */ /* 0x000fea0003800000 */
[----:B------:R-:W-:-:S06]  /*a850*/  ULOP3.LUT UR7, UR38, 0x2, URZ, 0xfc, !UPT ;  /* 0x0000000226077892 */ /* 0x000fcc000f8efc3f */
[----:B------:R-:W-:-:S05]  /*a860*/  IMAD.U32 R0, RZ, RZ, UR7 ;  /* 0x00000007ff007e24 */ /* 0x000fca000f8e00ff */
[----:B------:R-:W-:-:S13]  /*a870*/  ISETP.NE.AND P2, PT, R0, 0x3, PT ;  /* 0x000000030000780c */ /* 0x000fda0003f45270 */
[----:B------:R-:W-:Y:S05]  /*a880*/  @!P2 BRA `(.L_x_2785) ;  /* 0x000000000004a947 */ /* 0x000fea0003800000 */
[----:B------:R-:W-:Y:S01]  /*a890*/  BPT.TRAP 0x1 ;  /* 0x000000040000795c */ /* 0x000fe20000300000 */
.L_x_2785:
        /* <DEDUP_REMOVED lines=15> */
.L_x_2805:
[----:B------:R-:W2:Y:S02]  /*a990*/  SYNCS.PHASECHK.TRANS64.TRYWAIT P0, [R3+URZ], R0 ;  /* 0x00000000030075a7 */ /* 0x000ea4000800017f */
[----:B--2---:R-:W-:Y:S05]  /*a9a0*/  @!P0 BRA `(.L_x_2787) ;  /* 0x0000000400708947 */ /* 0x004fea0003800000 */
.L_x_2806:
[----:B------:R-:W-:Y:S05]  /*a9b0*/  @!P2 BRA `(.L_x_2788) ;  /* 0x000000000004a947 */ /* 0x000fea0003800000 */
[----:B------:R-:W-:Y:S01]  /*a9c0*/  BPT.TRAP 0x1 ;  /* 0x000000040000795c */ /* 0x000fe20000300000 */
.L_x_2788:
[----:B--2---:R-:W-:-:S04]  /*a9d0*/  VIADD R3, R8, 0x26840 ;  /* 0x0002684008037836 */ /* 0x004fc80000000000 */
[----:B------:R-:W-:-:S04]  /*a9e0*/  IMAD R5, R2, 0x8, R3 ;  /* 0x0000000802057824 */ /* 0x000fc800078e0203 */
[----:B------:R-:W2:Y:S02]  /*a9f0*/  SYNCS.PHASECHK.TRANS64.TRYWAIT P0, [R5+URZ], R4 ;  /* 0x00000004050075a7 */ /* 0x000ea4000800017f */
[----:B--2---:R-:W-:Y:S05]  /*aa00*/  @!P0 BRA `(.L_x_2789) ;  /* 0x00000004006c8947 */ /* 0x004fea0003800000 */
.L_x_2807:
[----:B------:R-:W-:-:S07]  /*aa10*/  IMAD R3, R6, 0x8, R3 ;  /* 0x0000000806037824 */ /* 0x000fce00078e0203 */
.L_x_2790:
[----:B---3--:R3:W4:Y:S02]  /*aa20*/  SYNCS.PHASECHK.TRANS64.TRYWAIT P0, [R3+URZ], R0 ;  /* 0x00000000030075a7 */ /* 0x008724000800017f */
[----:B----4-:R-:W-:Y:S05]  /*aa30*/  @!P0 NANOSLEEP.SYNCS 0x989680 ;  /* 0x009896800000895d */ /* 0x010fea0003900000 */
[----:B------:R-:W4:Y:S02]  /*aa40*/  @!P0 SYNCS.PHASECHK.TRANS64 P0, [R3+URZ], R0 ;  /* 0x00000000030085a7 */ /* 0x000f24000800007f */
[----:B----4-:R-:W-:Y:S05]  /*aa50*/  @!P0 BRA `(.L_x_2790) ;  /* 0xfffffffc00f08947 */ /* 0x010fea000383ffff */
.L_x_2685:
[----:B------:R-:W-:Y:S05]  /*aa60*/  BSYNC B6 ;  /* 0x0000000000067941 */ /* 0x000fea0003800000 */
.L_x_2677:
[----:B------:R-:W-:Y:S05]  /*aa70*/  EXIT ;  /* 0x000000000000794d */ /* 0x000fea0003800000 */
.L_x_2695:
[----:B------:R-:W-:Y:S02]  /*aa80*/  IMAD.MOV.U32 R13, RZ, RZ, R19 ;  /* 0x000000ffff0d7224 */ /* 0x000fe400078e0013 */
[----:B------:R-:W-:Y:S02]  /*aa90*/  IMAD.MOV.U32 R12, RZ, RZ, RZ ;  /* 0x000000ffff0c7224 */ /* 0x000fe400078e00ff */
[----:B------:R-:W-:Y:S02]  /*aaa0*/  IMAD.MOV.U32 R11, RZ, RZ, 0x1f ;  /* 0x0000001fff0b7424 */ /* 0x000fe400078e00ff */
[----:B------:R-:W-:-:S07]  /*aab0*/  IMAD.MOV.U32 R15, RZ, RZ, -0x1 ;  /* 0xffffffffff0f7424 */ /* 0x000fce00078e00ff */
[----:B------:R-:W-:Y:S05]  /*aac0*/  WARPSYNC.COLLECTIVE R15, `(.L_x_2791) ;  /* 0x000000000f087348 */ /* 0x000fea0003c00000 */
[----:B------:R1:W2:Y:S02]  /*aad0*/  SHFL.IDX P6, R14, R13, R12, R11 ;  /* 0x0000000c0d0e7389 */ /* 0x0002a400000c000b */
[----:B-12---:R-:W-:Y:S01]  /*aae0*/  ENDCOLLECTIVE ;  /* 0x000000000000791b */ /* 0x006fe20003800000 */
.L_x_2791:
[----:B------:R-:W-:Y:S05]  /*aaf0*/  BRA `(.L_x_2792) ;  /* 0xffffff6c00087947 */ /* 0x000fea000383ffff */
.L_x_2697:
[----:B--2---:R2:W3:Y:S02]  /*ab00*/  SYNCS.PHASECHK.TRANS64.TRYWAIT P0, [R2+URZ+0x26800], R5 ;  /* 0x02680005020075a7 */ /* 0x0044e4000800017f */
[----:B---3--:R-:W-:Y:S05]  /*ab10*/  @!P0 NANOSLEEP.SYNCS 0x989680 ;  /* 0x009896800000895d */ /* 0x008fea0003900000 */
[----:B------:R-:W3:Y:S02]  /*ab20*/  @!P0 SYNCS.PHASECHK.TRANS64 P0, [R2+URZ+0x26800], R5 ;  /* 0x02680005020085a7 */ /* 0x000ee4000800007f */
[----:B---3--:R-:W-:Y:S05]  /*ab30*/  @!P0 BRA `(.L_x_2697) ;  /* 0xfffffffc00f08947 */ /* 0x008fea000383ffff */
[----:B------:R-:W-:Y:S05]  /*ab40*/  BRA `(.L_x_2696) ;  /* 0xffffff6c00307947 */ /* 0x000fea000383ffff */
.L_x_2702:
[----:B--2---:R-:W-:-:S04]  /*ab50*/  IMAD.U32 R5, RZ, RZ, UR7 ;  /* 0x00000007ff057e24 */ /* 0x004fc8000f8e00ff */
[----:B------:R2:W3:Y:S03]  /*ab60*/  SYNCS.PHASECHK.TRANS64.TRYWAIT P1, [R5+URZ+0x26810], R6 ;  /* 0x02681006050075a7 */ /* 0x0004e6000802017f */
[----:B---3--:R-:W-:Y:S05]  /*ab70*/  @!P1 NANOSLEEP.SYNCS 0x989680 ;  /* 0x009896800000995d */ /* 0x008fea0003900000 */
[----:B------:R-:W3:Y:S02]  /*ab80*/  @!P1 SYNCS.PHASECHK.TRANS64 P1, [R5+URZ+0x26810], R6 ;  /* 0x02681006050095a7 */ /* 0x000ee4000802007f */
[----:B---3--:R-:W-:Y:S05]  /*ab90*/  @!P1 BRA `(.L_x_2702) ;  /* 0xfffffffc00ec9947 */ /* 0x008fea000383ffff */
[----:B------:R-:W-:Y:S05]  /*aba0*/  BRA `(.L_x_2701) ;  /* 0xffffff7400807947 */ /* 0x000fea000383ffff */
.L_x_2706:
[----:B------:R-:W-:-:S04]  /*abb0*/  IMAD.U32 R5, RZ, RZ, UR7 ;  /* 0x00000007ff057e24 */ /* 0x000fc8000f8e00ff */
[----:B------:R1:W1:Y:S03]  /*abc0*/  SYNCS.PHASECHK.TRANS64.TRYWAIT P1, [R5+URZ+0x26830], R6 ;  /* 0x02683006050075a7 */ /* 0x000266000802017f */
[----:B-1----:R-:W-:Y:S05]  /*abd0*/  @!P1 NANOSLEEP.SYNCS 0x989680 ;  /* 0x009896800000995d */ /* 0x002fea0003900000 */
[----:B------:R-:W1:Y:S02]  /*abe0*/  @!P1 SYNCS.PHASECHK.TRANS64 P1, [R5+URZ+0x26830], R6 ;  /* 0x02683006050095a7 */ /* 0x000e64000802007f */
[----:B-1----:R-:W-:Y:S05]  /*abf0*/  @!P1 BRA `(.L_x_2706) ;  /* 0xfffffffc00ec9947 */ /* 0x002fea000383ffff */
[----:B------:R-:W-:Y:S05]  /*ac00*/  BRA `(.L_x_2705) ;  /* 0xffffff7800887947 */ /* 0x000fea000383ffff */
.L_x_2765:
[----:B-1----:R1:W2:Y:S02]  /*ac10*/  SYNCS.PHASECHK.TRANS64.TRYWAIT P0, [R15+URZ+0x26820], R2 ;  /* 0x026820020f0075a7 */ /* 0x0022a4000800017f */
[----:B--2---:R-:W-:Y:S05]  /*ac20*/  @!P0 NANOSLEEP.SYNCS 0x989680 ;  /* 0x009896800000895d */ /* 0x004fea0003900000 */
[----:B------:R-:W2:Y:S02]  /*ac30*/  @!P0 SYNCS.PHASECHK.TRANS64 P0, [R15+URZ+0x26820], R2 ;  /* 0x026820020f0085a7 */ /* 0x000ea4000800007f */
[----:B--2---:R-:W-:Y:S05]  /*ac40*/  @!P0 BRA `(.L_x_2765) ;  /* 0xfffffffc00f08947 */ /* 0x004fea000383ffff */
[----:B------:R-:W-:Y:S05]  /*ac50*/  BRA `(.L_x_2793) ;  /* 0xffffffd800f47947 */ /* 0x000fea000383ffff */
.L_x_2769:
[----:B--2---:R2:W3:Y:S02]  /*ac60*/  SYNCS.PHASECHK.TRANS64.TRYWAIT P1, [R15+URZ+0x26840], R18 ;  /* 0x026840120f0075a7 */ /* 0x0044e4000802017f */
[----:B---3--:R-:W-:Y:S05]  /*ac70*/  @!P1 NANOSLEEP.SYNCS 0x989680 ;  /* 0x009896800000995d */ /* 0x008fea0003900000 */
[----:B------:R-:W3:Y:S02]  /*ac80*/  @!P1 SYNCS.PHASECHK.TRANS64 P1, [R15+URZ+0x26840], R18 ;  /* 0x026840120f0095a7 */ /* 0x000ee4000802007f */
[----:B---3--:R-:W-:Y:S05]  /*ac90*/  @!P1 BRA `(.L_x_2769) ;  /* 0xfffffffc00f09947 */ /* 0x008fea000383ffff */
[----:B------:R-:W-:Y:S05]  /*aca0*/  BRA `(.L_x_2794) ;  /* 0xffffffe400107947 */ /* 0x000fea000383ffff */
.L_x_2771:
[----:B-1----:R1:W3:Y:S02]  /*acb0*/  SYNCS.PHASECHK.TRANS64.TRYWAIT P1, [R15+URZ+0x26828], R18 ;  /* 0x026828120f0075a7 */ /* 0x0022e4000802017f */
[----:B---3--:R-:W-:Y:S05]  /*acc0*/  @!P1 NANOSLEEP.SYNCS 0x989680 ;  /* 0x009896800000995d */ /* 0x008fea0003900000 */
[----:B------:R-:W3:Y:S02]  /*acd0*/  @!P1 SYNCS.PHASECHK.TRANS64 P1, [R15+URZ+0x26828], R18 ;  /* 0x026828120f0095a7 */ /* 0x000ee4000802007f */
[----:B---3--:R-:W-:Y:S05]  /*ace0*/  @!P1 BRA `(.L_x_2771) ;  /* 0xfffffffc00f09947 */ /* 0x008fea000383ffff */
[----:B------:R-:W-:Y:S05]  /*acf0*/  BRA `(.L_x_2795) ;  /* 0xffffffe400cc7947 */ /* 0x000fea000383ffff */
.L_x_2773:
[----:B---3--:R3:W4:Y:S02]  /*ad00*/  SYNCS.PHASECHK.TRANS64.TRYWAIT P1, [R15+URZ+0x26848], R18 ;  /* 0x026848120f0075a7 */ /* 0x008724000802017f */
[----:B----4-:R-:W-:Y:S05]  /*ad10*/  @!P1 NANOSLEEP.SYNCS 0x989680 ;  /* 0x009896800000995d */ /* 0x010fea0003900000 */
[----:B------:R-:W4:Y:S02]  /*ad20*/  @!P1 SYNCS.PHASECHK.TRANS64 P1, [R15+URZ+0x26848], R18 ;  /* 0x026848120f0095a7 */ /* 0x000f24000802007f */
[----:B----4-:R-:W-:Y:S05]  /*ad30*/  @!P1 BRA `(.L_x_2773) ;  /* 0xfffffffc00f09947 */ /* 0x010fea000383ffff */
[----:B------:R-:W-:Y:S05]  /*ad40*/  BRA `(.L_x_2796) ;  /* 0xffffffe800887947 */ /* 0x000fea000383ffff */
.L_x_2775:
[----:B------:R-:W-:-:S07]  /*ad50*/  SHF.L.U32 R4, R10, 0x1f, RZ ;  /* 0x0000001f0a047819 */ /* 0x000fce00000006ff */
.L_x_2797:
[----:B----4-:R4:W1:Y:S02]  /*ad60*/  SYNCS.PHASECHK.TRANS64.TRYWAIT P1, [R15+URZ+0x26820], R4 ;  /* 0x026820040f0075a7 */ /* 0x010864000802017f */
[----:B-1----:R-:W-:Y:S05]  /*ad70*/  @!P1 NANOSLEEP.SYNCS 0x989680 ;  /* 0x009896800000995d */ /* 0x002fea0003900000 */
[----:B------:R-:W1:Y:S02]  /*ad80*/  @!P1 SYNCS.PHASECHK.TRANS64 P1, [R15+URZ+0x26820], R4 ;  /* 0x026820040f0095a7 */ /* 0x000e64000802007f */
[----:B-1----:R-:W-:Y:S05]  /*ad90*/  @!P1 BRA `(.L_x_2797) ;  /* 0xfffffffc00f09947 */ /* 0x002fea000383ffff */
[----:B------:R-:W-:Y:S05]  /*ada0*/  BRA `(.L_x_2798) ;  /* 0xffffffec00287947 */ /* 0x000fea000383ffff */
.L_x_2778:
[----:B----4-:R4:W1:Y:S02]  /*adb0*/  SYNCS.PHASECHK.TRANS64.TRYWAIT P1, [R15+URZ+0x26840], R12 ;  /* 0x0268400c0f0075a7 */ /* 0x010864000802017f */
[----:B-1----:R-:W-:Y:S05]  /*adc0*/  @!P1 NANOSLEEP.SYNCS 0x989680 ;  /* 0x009896800000995d */ /* 0x002fea0003900000 */
[----:B------:R-:W1:Y:S02]  /*add0*/  @!P1 SYNCS.PHASECHK.TRANS64 P1, [R15+URZ+0x26840], R12 ;  /* 0x0268400c0f0095a7 */ /* 0x000e64000802007f */
[----:B-1----:R-:W-:Y:S05]  /*ade0*/  @!P1 BRA `(.L_x_2778) ;  /* 0xfffffffc00f09947 */ /* 0x002fea000383ffff */
[----:B------:R-:W-:Y:S05]  /*adf0*/  BRA `(.L_x_2799) ;  /* 0xfffffff000007947 */ /* 0x000fea000383ffff */
.L_x_2780:
[----:B-1----:R1:W2:Y:S02]  /*ae00*/  SYNCS.PHASECHK.TRANS64.TRYWAIT P1, [R15+URZ+0x26828], R12 ;  /* 0x0268280c0f0075a7 */ /* 0x0022a4000802017f */
[----:B--2---:R-:W-:Y:S05]  /*ae10*/  @!P1 NANOSLEEP.SYNCS 0x989680 ;  /* 0x009896800000995d */ /* 0x004fea0003900000 */
[----:B------:R-:W2:Y:S02]  /*ae20*/  @!P1 SYNCS.PHASECHK.TRANS64 P1, [R15+URZ+0x26828], R12 ;  /* 0x0268280c0f0095a7 */ /* 0x000ea4000802007f */
[----:B--2---:R-:W-:Y:S05]  /*ae30*/  @!P1 BRA `(.L_x_2780) ;  /* 0xfffffffc00f09947 */ /* 0x004fea000383ffff */
[----:B------:R-:W-:Y:S05]  /*ae40*/  BRA `(.L_x_2800) ;  /* 0xfffffff000b07947 */ /* 0x000fea000383ffff */
.L_x_2782:
[----:B------:R1:W1:Y:S02]  /*ae50*/  SYNCS.PHASECHK.TRANS64.TRYWAIT P0, [R3+URZ+0x26840], R0 ;  /* 0x02684000030075a7 */ /* 0x000264000800017f */
[----:B-1----:R-:W-:Y:S05]  /*ae60*/  @!P0 NANOSLEEP.SYNCS 0x989680 ;  /* 0x009896800000895d */ /* 0x002fea0003900000 */
[----:B------:R-:W1:Y:S02]  /*ae70*/  @!P0 SYNCS.PHASECHK.TRANS64 P0, [R3+URZ+0x26840], R0 ;  /* 0x02684000030085a7 */ /* 0x000e64000800007f */
[----:B-1----:R-:W-:Y:S05]  /*ae80*/  @!P0 BRA `(.L_x_2782) ;  /* 0xfffffffc00f08947 */ /* 0x002fea000383ffff */
[----:B------:R-:W-:Y:S05]  /*ae90*/  BRA `(.L_x_2801) ;  /* 0xfffffff4007c7947 */ /* 0x000fea000383ffff */
.L_x_2784:
[----:B------:R-:W-:Y:S01]  /*aea0*/  BSSY B0, `(.L_x_2802) ;  /* 0x0000006000007945 */ /* 0x000fe20003800000 */
[----:B------:R-:W-:-:S07]  /*aeb0*/  IMAD.MOV.U32 R15, RZ, RZ, -0x1 ;  /* 0xffffffffff0f7424 */ /* 0x000fce00078e00ff */
[----:B------:R-:W-:Y:S05]  /*aec0*/  WARPSYNC.COLLECTIVE R15, `(.L_x_2803) ;  /* 0x000000000f0c7348 */ /* 0x000fea0003c00000 */
[----:B------:R-:W-:Y:S02]  /*aed0*/  ELECT P6, UR62, PT ;  /* 0x00000000003e782f */ /* 0x000fe400038c0000 */
[----:B------:R-:W-:Y:S01]  /*aee0*/  MOV R14, UR62 ;  /* 0x0000003e000e7c02 */ /* 0x000fe20008000f00 */
[----:B------:R-:W-:Y:S10]  /*aef0*/  ENDCOLLECTIVE ;  /* 0x000000000000791b */ /* 0x000ff40003800000 */
.L_x_2803:
[----:B------:R-:W-:Y:S05]  /*af00*/  BSYNC B0 ;  /* 0x0000000000007941 */ /* 0x000fea0003800000 */
.L_x_2802:
[----:B------:R-:W-:Y:S05]  /*af10*/  BRA `(.L_x_2804) ;  /* 0xfffffff800487947 */ /* 0x000fea000383ffff */
.L_x_2786:
[----:B-1----:R1:W2:Y:S02]  /*af20*/  SYNCS.PHASECHK.TRANS64.TRYWAIT P0, [R7+URZ], R4 ;  /* 0x00000004070075a7 */ /* 0x0022a4000800017f */
[----:B--2---:R-:W-:Y:S05]  /*af30*/  @!P0 NANOSLEEP.SYNCS 0x989680 ;  /* 0x009896800000895d */ /* 0x004fea0003900000 */
[----:B------:R-:W2:Y:S02]  /*af40*/  @!P0 SYNCS.PHASECHK.TRANS64 P0, [R7+URZ], R4 ;  /* 0x00000004070085a7 */ /* 0x000ea4000800007f */
[----:B--2---:R-:W-:Y:S05]  /*af50*/  @!P0 BRA `(.L_x_2786) ;  /* 0xfffffffc00f08947 */ /* 0x004fea000383ffff */
[----:B------:R-:W-:Y:S05]  /*af60*/  BRA `(.L_x_2805) ;  /* 0xfffffff800887947 */ /* 0x000fea000383ffff */
.L_x_2787:
[----:B--2---:R2:W3:Y:S02]  /*af70*/  SYNCS.PHASECHK.TRANS64.TRYWAIT P0, [R3+URZ], R0 ;  /* 0x00000000030075a7 */ /* 0x0044e4000800017f */
[----:B---3--:R-:W-:Y:S05]  /*af80*/  @!P0 NANOSLEEP.SYNCS 0x989680 ;  /* 0x009896800000895d */ /* 0x008fea0003900000 */
[----:B------:R-:W3:Y:S02]  /*af90*/  @!P0 SYNCS.PHASECHK.TRANS64 P0, [R3+URZ], R0 ;  /* 0x00000000030085a7 */ /* 0x000ee4000800007f */
[----:B---3--:R-:W-:Y:S05]  /*afa0*/  @!P0 BRA `(.L_x_2787) ;  /* 0xfffffffc00f08947 */ /* 0x008fea000383ffff */
[----:B------:R-:W-:Y:S05]  /*afb0*/  BRA `(.L_x_2806) ;  /* 0xfffffff8007c7947 */ /* 0x000fea000383ffff */
.L_x_2789:
[----:B--2---:R2:W3:Y:S02]  /*afc0*/  SYNCS.PHASECHK.TRANS64.TRYWAIT P0, [R5+URZ], R4 ;  /* 0x00000004050075a7 */ /* 0x0044e4000800017f */
[----:B---3--:R-:W-:Y:S05]  /*afd0*/  @!P0 NANOSLEEP.SYNCS 0x989680 ;  /* 0x009896800000895d */ /* 0x008fea0003900000 */
[----:B------:R-:W3:Y:S02]  /*afe0*/  @!P0 SYNCS.PHASECHK.TRANS64 P0, [R5+URZ], R4 ;  /* 0x00000004050085a7 */ /* 0x000ee4000800007f */
[----:B---3--:R-:W-:Y:S05]  /*aff0*/  @!P0 BRA `(.L_x_2789) ;  /* 0xfffffffc00f08947 */ /* 0x008fea000383ffff */
[----:B------:R-:W-:Y:S05]  /*b000*/  BRA `(.L_x_2807) ;  /* 0xfffffff800807947 */ /* 0x000fea000383ffff */
.L_x_2808:
        /* <DEDUP_REMOVED lines=15> */
.L_x_3314:


//--------------------- .text._ZN7cutlass13device_kernelIN5flash11enable_sm90INS1_16FlashAttnBwdSm90INS1_25CollectiveMainloopBwdSm90ILi2ELi2ELi2EN4cute5tupleIJNS5_1CILi1EEES8_S8_EEENS6_IJNS7_ILi64EEENS7_ILi128EEENS7_ILi96EEEEEENS_10bfloat16_tEfNS_4arch4Sm90ELb1ELb0ELb0ELb1ELb1ELb1ELb0ELb0ELi2ELi1ELi2ELi1ELb1EEENS1_21CollectiveEpilogueBwdISD_SE_SG_Li256ELb1ELb0ELi1EEENS1_25SingleTileBwdLPTSchedulerILb1ELi128ELb1EEEEEEEEEvNT_6ParamsE --------------------------
	.section	.text._ZN7cutlass13device_kernelIN5flash11enable_sm90INS1_16FlashAttnBwdSm90INS1_25CollectiveMainloopBwdSm90ILi2ELi2ELi2EN4cute5tupleIJNS5_1CILi1EEES8_S8_EEENS6_IJNS7_ILi64EEENS7_ILi128EEENS7_ILi96EEEEEENS_10bfloat16_tEfNS_4arch4Sm90ELb1ELb0ELb0ELb1ELb1ELb1ELb0ELb0ELi2ELi1ELi2ELi1ELb1EEENS1_21CollectiveEpilogueBwdISD_SE_SG_Li256ELb1ELb0ELi1EEENS1_25SingleTileBwdLPTSchedulerILb1ELi128ELb1EEEEEEEEEvNT_6ParamsE,"ax",@progbits
	.align	128
.text._ZN7cutlass13device_kernelIN5flash11enable_sm90INS1_16FlashAttnBwdSm90INS1_25CollectiveMainloopBwdSm90ILi2ELi2ELi2EN4cute5tupleIJNS5_1CILi1EEES8_S8_EEENS6_IJNS7_ILi64EEENS7_ILi128EEENS7_ILi96EEEEEENS_10bfloat16_tEfNS_4arch4Sm90ELb1ELb0ELb0ELb1ELb1ELb1ELb0ELb0ELi2ELi1ELi2ELi1ELb1EEENS1_21CollectiveEpilogueBwdISD_SE_SG_Li256ELb1ELb0ELi1EEENS1_25SingleTileBwdLPTSchedulerILb1ELi128ELb1EEEEEEEEEvNT_6ParamsE:
        .type           _ZN7cutlass13device_kernelIN5flash11enable_sm90INS1_16FlashAttnBwdSm90INS1_25CollectiveMainloopBwdSm90ILi2ELi2ELi2EN4cute5tupleIJNS5_1CILi1EEES8_S8_EEENS6_IJNS7_ILi64EEENS7_ILi128EEENS7_ILi96EEEEEENS_10bfloat16_tEfNS_4arch4Sm90ELb1ELb0ELb0ELb1ELb1ELb1ELb0ELb0ELi2ELi1ELi2ELi1ELb1EEENS1_21CollectiveEpilogueBwdISD_SE_SG_Li256ELb1ELb0ELi1EEENS1_25SingleTileBwdLPTSchedulerILb1ELi128ELb1EEEEEEEEEvNT_6ParamsE,@function
        .size           _ZN7cutlass13device_kernelIN5flash11enable_sm90INS1_16FlashAttnBwdSm90INS1_25CollectiveMainloopBwdSm90ILi2ELi2ELi2EN4cute5tupleIJNS5_1CILi1EEES8_S8_EEENS6_IJNS7_ILi64EEENS7_ILi128EEENS7_ILi96EEEEEENS_10bfloat16_tEfNS_4arch4Sm90ELb1ELb0ELb0ELb1ELb1ELb1ELb0ELb0ELi2ELi1ELi2ELi1ELb1EEENS1_21CollectiveEpilogueBwdISD_SE_SG_Li256ELb1ELb0ELi1EEENS1_25SingleTileBwdLPTSchedulerILb1ELi128ELb1EEEEEEEEEvNT_6ParamsE,(.L_x_3315 - _ZN7cutlass13device_kernelIN5flash11enable_sm90INS1_16FlashAttnBwdSm90INS1_25CollectiveMainloopBwdSm90ILi2ELi2ELi2EN4cute5tupleIJNS5_1CILi1EEES8_S8_EEENS6_IJNS7_ILi64EEENS7_ILi128EEENS7_ILi96EEEEEENS_10bfloat16_tEfNS_4arch4Sm90ELb1ELb0ELb0ELb1ELb1ELb1ELb0ELb0ELi2ELi1ELi2ELi1ELb1EEENS1_21CollectiveEpilogueBwdISD_SE_SG_Li256ELb1ELb0ELi1EEENS1_25SingleTileBwdLPTSchedulerILb1ELi128ELb1EEEEEEEEEvNT_6ParamsE)
        .other          _ZN7cutlass13device_kernelIN5flash11enable_sm90INS1_16FlashAttnBwdSm90INS1_25CollectiveMainloopBwdSm90ILi2ELi2ELi2EN4cute5tupleIJNS5_1CILi1EEES8_S8_EEENS6_IJNS7_ILi64EEENS7_ILi128EEENS7_ILi96EEEEEENS_10bfloat16_tEfNS_4arch4Sm90ELb1ELb0ELb0ELb1ELb1ELb1ELb0ELb0ELi2ELi1ELi2ELi1ELb1EEENS1_21CollectiveEpilogueBwdISD_SE_SG_Li256ELb1ELb0ELi1EEENS1_25SingleTileBwdLPTSchedulerILb1ELi128ELb1EEEEEEEEEvNT_6ParamsE,@"STO_CUDA_ENTRY STV_DEFAULT"
_ZN7cutlass13device_kernelIN5flash11enable_sm90INS1_16FlashAttnBwdSm90INS1_25CollectiveMainloopBwdSm90ILi2ELi2ELi2EN4cute5tupleIJNS5_1CILi1EEES8_S8_EEENS6_IJNS7_ILi64EEENS7_ILi128EEENS7_ILi96EEEEEENS_10bfloat16_tEfNS_4arch4Sm90ELb1ELb0ELb0ELb1ELb1ELb1ELb0ELb0ELi2ELi1ELi2ELi1ELb1EEENS1_21CollectiveEpilogueBwdISD_SE_SG_Li256ELb1ELb0ELi1EEENS1_25SingleTileBwdLPTSchedulerILb1ELi128ELb1EEEEEEEEEvNT_6ParamsE:
        /* <DEDUP_REMOVED lines=24> */
.L_x_2810:
[----:B------:R-:W-:Y:S05]  /*0180*/  BSYNC B0 ;  /* 0x0000000000007941 */ /* 0x000fea0003800000 */
.L_x_2809:
        /* <DEDUP_REMOVED lines=37> */
.L_x_2811:
        /* <DEDUP_REMOVED lines=22> */
.L_x_2812:
[----:B------:R-:W-:Y:S01]  /*0540*/  PLOP3.LUT P0, PT, PT, PT, UP0, 0x80, 0x0 ;  /* 0x000000000000781c */ /* 0x000fe20003f0f008 */
[----:B------:R-:W-:Y:S01]  /*0550*/  NOP ;  /* 0x0000000000007918 */ /* 0x000fe20000000000 */
[----:B------:R-:W-:Y:S01]  /*0560*/  ULDC.64 UR46, c[0x0][0x208] ;  /* 0x00008200002e7ab9 */ /* 0x000fe20000000a00 */
[----:B------:R-:W-:Y:S01]  /*0570*/  BSSY B6, `(.L_x_2813) ;  /* 0x0000ae0000067945 */ /* 0x000fe20003800000 */
[----:B-12-4-:R-:W-:Y:S09]  /*0580*/  BAR.SYNC.DEFER_BLOCKING 0x0 ;  /* 0x0000000000007b1d */ /* 0x016ff20000010000 */
[----:B------:R-:W-:Y:S05]  /*0590*/  @!P0 BRA `(.L_x_2814) ;  /* 0x0000006000448947 */ /* 0x000fea0003800000 */
.L_x_2815:
        /* <DEDUP_REMOVED lines=32> */
.L_x_2816:
[----:B------:R-:W-:Y:S01]  /*07a0*/  ULDC UR8, c[0x0][0x8c4] ;  /* 0x0002310000087ab9 */ /* 0x000fe20000000800 */
[----:B------:R-:W-:Y:S01]  /*07b0*/  UMOV UR7, UR9 ;  /* 0x0000000900077c82 */ /* 0x000fe20008000000 */
[----:B------:R-:W-:-:S11]  /*07c0*/  UISETP.NE.AND UP0, UPT, UR8, 0x1, UPT ;  /* 0x000000010800788c */ /* 0x000fd6000bf05270 */
[----:B------:R-:W-:Y:S02]  /*07d0*/  @UP0 ULDC.64 UR10, c[0x0][0x8c8] ;  /* 0x00023200000a0ab9 */ /* 0x000fe40000000a00 */
[----:B------:R-:W-:-:S04]  /*07e0*/  UIMAD.WIDE.U32 UR4, UR9, UR10, URZ ;  /* 0x0000000a090472a5 */ /* 0x000fc8000f8e003f */
[----:B------:R-:W-:-:S04]  /*07f0*/  @UP0 USHF.R.U32.HI UR7, URZ, UR11, UR5 ;  /* 0x0000000b3f070299 */ /* 0x000fc80008011605 */
[----:B------:R-:W-:-:S12]  /*0800*/  UIMAD UR4, UR7, UR8, URZ ;  /* 0x00000008070472a4 */ /* 0x000fd8000f8e023f */
.L_x_2817:
        /* <DEDUP_REMOVED lines=23> */
.L_x_2818:
        /* <DEDUP_REMOVED lines=14> */
.L_x_2820:
[----:B------:R-:W-:-:S05]  /*0a60*/  ULDC UR4, c[0x0][0x8ec] ;  /* 0x00023b0000047ab9 */ /* 0x000fca0000000800 */
.L_x_2819:
[----:B------:R-:W-:Y:S02]  /*0a70*/  UIADD3 UR4, UR4, 0x7f, URZ ;  /* 0x0000007f04047890 */ /* 0x000fe4000fffe03f */
[----:B------:R-:W-:Y:S02]  /*0a80*/  ULOP3.LUT UR39, URZ, UR7, URZ, 0x33, !UPT ;  /* 0x000000073f277292 */ /* 0x000fe4000f8e333f */
[----:B------:R-:W-:-:S04]  /*0a90*/  USHF.R.S32.HI UR5, URZ, 0x1f, UR4 ;  /* 0x0000001f3f057899 */ /* 0x000fc80008011404 */
[----:B------:R-:W-:-:S04]  /*0aa0*/  ULEA.HI UR5, UR5, UR4, URZ, 0x7 ;  /* 0x0000000405057291 */ /* 0x000fc8000f8f383f */
[----:B------:R-:W-:-:S04]  /*0ab0*/  USHF.R.S32.HI UR5, URZ, 0x7, UR5 ;  /* 0x000000073f057899 */ /* 0x000fc80008011405 */
[----:B------:R-:W-:Y:S02]  /*0ac0*/  UISETP.GT.AND UP0, UPT, UR5, UR7, UPT ;  /* 0x000000070500728c */ /* 0x000fe4000bf04270 */
[----:B------:R-:W-:Y:S02]  /*0ad0*/  UIADD3 UR39, UR5, UR39, URZ ;  /* 0x0000002705277290 */ /* 0x000fe4000fffe03f */
[----:B------:R-:W-:-:S06]  /*0ae0*/  USEL UR37, UR37, 0xffffffff, UP0 ;  /* 0xffffffff25257887 */ /* 0x000fcc0008000000 */
        /* <DEDUP_REMOVED lines=17> */
.L_x_2822:
        /* <DEDUP_REMOVED lines=14> */
.L_x_2823:
        /* <DEDUP_REMOVED lines=11> */
.L_x_2824:
        /* <DEDUP_REMOVED lines=13> */
.L_x_2825:
        /* <DEDUP_REMOVED lines=84> */
.L_x_2828:
        /* <DEDUP_REMOVED lines=15> */
.L_x_2827:
        /* <DEDUP_REMOVED lines=22> */
.L_x_2830:
        /* <DEDUP_REMOVED lines=15> */
.L_x_2829:
[----:B------:R-:W-:Y:S01]  /*16e0*/  SHF.R.S32.HI R23, RZ, 0x1f, R22 ;  /* 0x0000001fff177819 */ /* 0x000fe20000011416 */
[----:B------:R-:W-:-:S03]  /*16f0*/  UMOV UR4, 0xffffffff ;  /* 0xffffffff00047882 */ /* 0x000fc60000000000 */
[----:B------:R-:W-:-:S04]  /*1700*/  LEA.HI R0, R23, R22, RZ, 0x7 ;  /* 0x0000001617007211 */ /* 0x000fc800078f38ff */
[----:B------:R-:W-:Y:S01]  /*1710*/  SHF.R.S32.HI R19, RZ, 0x7, R0 ;  /* 0x00000007ff137819 */ /* 0x000fe20000011400 */
[----:B------:R-:W-:Y:S06]  /*1720*/  BRA.DIV UR4, `(.L_x_2831) ;  /* 0x0000009e04187947 */ /* 0x000fec000b800000 */
[----:B------:R1:W2:Y:S02]  /*1730*/  SHFL.IDX PT, R14, R19, RZ, 0x1f ;  /* 0x00001fff130e7589 */ /* 0x0002a400000e0000 */
.L_x_2946:
        /* <DEDUP_REMOVED lines=15> */
.L_x_2832:
        /* <DEDUP_REMOVED lines=19> */
.L_x_2834:
        /* <DEDUP_REMOVED lines=121> */
.L_x_2845:
[----:B------:R-:W-:-:S06]  /*20f0*/  UISETP.NE.AND UP0, UPT, UR12, 0x3, UPT ;  /* 0x000000030c00788c */ /* 0x000fcc000bf05270 */
[----:B------:R-:W-:-:S13]  /*2100*/  PLOP3.LUT P0, PT, PT, PT, UP0, 0x80, 0x0 ;  /* 0x000000000000781c */ /* 0x000fda0003f0f008 */
[----:B-1----:R-:W-:Y:S05]  /*2110*/  @!P0 BRA `(.L_x_2835) ;  /* 0x0000000000048947 */ /* 0x002fea0003800000 */
[----:B------:R-:W-:Y:S01]  /*2120*/  BPT.TRAP 0x1 ;  /* 0x000000040000795c */ /* 0x000fe20000300000 */
.L_x_2835:
[----:B------:R-:W-:Y:S01]  /*2130*/  R2UR UR7, R2 ;  /* 0x00000000020772ca */ /* 0x000fe200000e0000 */
[----:B------:R-:W-:-:S05]  /*2140*/  IMAD.U32 R6, RZ, RZ, UR4 ;  /* 0x00000004ff067e24 */ /* 0x000fca000f8e00ff */
[----:B------:R-:W-:-:S07]  /*2150*/  SHF.L.U32 R6, R6, 0x1f, RZ ;  /* 0x0000001f06067819 */ /* 0x000fce00000006ff */
[----:B------:R-:W-:-:S09]  /*2160*/  ULEA UR7, UR5, UR7, 0x3 ;  /* 0x0000000705077291 */ /* 0x000fd2000f8e183f */
[----:B------:R1:W2:Y:S01]  /*2170*/  SYNCS.PHASECHK.TRANS64.TRYWAIT P1, [UR7+0x26810], R6 ;  /* 0x02681006ff0075a7 */ /* 0x0002a20008020147 */
[----:B------:R-:W-:Y:S05]  /*2180*/  @!P0 BRA `(.L_x_2836) ;  /* 0x0000000000048947 */ /* 0x000fea0003800000 */
[----:B------:R-:W-:Y:S01]  /*2190*/  BPT.TRAP 0x1 ;  /* 0x000000040000795c */ /* 0x000fe20000300000 */
.L_x_2836:
[----:B--2---:R-:W-:Y:S05]  /*21a0*/  @P1 BRA `(.L_x_2837) ;  /* 0x0000000000081947 */ /* 0x004fea0003800000 */
[----:B------:R-:W2:Y:S02]  /*21b0*/  SYNCS.PHASECHK.TRANS64.TRYWAIT P1, [UR7+0x26810], R6 ;  /* 0x02681006ff0075a7 */ /* 0x000ea40008020147 */
[----:B--2---:R-:W-:Y:S05]  /*21c0*/  @!P1 BRA `(.L_x_2838) ;  /* 0x0000009000a49947 */ /* 0x004fea0003800000 */
.L_x_2837:
        /* <DEDUP_REMOVED lines=66> */
.L_x_2839:
[----:B------:R1:W1:Y:S01]  /*25f0*/  SYNCS.PHASECHK.TRANS64.TRYWAIT P1, [UR7+0x26830], R6 ;  /* 0x02683006ff0075a7 */ /* 0x0002620008020147 */
[----:B------:R-:W-:Y:S05]  /*2600*/  @!P0 BRA `(.L_x_2840) ;  /* 0x0000000000048947 */ /* 0x000fea0003800000 */
[----:B------:R-:W-:Y:S01]  /*2610*/  BPT.TRAP 0x1 ;  /* 0x000000040000795c */ /* 0x000fe20000300000 */
.L_x_2840:
[----:B-1----:R-:W-:Y:S05]  /*2620*/  @P1 BRA `(.L_x_2841) ;  /* 0x0000000000081947 */ /* 0x002fea0003800000 */
[----:B------:R-:W1:Y:S02]  /*2630*/  SYNCS.PHASECHK.TRANS64.TRYWAIT P1, [UR7+0x26830], R6 ;  /* 0x02683006ff0075a7 */ /* 0x000e640008020147 */
[----:B-1----:R-:W-:Y:S05]  /*2640*/  @!P1 BRA `(.L_x_2842) ;  /* 0x0000008c009c9947 */ /* 0x002fea0003800000 */
.L_x_2841:
        /* <DEDUP_REMOVED lines=474> */
.L_x_2843:
        /* <DEDUP_REMOVED lines=45> */
.L_x_2844:
        /* <DEDUP_REMOVED lines=62> */
.L_x_2826:
        /* <DEDUP_REMOVED lines=149> */
.L_x_2847:
        /* <DEDUP_REMOVED lines=57> */
.L_x_2849:
[----:B------:R-:W-:Y:S05]  /*5780*/  BSYNC B0 ;  /* 0x0000000000007941 */ /* 0x000fea0003800000 */
.L_x_2848:
        /* <DEDUP_REMOVED lines=22> */
.L_x_2851:
[----:B------:R-:W-:Y:S05]  /*58f0*/  BSYNC B0 ;  /* 0x0000000000007941 */ /* 0x000fea0003800000 */
.L_x_2850:
        /* <DEDUP_REMOVED lines=34> */
.L_x_2853:
[----:B------:R-:W-:Y:S05]  /*5b20*/  BSYNC B0 ;  /* 0x0000000000007941 */ /* 0x000fea0003800000 */
.L_x_2852:
        /* <DEDUP_REMOVED lines=23> */
.L_x_2846:
        /* <DEDUP_REMOVED lines=41> */
.L_x_2854:
        /* <DEDUP_REMOVED lines=44> */
.L_x_2856:
[----:B------:R-:W-:Y:S05]  /*61f0*/  BSYNC B0 ;  /* 0x0000000000007941 */ /* 0x000fea0003800000 */
.L_x_2855:
        /* <DEDUP_REMOVED lines=21> */
.L_x_2858:
[----:B------:R-:W-:Y:S05]  /*6350*/  BSYNC B0 ;  /* 0x0000000000007941 */ /* 0x000fea0003800000 */
.L_x_2857:
        /* <DEDUP_REMOVED lines=30> */
.L_x_2860:
[----:B------:R-:W-:Y:S05]  /*6540*/  BSYNC B0 ;  /* 0x0000000000007941 */ /* 0x000fea0003800000 */
.L_x_2859:
        /* <DEDUP_REMOVED lines=22> */
.L_x_2814:
        /* <DEDUP_REMOVED lines=29> */
.L_x_2862:
[----:B------:R-:W-:Y:S01]  /*6880*/  ULDC UR9, c[0x0][0x8c4] ;  /* 0x0002310000097ab9 */ /* 0x000fe20000000800 */
[----:B------:R-:W-:Y:S01]  /*6890*/  UMOV UR7, UR8 ;  /* 0x0000000800077c82 */ /* 0x000fe20008000000 */
[----:B------:R-:W-:-:S11]  /*68a0*/  UISETP.NE.AND UP0, UPT, UR9, 0x1, UPT ;  /* 0x000000010900788c */ /* 0x000fd6000bf05270 */
[----:B------:R-:W-:Y:S02]  /*68b0*/  @UP0 ULDC.64 UR10, c[0x0][0x8c8] ;  /* 0x00023200000a0ab9 */ /* 0x000fe40000000a00 */
[----:B------:R-:W-:-:S04]  /*68c0*/  UIMAD.WIDE.U32 UR4, UR8, UR10, URZ ;  /* 0x0000000a080472a5 */ /* 0x000fc8000f8e003f */
[----:B------:R-:W-:-:S04]  /*68d0*/  @UP0 USHF.R.U32.HI UR7, URZ, UR11, UR5 ;  /* 0x0000000b3f070299 */ /* 0x000fc80008011605 */
[----:B------:R-:W-:-:S12]  /*68e0*/  UIMAD UR4, UR7, UR9, URZ ;  /* 0x00000009070472a4 */ /* 0x000fd8000f8e023f */
.L_x_2863:
        /* <DEDUP_REMOVED lines=23> */
.L_x_2864:
        /* <DEDUP_REMOVED lines=13> */
.L_x_2866:
[----:B------:R-:W-:-:S05]  /*6b30*/  ULDC UR4, c[0x0][0x8ec] ;  /* 0x00023b0000047ab9 */ /* 0x000fca0000000800 */
.L_x_2865:
[----:B------:R-:W-:-:S04]  /*6b40*/  UIADD3 UR4, UR4, 0x7f, URZ ;  /* 0x0000007f04047890 */ /* 0x000fc8000fffe03f */
[----:B------:R-:W-:-:S04]  /*6b50*/  USHF.R.S32.HI UR5, URZ, 0x1f, UR4 ;  /* 0x0000001f3f057899 */ /* 0x000fc80008011404 */
[----:B------:R-:W-:-:S04]  /*6b60*/  ULEA.HI UR5, UR5, UR4, URZ, 0x7 ;  /* 0x0000000405057291 */ /* 0x000fc8000f8f383f */
[----:B------:R-:W-:-:S04]  /*6b70*/  USHF.R.S32.HI UR5, URZ, 0x7, UR5 ;  /* 0x000000073f057899 */ /* 0x000fc80008011405 */
[----:B------:R-:W-:Y:S02]  /*6b80*/  UISETP.GT.AND UP0, UPT, UR5, UR7, UPT ;  /* 0x000000070500728c */ /* 0x000fe4000bf04270 */
[----:B------:R-:W-:Y:S02]  /*6b90*/  ULOP3.LUT UR7, URZ, UR7, URZ, 0x33, !UPT ;  /* 0x000000073f077292 */ /* 0x000fe4000f8e333f */
[----:B------:R-:W-:Y:S02]  /*6ba0*/  USEL UR10, UR10, 0xffffffff, UP0 ;  /* 0xffffffff0a0a7887 */ /* 0x000fe40008000000 */
[----:B------:R-:W-:-:S04]  /*6bb0*/  UIADD3 UR7, UR5, UR7, URZ ;  /* 0x0000000705077290 */ /* 0x000fc8000fffe03f */
        /* <DEDUP_REMOVED lines=40> */
.L_x_2867:
        /* <DEDUP_REMOVED lines=13> */
.L_x_2868:
        /* <DEDUP_REMOVED lines=12> */
.L_x_2869:
[----:B------:R-:W-:Y:S01]  /*6fd0*/  ULEA UR8, UR7, UR14, 0x7 ;  /* 0x0000000e07087291 */ /* 0x000fe2000f8e383f */
[----:B------:R-:W-:-:S03]  /*6fe0*/  ULDC UR9, c[0x0][0x74c] ;  /* 0x0001d30000097ab9 */ /* 0x000fc60000000800 */
[----:B------:R-:W-:Y:S02]  /*6ff0*/  UIADD3 UR9, UR8, -UR9, -UR11 ;  /* 0x8000000908097290 */ /* 0x000fe4000fffe80b */
        /* <DEDUP_REMOVED lines=13> */
[----:B------:R-:W1:Y:S01]  /*70d0*/  S2R R0, SR_TID.X ;  /* 0x0000000000007919 */ /* 0x000e620000002100 */
[----:B------:R-:W-:Y:S01]  /*70e0*/  UIMAD UR16, UR20, UR18, URZ ;  /* 0x00000012141072a4 */ /* 0x000fe2000f8e023f */
[----:B------:R-:W-:Y:S01]  /*70f0*/  LOP3.LUT R8, RZ, UR7, RZ, 0x33, !PT ;  /* 0x00000007ff087c12 */ /* 0x000fe2000f8e33ff */
[----:B------:R-:W-:Y:S02]  /*7100*/  USHF.R.S32.HI UR15, URZ, 0x1f, UR10 ;  /* 0x0000001f3f0f7899 */ /* 0x000fe4000801140a */
[----:B------:R-:W-:Y:S02]  /*7110*/  UIMAD UR17, UR6, UR19, UR16 ;  /* 0x00000013061172a4 */ /* 0x000fe4000f8e0210 */
[----:B------:R-:W-:Y:S02]  /*7120*/  UIADD3 UR19, UR11, 0x7f, URZ ;  /* 0x0000007f0b137890 */ /* 0x000fe4000fffe03f */
[----:B------:R-:W-:Y:S01]  /*7130*/  UIMAD.WIDE.U32 UR8, UR6, UR18, URZ ;  /* 0x00000012060872a5 */ /* 0x000fe2000f8e003f */
[----:B------:R-:W-:Y:S01]  /*7140*/  ULDC UR21, c[0x0][0x288] ;  /* 0x0000a20000157ab9 */ /* 0x000fe20000000800 */
[----:B------:R-:W-:-:S02]  /*7150*/  UIADD3 UR16, UR12, -UR13, URZ ;  /* 0x8000000d0c107290 */ /* 0x000fc4000fffe03f */
[----:B------:R-:W-:Y:S01]  /*7160*/  UIADD3 UR14, UR11, 0xbf, -UR14 ;  /* 0x000000bf0b0e7890 */ /* 0x000fe2000fffe80e */
[----:B------:R-:W-:Y:S01]  /*7170*/  ULDC UR22, c[0x0][0x760] ;  /* 0x0001d80000167ab9 */ /* 0x000fe20000000800 */
[----:B------:R-:W-:Y:S02]  /*7180*/  USEL UR29, UR10, URZ, !UP0 ;  /* 0x0000003f0a1d7287 */ /* 0x000fe4000c000000 */
[----:B------:R-:W-:Y:S02]  /*7190*/  USEL UR23, UR15, URZ, !UP0 ;  /* 0x0000003f0f177287 */ /* 0x000fe4000c000000 */
[----:B------:R-:W-:Y:S02]  /*71a0*/  UIMAD UR18, UR10, UR21, URZ ;  /* 0x000000150a1272a4 */ /* 0x000fe4000f8e023f */
[----:B------:R-:W-:Y:S02]  /*71b0*/  USHF.R.S32.HI UR11, URZ, 0x1f, UR19 ;  /* 0x0000001f3f0b7899 */ /* 0x000fe40008011413 */
[----:B------:R-:W-:-:S02]  /*71c0*/  UIMAD UR15, UR21, UR22, URZ ;  /* 0x00000016150f72a4 */ /* 0x000fc4000f8e023f */
[----:B------:R-:W-:Y:S02]  /*71d0*/  UIADD3 UR10, UP0, UR4, UR8, URZ ;  /* 0x00000008040a7290 */ /* 0x000fe4000ff1e03f */
[----:B------:R-:W-:Y:S02]  /*71e0*/  UIADD3 UR17, UR9, UR17, URZ ;  /* 0x0000001109117290 */ /* 0x000fe4000fffe03f */
[----:B------:R-:W-:Y:S01]  /*71f0*/  ULOP3.LUT UR21, UR16, 0x1, URZ, 0xc0, !UPT ;  /* 0x0000000110157892 */ /* 0x000fe2000f8ec03f */
[----:B-1----:R-:W-:Y:S01]  /*7200*/  LOP3.LUT R0, R0, 0x1f, RZ, 0xc0, !PT ;  /* 0x0000001f00007812 */ /* 0x002fe200078ec0ff */
[----:B------:R-:W-:Y:S02]  /*7210*/  ULEA.HI UR22, UR11, UR19, URZ, 0x7 ;  /* 0x000000130b167291 */ /* 0x000fe4000f8f383f */
[----:B------:R-:W-:Y:S02]  /*7220*/  UIADD3.X UR11, UR5, UR17, URZ, UP0, !UPT ;  /* 0x00000011050b7290 */ /* 0x000fe400087fe43f */
[----:B------:R-:W-:Y:S01]  /*7230*/  UISETP.NE.U32.AND UP0, UPT, UR21, 0x1, UPT ;  /* 0x000000011500788c */ /* 0x000fe2000bf05070 */
[----:B------:R-:W-:Y:S01]  /*7240*/  ULDC.64 UR30, c[0x0][0x2e0] ;  /* 0x0000b800001e7ab9 */ /* 0x000fe20000000a00 */
[----:B------:R-:W-:-:S02]  /*7250*/  UIADD3 UR16, UP1, UR6, UR18, URZ ;  /* 0x0000001206107290 */ /* 0x000fc4000ff3e03f */
[----:B------:R-:W-:Y:S02]  /*7260*/  UIMAD UR6, UR23, UR30, URZ ;  /* 0x0000001e170672a4 */ /* 0x000fe4000f8e023f */
[----:B------:R-:W-:Y:S01]  /*7270*/  PLOP3.LUT P1, PT, PT, PT, UP0, 0x80, 0x0 ;  /* 0x000000000000781c */ /* 0x000fe20003f2f008 */
[----:B------:R-:W-:Y:S02]  /*7280*/  UIMAD.WIDE.U32 UR10, UR29, UR30, UR10 ;  /* 0x0000001e1d0a72a5 */ /* 0x000fe4000f8e000a */
[----:B------:R-:W-:Y:S01]  /*7290*/  UIMAD UR21, UR29, UR31, UR6 ;  /* 0x0000001f1d1572a4 */ /* 0x000fe2000f8e0206 */
[----:B------:R-:W-:Y:S01]  /*72a0*/  ELECT P0, URZ, PT ;  /* 0x00000000003f782f */ /* 0x000fe20003800000 */
[----:B------:R-:W-:Y:S02]  /*72b0*/  ULEA.HI.X.SX32 UR20, UR18, UR20, 0x1, UP1 ;  /* 0x0000001412147291 */ /* 0x000fe400088f0e3f */
[----:B------:R-:W-:Y:S02]  /*72c0*/  USHF.R.S32.HI UR22, URZ, 0x7, UR22 ;  /* 0x000000073f167899 */ /* 0x000fe40008011416 */
[----:B------:R-:W-:-:S04]  /*72d0*/  UIADD3 UR32, UR11, UR21, URZ ;  /* 0x000000150b207290 */ /* 0x000fc8000fffe03f */
[----:B------:R-:W-:Y:S08]  /*72e0*/  @P1 BRA `(.L_x_2870) ;  /* 0x0000000400881947 */ /* 0x000ff00003800000 */
        /* <DEDUP_REMOVED lines=18> */
.L_x_2873:
[----:B------:R-:W2:Y:S04]  /*7410*/  LDG.E.STRONG.GPU R4, desc[UR46][R2.64] ;  /* 0x0000002e02047981 */ /* 0x000ea8000c1ef900 */
[----:B--2---:R-:W-:Y:S01]  /*7420*/  CCTL.IVALL ;  /* 0x00000000ff00798f */ /* 0x004fe20002000000 */
[----:B------:R-:W-:Y:S05]  /*7430*/  YIELD ;  /* 0x0000000000007946 */ /* 0x000fea0003800000 */
[----:B------:R-:W-:-:S13]  /*7440*/  ISETP.NE.AND P1, PT, R4, R5, PT ;  /* 0x000000050400720c */ /* 0x000fda0003f25270 */
[----:B------:R-:W-:Y:S05]  /*7450*/  @P1 BRA `(.L_x_2873) ;  /* 0xfffffffc00ec1947 */ /* 0x000fea000383ffff */
.L_x_2872:
[----:B------:R-:W-:Y:S05]  /*7460*/  BSYNC B0 ;  /* 0x0000000000007941 */ /* 0x000fea0003800000 */
.L_x_2871:
[----:B------:R-:W-:-:S03]  /*7470*/  UMOV UR6, 0xffffffff ;  /* 0xffffffff00067882 */ /* 0x000fc60000000000 */
[----:B------:R-:W-:Y:S05]  /*7480*/  BRA.DIV UR6, `(.L_x_2874) ;  /* 0x0000004206247947 */ /* 0x000fea000b800000 */
[----:B------:R-:W-:Y:S01]  /*7490*/  NOP ;  /* 0x0000000000007918 */ /* 0x000fe20000000000 */
.L_x_2949:
        /* <DEDUP_REMOVED lines=22> */
.L_x_2876:
[----:B------:R-:W-:Y:S05]  /*7600*/  BSYNC B0 ;  /* 0x0000000000007941 */ /* 0x000fea0003800000 */
.L_x_2875:
        /* <DEDUP_REMOVED lines=9> */
[----:B------:R-:W-:Y:S02]  /*76a0*/  UIADD3 UR24, UP0, UR6, UR10, URZ ;  /* 0x0000000a06187290 */ /* 0x000fe4000ff1e03f */
[----:B-1----:R-:W-:Y:S02]  /*76b0*/  ULEA UR23, UR23, UR7, 0x18 ;  /* 0x0000000717177291 */ /* 0x002fe4000f8ec03f */
[----:B------:R-:W-:Y:S02]  /*76c0*/  ULEA.HI.X.SX32 UR7, UR6, UR32, 0x1, UP0 ;  /* 0x0000002006077291 */ /* 0x000fe400080f0e3f */
        /* <DEDUP_REMOVED lines=8> */
.L_x_2878:
[----:B------:R-:W-:Y:S05]  /*7750*/  BSYNC B0 ;  /* 0x0000000000007941 */ /* 0x000fea0003800000 */
.L_x_2877:
[----:B------:R-:W-:Y:S06]  /*7760*/  BAR.ARV 0xa, 0xa0 ;  /* 0x0282800000007b1d */ /* 0x000fec0000002000 */
[----:B------:R-:W-:Y:S04]  /*7770*/  BSSY B0, `(.L_x_2879) ;  /* 0x0000003000007945 */ /* 0x000fe80003800000 */
[----:B------:R-:W-:Y:S05]  /*7780*/  @!P0 BRA `(.L_x_2880) ;  /* 0x0000000000048947 */ /* 0x000fea0003800000 */
[----:B------:R-:W-:-:S04]  /*7790*/  DEPBAR.LE SB0, 0x0 ;  /* 0x000080000000791a */ /* 0x000fc80000000000 */
.L_x_2880:
[----:B------:R-:W-:Y:S05]  /*77a0*/  BSYNC B0 ;  /* 0x0000000000007941 */ /* 0x000fea0003800000 */
.L_x_2879:
        /* <DEDUP_REMOVED lines=19> */
.L_x_2882:
[----:B------:R-:W-:Y:S05]  /*78e0*/  BSYNC B0 ;  /* 0x0000000000007941 */ /* 0x000fea0003800000 */
.L_x_2881:
[----:B------:R-:W-:Y:S01]  /*78f0*/  UIADD3 UR7, UR13, 0x1, URZ ;  /* 0x000000010d077890 */ /* 0x000fe2000fffe03f */
[----:B------:R-:W-:Y:S11]  /*7900*/  BRA `(.L_x_2883) ;  /* 0x0000000000047947 */ /* 0x000ff60003800000 */
.L_x_2870:
[----:B------:R-:W-:-:S05]  /*7910*/  UMOV UR7, UR13 ;  /* 0x0000000d00077c82 */ /* 0x000fca0008000000 */
.L_x_2883:
[----:B------:R-:W-:-:S04]  /*7920*/  UIADD3 UR6, UR13, 0x1, URZ ;  /* 0x000000010d067890 */ /* 0x000fc8000fffe03f */
[----:B------:R-:W-:-:S06]  /*7930*/  UISETP.NE.AND UP0, UPT, UR12, UR6, UPT ;  /* 0x000000060c00728c */ /* 0x000fcc000bf05270 */
[----:B------:R-:W-:-:S13]  /*7940*/  PLOP3.LUT P1, PT, PT, PT, UP0, 0x80, 0x0 ;  /* 0x000000000000781c */ /* 0x000fda0003f2f008 */
[----:B------:R-:W-:Y:S05]  /*7950*/  @!P1 BRA `(.L_x_2821) ;  /* 0x0000003800849947 */ /* 0x000fea0003800000 */
[----:B------:R-:W-:Y:S01]  /*7960*/  UMOV UR18, UR8 ;  /* 0x0000000800127c82 */ /* 0x000fe20008000000 */
[----:B------:R-:W-:Y:S01]  /*7970*/  UMOV UR19, UR17 ;  /* 0x0000001100137c82 */ /* 0x000fe20008000000 */
[----:B------:R-:W-:Y:S01]  /*7980*/  ULDC.64 UR24, c[0x0][0x2c0] ;  /* 0x0000b00000187ab9 */ /* 0x000fe20000000a00 */
[----:B------:R-:W-:Y:S01]  /*7990*/  UIMAD.WIDE.U32 UR18, UR29, UR30, UR18 ;  /* 0x0000001e1d1272a5 */ /* 0x000fe2000f8e0012 */
[----:B------:R-:W-:Y:S01]  /*79a0*/  UMOV UR23, UR7 ;  /* 0x0000000700177c82 */ /* 0x000fe20008000000 */
[----:B------:R-:W-:Y:S02]  /*79b0*/  UMOV UR6, URZ ;  /* 0x0000003f00067c82 */ /* 0x000fe40008000000 */
[----:B------:R-:W-:-:S04]  /*79c0*/  UIADD3 UR27, UP0, UR4, UR18, URZ ;  /* 0x00000012041b7290 */ /* 0x000fc8000ff1e03f */
[----:B------:R-:W-:Y:S02]  /*79d0*/  UIADD3.X UR18, UR5, UR21, UR19, UP0, !UPT ;  /* 0x0000001505127290 */ /* 0x000fe400087fe413 */
[----:B------:R-:W-:-:S04]  /*79e0*/  ULEA UR26, UP0, UR27, UR24, 0x2 ;  /* 0x000000181b1a7291 */ /* 0x000fc8000f80103f */
[----:B------:R-:W-:Y:S02]  /*79f0*/  ULEA.HI.X UR27, UR27, UR25, UR18, 0x2, UP0 ;  /* 0x000000191b1b7291 */ /* 0x000fe400080f1412 */
[----:B------:R-:W-:-:S04]  /*7a00*/  UIADD3 UR26, UP0, UR26, 0x3000, URZ ;  /* 0x000030001a1a7890 */ /* 0x000fc8000ff1e03f */
[----:B------:R-:W-:-:S12]  /*7a10*/  UIADD3.X UR27, URZ, UR27, URZ, UP0, !UPT ;  /* 0x0000001b3f1b7290 */ /* 0x000fd800087fe43f */
.L_x_2908:
        /* <DEDUP_REMOVED lines=18> */
.L_x_2886:
[----:B------:R-:W2:Y:S04]  /*7b40*/  LDG.E.STRONG.GPU R4, desc[UR46][R2.64] ;  /* 0x0000002e02047981 */ /* 0x000ea8000c1ef900 */
[----:B--2---:R-:W-:Y:S01]  /*7b50*/  CCTL.IVALL ;  /* 0x00000000ff00798f */ /* 0x004fe20002000000 */
[----:B------:R-:W-:Y:S05]  /*7b60*/  YIELD ;  /* 0x0000000000007946 */ /* 0x000fea0003800000 */
[----:B------:R-:W-:-:S13]  /*7b70*/  ISETP.NE.AND P1, PT, R4, R5, PT ;  /* 0x000000050400720c */ /* 0x000fda0003f25270 */
[----:B------:R-:W-:Y:S05]  /*7b80*/  @P1 BRA `(.L_x_2886) ;  /* 0xfffffffc00ec1947 */ /* 0x000fea000383ffff */
.L_x_2885:
[----:B------:R-:W-:Y:S05]  /*7b90*/  BSYNC B0 ;  /* 0x0000000000007941 */ /* 0x000fea0003800000 */
.L_x_2884:
[----:B------:R-:W-:-:S03]  /*7ba0*/  UMOV UR24, 0xffffffff ;  /* 0xffffffff00187882 */ /* 0x000fc60000000000 */
[----:B------:R-:W-:Y:S05]  /*7bb0*/  BRA.DIV UR24, `(.L_x_2887) ;  /* 0x0000003a18747947 */ /* 0x000fea000b800000 */
[----:B------:R-:W-:Y:S01]  /*7bc0*/  NOP ;  /* 0x0000000000007918 */ /* 0x000fe20000000000 */
.L_x_2952:
        /* <DEDUP_REMOVED lines=19> */
.L_x_2889:
[----:B------:R-:W-:Y:S05]  /*7d00*/  BSYNC B0 ;  /* 0x0000000000007941 */ /* 0x000fea0003800000 */
.L_x_2888:
        /* <DEDUP_REMOVED lines=15> */
.L_x_2891:
[----:B------:R-:W-:Y:S05]  /*7e00*/  BSYNC B0 ;  /* 0x0000000000007941 */ /* 0x000fea0003800000 */
.L_x_2890:
[----:B------:R-:W-:Y:S06]  /*7e10*/  BAR.ARV 0xa, 0xa0 ;  /* 0x0282800000007b1d */ /* 0x000fec0000002000 */
[----:B------:R-:W-:Y:S04]  /*7e20*/  BSSY B0, `(.L_x_2892) ;  /* 0x0000003000007945 */ /* 0x000fe80003800000 */
[----:B------:R-:W-:Y:S05]  /*7e30*/  @!P0 BRA `(.L_x_2893) ;  /* 0x0000000000048947 */ /* 0x000fea0003800000 */
[----:B------:R-:W-:-:S04]  /*7e40*/  DEPBAR.LE SB0, 0x0 ;  /* 0x000080000000791a */ /* 0x000fc80000000000 */
.L_x_2893:
[----:B------:R-:W-:Y:S05]  /*7e50*/  BSYNC B0 ;  /* 0x0000000000007941 */ /* 0x000fea0003800000 */
.L_x_2892:
        /* <DEDUP_REMOVED lines=19> */
.L_x_2895:
[----:B------:R-:W-:Y:S05]  /*7f90*/  BSYNC B0 ;  /* 0x0000000000007941 */ /* 0x000fea0003800000 */
.L_x_2894:
        /* <DEDUP_REMOVED lines=16> */
.L_x_2898:
[----:B------:R-:W2:Y:S04]  /*80a0*/  LDG.E.STRONG.GPU R4, desc[UR46][R2.64] ;  /* 0x0000002e02047981 */ /* 0x000ea8000c1ef900 */
[----:B--2---:R-:W-:Y:S01]  /*80b0*/  CCTL.IVALL ;  /* 0x00000000ff00798f */ /* 0x004fe20002000000 */
[----:B------:R-:W-:Y:S05]  /*80c0*/  YIELD ;  /* 0x0000000000007946 */ /* 0x000fea0003800000 */
[----:B------:R-:W-:-:S13]  /*80d0*/  ISETP.NE.AND P1, PT, R4, R5, PT ;  /* 0x000000050400720c */ /* 0x000fda0003f25270 */
[----:B------:R-:W-:Y:S05]  /*80e0*/  @P1 BRA `(.L_x_2898) ;  /* 0xfffffffc00ec1947 */ /* 0x000fea000383ffff */
.L_x_2897:
[----:B------:R-:W-:Y:S05]  /*80f0*/  BSYNC B0 ;  /* 0x0000000000007941 */ /* 0x000fea0003800000 */
.L_x_2896:
[----:B------:R-:W-:-:S03]  /*8100*/  UMOV UR18, 0xffffffff ;  /* 0xffffffff00127882 */ /* 0x000fc60000000000 */
[----:B------:R-:W-:Y:S05]  /*8110*/  BRA.DIV UR18, `(.L_x_2899) ;  /* 0x0000003612387947 */ /* 0x000fea000b800000 */
[----:B------:R-:W-:Y:S01]  /*8120*/  NOP ;  /* 0x0000000000007918 */ /* 0x000fe20000000000 */
.L_x_2955:
        /* <DEDUP_REMOVED lines=15> */
.L_x_2901:
[----:B------:R-:W-:Y:S05]  /*8220*/  BSYNC B0 ;  /* 0x0000000000007941 */ /* 0x000fea0003800000 */
.L_x_2900:
        /* <DEDUP_REMOVED lines=15> */
.L_x_2903:
[----:B------:R-:W-:Y:S05]  /*8320*/  BSYNC B0 ;  /* 0x0000000000007941 */ /* 0x000fea0003800000 */
.L_x_2902:
[----:B------:R-:W-:Y:S06]  /*8330*/  BAR.ARV 0xa, 0xa0 ;  /* 0x0282800000007b1d */ /* 0x000fec0000002000 */
[----:B------:R-:W-:Y:S04]  /*8340*/  BSSY B0, `(.L_x_2904) ;  /* 0x0000003000007945 */ /* 0x000fe80003800000 */
[----:B------:R-:W-:Y:S05]  /*8350*/  @!P0 BRA `(.L_x_2905) ;  /* 0x0000000000048947 */ /* 0x000fea0003800000 */
[----:B------:R-:W-:-:S04]  /*8360*/  DEPBAR.LE SB0, 0x0 ;  /* 0x000080000000791a */ /* 0x000fc80000000000 */
.L_x_2905:
[----:B------:R-:W-:Y:S05]  /*8370*/  BSYNC B0 ;  /* 0x0000000000007941 */ /* 0x000fea0003800000 */
.L_x_2904:
        /* <DEDUP_REMOVED lines=19> */
.L_x_2907:
[----:B------:R-:W-:Y:S05]  /*84b0*/  BSYNC B0 ;  /* 0x0000000000007941 */ /* 0x000fea0003800000 */
.L_x_2906:
[----:B------:R-:W-:Y:S02]  /*84c0*/  UIADD3 UR7, UR7, 0x2, URZ ;  /* 0x0000000207077890 */ /* 0x000fe4000fffe03f */
[----:B------:R-:W-:Y:S02]  /*84d0*/  UIADD3 UR6, UR6, 0x3000, URZ ;  /* 0x0000300006067890 */ /* 0x000fe4000fffe03f */
[----:B------:R-:W-:-:S06]  /*84e0*/  UISETP.GE.AND UP0, UPT, UR7, UR12, UPT ;  /* 0x0000000c0700728c */ /* 0x000fcc000bf06270 */
[----:B------:R-:W-:-:S13]  /*84f0*/  PLOP3.LUT P1, PT, PT, PT, UP0, 0x80, 0x0 ;  /* 0x000000000000781c */ /* 0x000fda0003f2f008 */
[----:B------:R-:W-:Y:S05]  /*8500*/  @!P1 BRA `(.L_x_2908) ;  /* 0xfffffff400449947 */ /* 0x000fea000383ffff */
[----:B------:R-:W-:Y:S05]  /*8510*/  BRA `(.L_x_2821) ;  /* 0x0000002c00947947 */ /* 0x000fea0003800000 */
.L_x_2861:
[----:B------:R-:W1:Y:S01]  /*8520*/  LDC R5, c[0x0][0x8d0] ;  /* 0x00023400ff057b82 */ /* 0x000e620000000800 */
[----:B------:R-:W2:Y:S01]  /*8530*/  S2R R3, SR_CTAID.X ;  /* 0x0000000000037919 */ /* 0x000ea20000002500 */
[----:B------:R-:W-:Y:S01]  /*8540*/  ULDC UR4, c[0x0][0x8e8] ;  /* 0x00023a0000047ab9 */ /* 0x000fe20000000800 */
[----:B-1----:R-:W-:Y:S01]  /*8550*/  ISETP.NE.AND P0, PT, R5, 0x1, PT ;  /* 0x000000010500780c */ /* 0x002fe20003f05270 */
[----:B--2---:R-:W-:-:S12]  /*8560*/  IMAD.MOV.U32 R2, RZ, RZ, R3 ;  /* 0x000000ffff027224 */ /* 0x004fd800078e0003 */
[----:B------:R-:W1:Y:S08]  /*8570*/  @P0 LDC R0, c[0x0][0x8d4] ;  /* 0x00023500ff000b82 */ /* 0x000e700000000800 */
[----:B------:R-:W2:Y:S01]  /*8580*/  @P0 LDC R7, c[0x0][0x8d8] ;  /* 0x00023600ff070b82 */ /* 0x000ea20000000800 */
[----:B-1----:R-:W-:-:S05]  /*8590*/  @P0 IMAD.HI.U32 R0, R3, R0, RZ ;  /* 0x0000000003000227 */ /* 0x002fca00078e00ff */
[----:B--2---:R-:W-:-:S04]  /*85a0*/  @P0 SHF.R.U32.HI R2, RZ, R7, R0 ;  /* 0x00000007ff020219 */ /* 0x004fc80000011600 */
[----:B------:R-:W-:Y:S01]  /*85b0*/  ISETP.GE.AND P0, PT, R2, UR4, PT ;  /* 0x0000000402007c0c */ /* 0x000fe2000bf06270 */
[----:B------:R-:W-:-:S04]  /*85c0*/  IMAD.MOV R0, RZ, RZ, -R2 ;  /* 0x000000ffff007224 */ /* 0x000fc800078e0a02 */
[----:B------:R-:W-:-:S08]  /*85d0*/  IMAD R5, R5, R0, R3 ;  /* 0x0000000005057224 */ /* 0x000fd000078e0203 */
[----:B------:R-:W-:Y:S05]  /*85e0*/  @!P0 BRA `(.L_x_2909) ;  /* 0x0000000000208947 */ /* 0x000fea0003800000 */
[----:B------:R-:W1:Y:S01]  /*85f0*/  LDC R3, c[0x0][0x8dc] ;  /* 0x00023700ff037b82 */ /* 0x000e620000000800 */
[----:B------:R-:W-:Y:S01]  /*8600*/  IMAD.MOV.U32 R0, RZ, RZ, R5 ;  /* 0x000000ffff007224 */ /* 0x000fe200078e0005 */
[----:B-1----:R-:W-:-:S13]  /*8610*/  ISETP.NE.AND P0, PT, R3, 0x1, PT ;  /* 0x000000010300780c */ /* 0x002fda0003f05270 */
[----:B------:R-:W1:Y:S02]  /*8620*/  @P0 LDC.64 R6, c[0x0][0x8e0] ;  /* 0x00023800ff060b82 */ /* 0x000e640000000a00 */
[----:B-1----:R-:W-:-:S05]  /*8630*/  @P0 IMAD.HI.U32 R4, R5, R6, RZ ;  /* 0x0000000605040227 */ /* 0x002fca00078e00ff */
[----:B------:R-:W-:-:S05]  /*8640*/  @P0 SHF.R.U32.HI R0, RZ, R7, R4 ;  /* 0x00000007ff000219 */ /* 0x000fca0000011604 */
[----:B------:R-:W-:Y:S01]  /*8650*/  IMAD R3, R0, R3, RZ ;  /* 0x0000000300037224 */ /* 0x000fe200078e02ff */
[----:B------:R-:W-:Y:S06]  /*8660*/  BRA `(.L_x_2910) ;  /* 0x00000000001c7947 */ /* 0x000fec0003800000 */
.L_x_2909:
[----:B------:R-:W1:Y:S01]  /*8670*/  LDC R3, c[0x0][0x8c4] ;  /* 0x00023100ff037b82 */ /* 0x000e620000000800 */
[----:B------:R-:W-:Y:S01]  /*8680*/  IMAD.MOV.U32 R0, RZ, RZ, R5 ;  /* 0x000000ffff007224 */ /* 0x000fe200078e0005 */
[----:B-1----:R-:W-:-:S13]  /*8690*/  ISETP.NE.AND P0, PT, R3, 0x1, PT ;  /* 0x000000010300780c */ /* 0x002fda0003f05270 */
[----:B------:R-:W1:Y:S02]  /*86a0*/  @P0 LDC.64 R6, c[0x0][0x8c8] ;  /* 0x00023200ff060b82 */ /* 0x000e640000000a00 */
[----:B-1----:R-:W-:-:S05]  /*86b0*/  @P0 IMAD.HI.U32 R4, R5, R6, RZ ;  /* 0x0000000605040227 */ /* 0x002fca00078e00ff */
[----:B------:R-:W-:-:S05]  /*86c0*/  @P0 SHF.R.U32.HI R0, RZ, R7, R4 ;  /* 0x00000007ff000219 */ /* 0x000fca0000011604 */
[----:B------:R-:W-:-:S07]  /*86d0*/  IMAD R3, R0, R3, RZ ;  /* 0x0000000300037224 */ /* 0x000fce00078e02ff */
.L_x_2910:
[----:B------:R-:W1:Y:S01]  /*86e0*/  LDC R8, c[0x0][0x8b8] ;  /* 0x00022e00ff087b82 */ /* 0x000e620000000800 */
[----:B------:R-:W-:Y:S01]  /*86f0*/  IMAD.IADD R3, R5, 0x1, -R3 ;  /* 0x0000000105037824 */ /* 0x000fe200078e0a03 */
[----:B------:R-:W-:-:S06]  /*8700*/  ULDC.64 UR6, c[0x0][0x8f8] ;  /* 0x00023e0000067ab9 */ /* 0x000fcc0000000a00 */
[----:B------:R-:W2:Y:S01]  /*8710*/  LDC R4, c[0x0][0x8c4] ;  /* 0x00023100ff047b82 */ /* 0x000ea20000000800 */
[C---:B-1----:R-:W-:Y:S02]  /*8720*/  ISETP.NE.AND P0, PT, R8.reuse, 0x1, PT ;  /* 0x000000010800780c */ /* 0x042fe40003f05270 */
[----:B------:R-:W-:Y:S01]  /*8730*/  R2UR UR20, R8 ;  /* 0x00000000081472ca */ /* 0x000fe200000e0000 */
[----:B--2---:R-:W-:-:S04]  /*8740*/  IMAD R3, R2, R4, R3 ;  /* 0x0000000402037224 */ /* 0x004fc800078e0203 */
[----:B------:R-:W-:-:S06]  /*8750*/  IMAD.MOV.U32 R11, RZ, RZ, R3 ;  /* 0x000000ffff0b7224 */ /* 0x000fcc00078e0003 */
[----:B------:R-:W1:Y:S01]  /*8760*/  @P0 LDC R6, c[0x0][0x8bc] ;  /* 0x00022f00ff060b82 */ /* 0x000e620000000800 */
[----:B------:R-:W-:-:S07]  /*8770*/  R2UR UR5, R3 ;  /* 0x00000000030572ca */ /* 0x000fce00000e0000 */
[----:B------:R-:W2:Y:S01]  /*8780*/  @P0 LDC R7, c[0x0][0x8c0] ;  /* 0x00023000ff070b82 */ /* 0x000ea20000000800 */
[----:B-1----:R-:W-:-:S05]  /*8790*/  @P0 IMAD.HI.U32 R2, R3, R6, RZ ;  /* 0x0000000603020227 */ /* 0x002fca00078e00ff */
[----:B--2---:R-:W-:Y:S02]  /*87a0*/  @P0 SHF.R.U32.HI R11, RZ, R7, R2 ;  /* 0x00000007ff0b0219 */ /* 0x004fe40000011602 */
[----:B------:R-:W-:-:S03]  /*87b0*/  ISETP.NE.U32.AND P0, PT, RZ, UR6, PT ;  /* 0x00000006ff007c0c */ /* 0x000fc6000bf05070 */
[----:B------:R-:W-:Y:S01]  /*87c0*/  IMAD.MOV R2, RZ, RZ, -R11 ;  /* 0x000000ffff027224 */ /* 0x000fe200078e0a0b */
[----:B------:R-:W-:-:S04]  /*87d0*/  ISETP.NE.AND.EX P0, PT, RZ, UR7, PT, P0 ;  /* 0x00000007ff007c0c */ /* 0x000fc8000bf05300 */
[----:B------:R-:W-:-:S13]  /*87e0*/  R2UR UR4, R2 ;  /* 0x00000000020472ca */ /* 0x000fda00000e0000 */
[----:B------:R-:W-:Y:S01]  /*87f0*/  UIMAD UR20, UR20, UR4, UR5 ;  /* 0x00000004141472a4 */ /* 0x000fe2000f8e0205 */
[----:B------:R-:W-:Y:S11]  /*8800*/  @!P0 BRA `(.L_x_2911) ;  /* 0x0000000000108947 */ /* 0x000ff60003800000 */
[----:B------:R-:W1:Y:S02]  /*8810*/  LDC.64 R2, c[0x0][0x8f8] ;  /* 0x00023e00ff027b82 */ /* 0x000e640000000a00 */
[----:B-1----:R-:W-:-:S05]  /*8820*/  IMAD.WIDE R2, R11, 0x4, R2 ;  /* 0x000000040b027825 */ /* 0x002fca00078e0202 */
[----:B------:R2:W5:Y:S01]  /*8830*/  LDG.E R4, desc[UR46][R2.64] ;  /* 0x0000002e02047981 */ /* 0x000562000c1e1900 */
[----:B------:R-:W-:Y:S05]  /*8840*/  BRA `(.L_x_2912) ;  /* 0x00000000002c7947 */ /* 0x000fea0003800000 */
.L_x_2911:
[----:B------:R-:W-:Y:S02]  /*8850*/  ULDC.64 UR4, c[0x0][0x8f0] ;  /* 0x00023c0000047ab9 */ /* 0x000fe40000000a00 */
[----:B------:R-:W-:-:S04]  /*8860*/  ISETP.NE.U32.AND P0, PT, RZ, UR4, PT ;  /* 0x00000004ff007c0c */ /* 0x000fc8000bf05070 */
[----:B------:R-:W-:-:S13]  /*8870*/  ISETP.NE.AND.EX P0, PT, RZ, UR5, PT, P0 ;  /* 0x00000005ff007c0c */ /* 0x000fda000bf05300 */
[----:B------:R-:W-:Y:S05]  /*8880*/  @!P0 BRA `(.L_x_2913) ;  /* 0x0000000000188947 */ /* 0x000fea0003800000 */
[----:B------:R-:W1:Y:S02]  /*8890*/  LDC.64 R2, c[0x0][0x8f0] ;  /* 0x00023c00ff027b82 */ /* 0x000e640000000a00 */
[----:B-1----:R-:W-:-:S05]  /*88a0*/  IMAD.WIDE R2, R11, 0x4, R2 ;  /* 0x000000040b027825 */ /* 0x002fca00078e0202 */
[----:B------:R-:W2:Y:S04]  /*88b0*/  LDG.E R4, desc[UR46][R2.64] ;  /* 0x0000002e02047981 */ /* 0x000ea8000c1e1900 */
[----:B------:R-:W2:Y:S02]  /*88c0*/  LDG.E R5, desc[UR46][R2.64+0x4] ;  /* 0x0000042e02057981 */ /* 0x000ea4000c1e1900 */
[----:B--2---:R-:W-:Y:S01]  /*88d0*/  IMAD.IADD R4, R5, 0x1, -R4 ;  /* 0x0000000105047824 */ /* 0x004fe200078e0a04 */
[----:B------:R-:W-:Y:S06]  /*88e0*/  BRA `(.L_x_2912) ;  /* 0x0000000000047947 */ /* 0x000fec0003800000 */
.L_x_2913:
[----:B------:R-:W1:Y:S02]  /*88f0*/  LDC R4, c[0x0][0x8ec] ;  /* 0x00023b00ff047b82 */ /* 0x000e640000000800 */
.L_x_2912:
[----:B-1---5:R-:W-:Y:S01]  /*8900*/  VIADD R4, R4, 0x7f ;  /* 0x0000007f04047836 */ /* 0x022fe20000000000 */
[----:B------:R-:W-:Y:S01]  /*8910*/  LOP3.LUT R12, R0, 0x1ffffff, RZ, 0x3c, !PT ;  /* 0x01ffffff000c7812 */ /* 0x000fe200078e3cff */
[----:B------:R-:W-:Y:S02]  /*8920*/  IMAD.MOV.U32 R10, RZ, RZ, 0x1 ;  /* 0x00000001ff0a7424 */ /* 0x000fe400078e00ff */
[----:B--2---:R-:W-:Y:S01]  /*8930*/  IMAD.MOV.U32 R2, RZ, RZ, RZ ;  /* 0x000000ffff027224 */ /* 0x004fe200078e00ff */
[----:B------:R-:W-:-:S04]  /*8940*/  SHF.R.S32.HI R3, RZ, 0x1f, R4 ;  /* 0x0000001fff037819 */ /* 0x000fc80000011404 */
[----:B------:R-:W-:-:S04]  /*8950*/  LEA.HI R3, R3, R4, RZ, 0x7 ;  /* 0x0000000403037211 */ /* 0x000fc800078f38ff */
[----:B------:R-:W-:-:S04]  /*8960*/  SHF.R.S32.HI R3, RZ, 0x7, R3 ;  /* 0x00000007ff037819 */ /* 0x000fc80000011403 */
[C---:B------:R-:W-:Y:S01]  /*8970*/  ISETP.GT.AND P0, PT, R3.reuse, R0, PT ;  /* 0x000000000300720c */ /* 0x040fe20003f04270 */
[----:B------:R-:W-:-:S03]  /*8980*/  IMAD.IADD R12, R3, 0x1, R12 ;  /* 0x00000001030c7824 */ /* 0x000fc600078e020c */
[----:B------:R-:W-:-:S04]  /*8990*/  SEL R11, R11, 0xffffffff, P0 ;  /* 0xffffffff0b0b7807 */ /* 0x000fc80000000000 */
[----:B------:R-:W-:-:S13]  /*89a0*/  ISETP.GE.AND P0, PT, R11, RZ, PT ;  /* 0x000000ff0b00720c */ /* 0x000fda0003f06270 */
[----:B------:R-:W-:Y:S05]  /*89b0*/  @!P0 BRA `(.L_x_2914) ;  /* 0x0000002400d88947 */ /* 0x000fea0003800000 */
[----:B------:R-:W1:Y:S08]  /*89c0*/  LDC.64 R8, c[0x0][0x770] ;  /* 0x0001dc00ff087b82 */ /* 0x000e700000000a00 */
[----:B------:R-:W2:Y:S08]  /*89d0*/  LDC.64 R2, c[0x0][0x780] ;  /* 0x0001e000ff027b82 */ /* 0x000eb00000000a00 */
[----:B------:R-:W3:Y:S01]  /*89e0*/  LDC.64 R6, c[0x0][0x778] ;  /* 0x0001de00ff067b82 */ /* 0x000ee20000000a00 */
[----:B-1----:R-:W-:-:S07]  /*89f0*/  ISETP.NE.U32.AND P0, PT, R8, RZ, PT ;  /* 0x000000ff0800720c */ /* 0x002fce0003f05070 */
[----:B------:R-:W1:Y:S01]  /*8a00*/  LDC.64 R14, c[0x0][0x778] ;  /* 0x0001de00ff0e7b82 */ /* 0x000e620000000a00 */
[----:B------:R-:W-:Y:S02]  /*8a10*/  ISETP.NE.AND.EX P0, PT, R9, RZ, PT, P0 ;  /* 0x000000ff0900720c */ /* 0x000fe40003f05300 */
[----:B--2---:R-:W-:-:S05]  /*8a20*/  ISETP.NE.U32.AND P1, PT, R2, RZ, PT ;  /* 0x000000ff0200720c */ /* 0x004fca0003f25070 */
[----:B------:R-:W2:Y:S01]  /*8a30*/  LDC.64 R4, c[0x0][0x770] ;  /* 0x0001dc00ff047b82 */ /* 0x000ea20000000a00 */
[----:B------:R-:W-:-:S05]  /*8a40*/  ISETP.NE.AND.EX P1, PT, R3, RZ, PT, P1 ;  /* 0x000000ff0300720c */ /* 0x000fca0003f25310 */
[----:B------:R-:W-:Y:S01]  /*8a50*/  VOTEU.ANY UP0, P0 ;  /* 0x00000000003f7886 */ /* 0x000fe20000000100 */
[----:B---3--:R-:W-:Y:S02]  /*8a60*/  ISETP.NE.U32.AND P0, PT, R6, RZ, PT ;  /* 0x000000ff0600720c */ /* 0x008fe40003f05070 */
[----:B------:R-:W-:Y:S02]  /*8a70*/  PLOP3.LUT P2, PT, PT, PT, UP0, 0x80, 0x0 ;  /* 0x000000000000781c */ /* 0x000fe40003f4f008 */
[----:B------:R-:W-:-:S03]  /*8a80*/  ISETP.NE.AND.EX P0, PT, R7, RZ, PT, P0 ;  /* 0x000000ff0700720c */ /* 0x000fc60003f05300 */
[----:B------:R-:W3:Y:S01]  /*8a90*/  @P1 LDC.64 R6, c[0x0][0x780] ;  /* 0x0001e000ff061b82 */ /* 0x000ee20000000a00 */
[----:B-1----:R-:W-:-:S07]  /*8aa0*/  IMAD.WIDE R2, R11, 0x4, R14 ;  /* 0x000000040b027825 */ /* 0x002fce00078e020e */
[----:B------:R-:W1:Y:S01]  /*8ab0*/  LDC R15, c[0x0][0x280] ;  /* 0x0000a000ff0f7b82 */ /* 0x000e620000000800 */
[----:B--2---:R-:W-:-:S05]  /*8ac0*/  IMAD.WIDE R4, R11, 0x4, R4 ;  /* 0x000000040b047825 */ /* 0x004fca00078e0204 */
[----:B------:R-:W2:Y:S01]  /*8ad0*/  @P2 LDG.E R16, desc[UR46][R4.64] ;  /* 0x0000002e04102981 */ /* 0x000ea2000c1e1900 */
[----:B------:R-:W-:-:S03]  /*8ae0*/  IMAD.MOV.U32 R13, RZ, RZ, RZ ;  /* 0x000000ffff0d7224 */ /* 0x000fc600078e00ff */
[----:B------:R4:W5:Y:S04]  /*8af0*/  @P2 LDG.E R0, desc[UR46][R4.64] ;  /* 0x0000002e04002981 */ /* 0x000968000c1e1900 */
[----:B------:R4:W5:Y:S01]  /*8b00*/  @P0 LDG.E R13, desc[UR46][R2.64] ;  /* 0x0000002e020d0981 */ /* 0x000962000c1e1900 */
[----:B---3--:R-:W-:-:S05]  /*8b10*/  @P1 IMAD.WIDE R6, R11, 0x4, R6 ;  /* 0x000000040b061825 */ /* 0x008fca00078e0206 */
[----:B-1----:R4:W5:Y:S01]  /*8b20*/  @P1 LDG.E R15, desc[UR46][R6.64] ;  /* 0x0000002e060f1981 */ /* 0x002962000c1e1900 */
[----:B--2---:R-:W-:-:S05]  /*8b30*/  @P2 IMAD R16, R11, 0x40, R16 ;  /* 0x000000400b102824 */ /* 0x004fca00078e0210 */
[----:B------:R-:W-:Y:S01]  /*8b40*/  @P2 R2UR UR4, R16 ;  /* 0x00000000100422ca */ /* 0x000fe200000e0000 */
[----:B----4-:R-:W-:-:S14]  /*8b50*/  @P1 BRA `(.L_x_2915) ;  /* 0x0000000000101947 */ /* 0x010fdc0003800000 */
[----:B------:R-:W-:Y:S05]  /*8b60*/  @!P2 BRA `(.L_x_2915) ;  /* 0x00000000000ca947 */ /* 0x000fea0003800000 */
[----:B------:R-:W2:Y:S04]  /*8b70*/  LDG.E R6, desc[UR46][R4.64] ;  /* 0x0000002e04067981 */ /* 0x000ea8000c1e1900 */
[----:B-----5:R-:W2:Y:S02]  /*8b80*/  LDG.E R15, desc[UR46][R4.64+0x4] ;  /* 0x0000042e040f7981 */ /* 0x020ea4000c1e1900 */
[----:B--2---:R-:W-:-:S07]  /*8b90*/  IMAD.IADD R15, R15, 0x1, -R6 ;  /* 0x000000010f0f7824 */ /* 0x004fce00078e0a06 */
.L_x_2915:
[----:B------:R-:W-:Y:S01]  /*8ba0*/  @UP0 USHF.R.S32.HI UR5, URZ, 0x1f, UR4 ;  /* 0x0000001f3f050899 */ /* 0x000fe20008011404 */
[----:B------:R-:W-:Y:S01]  /*8bb0*/  ULDC.64 UR8, c[0x0][0x788] ;  /* 0x0001e20000087ab9 */ /* 0x000fe20000000a00 */
[----:B------:R-:W-:Y:S01]  /*8bc0*/  UMOV UR6, URZ ;  /* 0x0000003f00067c82 */ /* 0x000fe20008000000 */
[----:B------:R-:W-:Y:S01]  /*8bd0*/  ISETP.NE.U32.AND P1, PT, RZ, UR8, PT ;  /* 0x00000008ff007c0c */ /* 0x000fe2000bf25070 */
[----:B------:R-:W-:Y:S01]  /*8be0*/  @UP0 ULEA.HI UR5, UR5, UR4, URZ, 0x6 ;  /* 0x0000000405050291 */ /* 0x000fe2000f8f303f */
[----:B-----5:R-:W-:Y:S02]  /*8bf0*/  @P2 R2UR UR6, R0 ;  /* 0x00000000000622ca */ /* 0x020fe400000e0000 */
[----:B------:R-:W-:Y:S01]  /*8c00*/  ISETP.NE.AND.EX P1, PT, RZ, UR9, PT, P1 ;  /* 0x00000009ff007c0c */ /* 0x000fe2000bf25310 */
[----:B------:R-:W-:Y:S01]  /*8c10*/  @UP0 ULOP3.LUT UR7, UR5, 0xffffffc0, URZ, 0xc0, !UPT ;  /* 0xffffffc005070892 */ /* 0x000fe2000f8ec03f */
[----:B------:R-:W-:Y:S01]  /*8c20*/  ULDC UR9, c[0x0][0x290] ;  /* 0x0000a40000097ab9 */ /* 0x000fe20000000800 */
[----:B------:R-:W-:-:S02]  /*8c30*/  UMOV UR4, URZ ;  /* 0x0000003f00047c82 */ /* 0x000fc40008000000 */
[----:B------:R-:W-:Y:S01]  /*8c40*/  @UP0 USHF.R.S32.HI UR8, URZ, 0x1f, UR7 ;  /* 0x0000001f3f080899 */ /* 0x000fe20008011407 */
[----:B------:R-:W-:Y:S01]  /*8c50*/  IMAD.U32 R0, RZ, RZ, UR9 ;  /* 0x00000009ff007e24 */ /* 0x000fe2000f8e00ff */
[----:B------:R-:W-:Y:S01]  /*8c60*/  UMOV UR5, URZ ;  /* 0x0000003f00057c82 */ /* 0x000fe20008000000 */
[----:B------:R-:W-:-:S04]  /*8c70*/  @UP0 UMOV UR4, UR7 ;  /* 0x0000000700040c82 */ /* 0x000fc80008000000 */
[----:B------:R-:W-:Y:S01]  /*8c80*/  @UP0 UMOV UR5, UR8 ;  /* 0x0000000800050c82 */ /* 0x000fe20008000000 */
[----:B------:R-:W-:Y:S05]  /*8c90*/  @!P1 BRA `(.L_x_2916) ;  /* 0x0000000000109947 */ /* 0x000fea0003800000 */
[----:B------:R-:W1:Y:S02]  /*8ca0*/  LDC.64 R2, c[0x0][0x788] ;  /* 0x0001e200ff027b82 */ /* 0x000e640000000a00 */
[----:B-1----:R-:W-:-:S05]  /*8cb0*/  IMAD.WIDE R2, R11, 0x4, R2 ;  /* 0x000000040b027825 */ /* 0x002fca00078e0202 */
[----:B------:R1:W5:Y:S01]  /*8cc0*/  LDG.E R0, desc[UR46][R2.64] ;  /* 0x0000002e02007981 */ /* 0x000362000c1e1900 */
[----:B------:R-:W-:Y:S05]  /*8cd0*/  BRA `(.L_x_2917) ;  /* 0x0000000000107947 */ /* 0x000fea0003800000 */
.L_x_2916:
[----:B------:R-:W-:Y:S05]  /*8ce0*/  @!P0 BRA `(.L_x_2917) ;  /* 0x00000000000c8947 */ /* 0x000fea0003800000 */
[----:B------:R-:W2:Y:S04]  /*8cf0*/  LDG.E R5, desc[UR46][R2.64] ;  /* 0x0000002e02057981 */ /* 0x000ea8000c1e1900 */
[----:B------:R-:W2:Y:S02]  /*8d00*/  LDG.E R0, desc[UR46][R2.64+0x4] ;  /* 0x0000042e02007981 */ /* 0x000ea4000c1e1900 */
[----:B--2---:R-:W-:-:S07]  /*8d10*/  IMAD.IADD R0, R0, 0x1, -R5 ;  /* 0x0000000100007824 */ /* 0x004fce00078e0a05 */
.L_x_2917:
[----:B-1----:R-:W-:Y:S01]  /*8d20*/  IMAD R3, R12, 0x80, R15 ;  /* 0x000000800c037824 */ /* 0x002fe200078e020f */
[----:B------:R-:W-:Y:S01]  /*8d30*/  ULDC UR7, c[0x0][0x74c] ;  /* 0x0001d30000077ab9 */ /* 0x000fe20000000800 */
[----:B------:R-:W-:Y:S02]  /*8d40*/  VIADD R15, R15, 0x3f ;  /* 0x0000003f0f0f7836 */ /* 0x000fe40000000000 */
[----:B------:R-:W-:Y:S01]  /*8d50*/  IMAD.MOV.U32 R2, RZ, RZ, RZ ;  /* 0x000000ffff027224 */ /* 0x000fe200078e00ff */
[----:B-----5:R-:W-:-:S04]  /*8d60*/  IADD3 R0, R3, -UR7, -R0 ;  /* 0x8000000703007c10 */ /* 0x020fc8000fffe800 */
[----:B------:R-:W-:-:S04]  /*8d70*/  SHF.R.S32.HI R3, RZ, 0x1f, R0 ;  /* 0x0000001fff037819 */ /* 0x000fc80000011400 */
[----:B------:R-:W-:Y:S02]  /*8d80*/  LEA.HI R3, R3, R0, RZ, 0x6 ;  /* 0x0000000003037211 */ /* 0x000fe400078f30ff */
[----:B------:R-:W-:Y:S02]  /*8d90*/  SHF.R.S32.HI R0, RZ, 0x1f, R15 ;  /* 0x0000001fff007819 */ /* 0x000fe4000001140f */
[----:B------:R-:W-:Y:S02]  /*8da0*/  SHF.R.S32.HI R3, RZ, 0x6, R3 ;  /* 0x00000006ff037819 */ /* 0x000fe40000011403 */
[----:B------:R-:W-:Y:S02]  /*8db0*/  LEA.HI R0, R0, R15, RZ, 0x6 ;  /* 0x0000000f00007211 */ /* 0x000fe400078f30ff */
[----:B------:R-:W-:Y:S02]  /*8dc0*/  VIMNMX R4, RZ, R3, !PT ;  /* 0x00000003ff047248 */ /* 0x000fe40007fe0100 */
[----:B------:R-:W-:-:S04]  /*8dd0*/  SHF.R.S32.HI R0, RZ, 0x6, R0 ;  /* 0x00000006ff007819 */ /* 0x000fc80000011400 */
[----:B------:R-:W-:-:S13]  /*8de0*/  ISETP.GT.AND P1, PT, R0, R4, PT ;  /* 0x000000040000720c */ /* 0x000fda0003f24270 */
[----:B------:R-:W-:Y:S05]  /*8df0*/  @!P1 BRA `(.L_x_2914) ;  /* 0x0000002000c89947 */ /* 0x000fea0003800000 */
[----:B------:R-:W-:Y:S01]  /*8e00*/  ISETP.NE.U32.AND P1, PT, R8, RZ, PT ;  /* 0x000000ff0800720c */ /* 0x000fe20003f25070 */
[----:B------:R-:W-:Y:S01]  /*8e10*/  USHF.R.S32.HI UR7, URZ, 0x1f, UR20 ;  /* 0x0000001f3f077899 */ /* 0x000fe20008011414 */
[----:B------:R-:W-:Y:S01]  /*8e20*/  SHF.R.S32.HI R2, RZ, 0x1f, R11 ;  /* 0x0000001fff027819 */ /* 0x000fe2000001140b */
[----:B------:R-:W-:Y:S01]  /*8e30*/  ULDC.64 UR10, c[0x0][0x718] ;  /* 0x0001c600000a7ab9 */ /* 0x000fe20000000a00 */
[----:B------:R-:W-:Y:S01]  /*8e40*/  ISETP.NE.AND.EX P1, PT, R9, RZ, PT, P1 ;  /* 0x000000ff0900720c */ /* 0x000fe20003f25310 */
[----:B------:R-:W-:Y:S01]  /*8e50*/  UMOV UR8, UR4 ;  /* 0x0000000400087c82 */ /* 0x000fe20008000000 */
[----:B------:R-:W-:Y:S01]  /*8e60*/  UMOV UR9, UR5 ;  /* 0x0000000500097c82 */ /* 0x000fe20008000000 */
[----:B------:R-:W-:Y:S01]  /*8e70*/  R2UR UR21, R11 ;  /* 0x000000000b1572ca */ /* 0x000fe200000e0000 */
[----:B------:R-:W-:Y:S01]  /*8e80*/  UIMAD.WIDE.U32 UR4, UR20, UR10, UR8 ;  /* 0x0000000a140472a5 */ /* 0x000fe2000f8e0008 */
[----:B------:R-:W-:Y:S01]  /*8e90*/  SEL R2, R2, RZ, !P1 ;  /* 0x000000ff02027207 */ /* 0x000fe20004800000 */
[----:B------:R-:W-:Y:S01]  /*8ea0*/  UIMAD UR10, UR7, UR10, URZ ;  /* 0x0000000a070a72a4 */ /* 0x000fe2000f8e023f */
[----:B------:R-:W-:Y:S01]  /*8eb0*/  R2UR UR18, R12 ;  /* 0x000000000c1272ca */ /* 0x000fe200000e0000 */
[----:B------:R-:W-:Y:S01]  /*8ec0*/  ULDC.64 UR14, c[0x0][0x730] ;  /* 0x0001cc00000e7ab9 */ /* 0x000fe20000000a00 */
[----:B------:R-:W-:Y:S01]  /*8ed0*/  R2UR UR12, R2 ;  /* 0x00000000020c72ca */ /* 0x000fe200000e0000 */
[----:B------:R-:W-:Y:S01]  /*8ee0*/  UIMAD UR7, UR7, UR14, URZ ;  /* 0x0000000e070772a4 */ /* 0x000fe2000f8e023f */
[----:B------:R-:W-:Y:S01]  /*8ef0*/  R2UR UR19, R13 ;  /* 0x000000000d1372ca */ /* 0x000fe200000e0000 */
[----:B------:R-:W-:Y:S01]  /*8f00*/  UIMAD UR10, UR20, UR11, UR10 ;  /* 0x0000000b140a72a4 */ /* 0x000fe2000f8e020a */
[----:B------:R-:W-:Y:S01]  /*8f10*/  SEL R11, R11, RZ, !P0 ;  /* 0x000000ff0b0b7207 */ /* 0x000fe20004000000 */
[----:B------:R-:W-:Y:S01]  /*8f20*/  UIMAD.WIDE.U32 UR8, UR20, UR14, UR8 ;  /* 0x0000000e140872a5 */ /* 0x000fe2000f8e0008 */
[----:B------:R-:W-:Y:S01]  /*8f30*/  BSSY B0, `(.L_x_2914) ;  /* 0x000021e000007945 */ /* 0x000fe20003800000 */
[----:B------:R-:W-:Y:S01]  /*8f40*/  ULDC UR11, c[0x0][0x2e8] ;  /* 0x0000ba00000b7ab9 */ /* 0x000fe20000000800 */
[----:B------:R-:W-:Y:S01]  /*8f50*/  UIMAD UR7, UR20, UR15, UR7 ;  /* 0x0000000f140772a4 */ /* 0x000fe2000f8e0207 */
[----:B------:R-:W-:Y:S01]  /*8f60*/  R2UR UR13, R11 ;  /* 0x000000000b0d72ca */ /* 0x000fe200000e0000 */
[----:B------:R-:W-:Y:S01]  /*8f70*/  UISETP.NE.AND UP0, UPT, UR11, 0x1, UPT ;  /* 0x000000010b00788c */ /* 0x000fe2000bf05270 */
[----:B------:R-:W-:Y:S01]  /*8f80*/  IMAD.MOV.U32 R2, RZ, RZ, RZ ;  /* 0x000000ffff027224 */ /* 0x000fe200078e00ff */
[----:B------:R-:W-:Y:S01]  /*8f90*/  ULDC.64 UR14, c[0x0][0x720] ;  /* 0x0001c800000e7ab9 */ /* 0x000fe20000000a00 */
[----:B------:R-:W-:Y:S01]  /*8fa0*/  VOTEU.ANY UP1, P1 ;  /* 0x00000000003f7886 */ /* 0x000fe20000820100 */
[----:B------:R-:W-:-:S02]  /*8fb0*/  UIADD3 UR5, UR5, UR10, URZ ;  /* 0x0000000a05057290 */ /* 0x000fc4000fffe03f */
[----:B------:R-:W-:Y:S02]  /*8fc0*/  UIADD3 UR9, UR9, UR7, URZ ;  /* 0x0000000709097290 */ /* 0x000fe4000fffe03f */
[----:B------:R-:W-:Y:S02]  /*8fd0*/  USEL UR21, UR21, URZ, !UP1 ;  /* 0x0000003f15157287 */ /* 0x000fe4000c800000 */
[----:B------:R-:W-:Y:S01]  /*8fe0*/  UIMAD UR7, UR12, UR14, URZ ;  /* 0x0000000e0c0772a4 */ /* 0x000fe2000f8e023f */
[----:B------:R-:W-:Y:S01]  /*8ff0*/  ELECT P0, URZ, PT ;  /* 0x00000000003f782f */ /* 0x000fe20003800000 */
[----:B------:R-:W-:Y:S01]  /*9000*/  ULDC.64 UR16, c[0x0][0x738] ;  /* 0x0001ce0000107ab9 */ /* 0x000fe20000000a00 */
[----:B------:R-:W-:Y:S02]  /*9010*/  UIMAD.WIDE.U32 UR22, UR14, UR21, UR4 ;  /* 0x000000150e1672a5 */ /* 0x000fe4000f8e0004 */
[----:B------:R-:W-:Y:S02]  /*9020*/  UIMAD UR5, UR15, UR21, UR7 ;  /* 0x000000150f0572a4 */ /* 0x000fe4000f8e0207 */
[----:B------:R-:W-:-:S02]  /*9030*/  UIMAD.WIDE.U32 UR14, UR16, UR21, UR8 ;  /* 0x00000015100e72a5 */ /* 0x000fc4000f8e0008 */
[----:B------:R-:W-:Y:S01]  /*9040*/  UIMAD UR10, UR12, UR16, URZ ;  /* 0x000000100c0a72a4 */ /* 0x000fe2000f8e023f */
[----:B------:R-:W-:Y:S01]  /*9050*/  @UP0 ULDC UR8, c[0x0][0x2ec] ;  /* 0x0000bb0000080ab9 */ /* 0x000fe20000000800 */
[----:B------:R-:W-:Y:S01]  /*9060*/  @UP0 ULDC UR7, c[0x0][0x2f0] ;  /* 0x0000bc0000070ab9 */ /* 0x000fe20000000800 */
[----:B------:R-:W-:Y:S02]  /*9070*/  UIMAD.WIDE.U32 UR8, UR20, UR8, URZ ;  /* 0x00000008140872a5 */ /* 0x000fe4000f8e003f */
[----:B------:R-:W-:Y:S01]  /*9080*/  UMOV UR12, UR20 ;  /* 0x00000014000c7c82 */ /* 0x000fe20008000000 */
[----:B------:R-:W-:Y:S02]  /*9090*/  UIMAD UR4, UR17, UR21, UR10 ;  /* 0x00000015110472a4 */ /* 0x000fe4000f8e020a */
[----:B------:R-:W-:Y:S02]  /*90a0*/  ULEA UR11, UR18, UR19, 0x7 ;  /* 0x00000013120b7291 */ /* 0x000fe4000f8e383f */
        /* <DEDUP_REMOVED lines=9> */
.L_x_2956:
        /* <DEDUP_REMOVED lines=15> */
.L_x_2920:
        /* <DEDUP_REMOVED lines=122> */
.L_x_2931:
[----:B-123--:R-:W-:-:S04]  /*99d0*/  SHF.L.U32 R18, R10, 0x1f, RZ ;  /* 0x0000001f0a127819 */ /* 0x00efc800000006ff */
[----:B------:R-:W2:Y:S02]  /*99e0*/  SYNCS.PHASECHK.TRANS64.TRYWAIT P1, [R15+URZ+0x26840], R18 ;  /* 0x026840120f0075a7 */ /* 0x000ea4000802017f */
[----:B--2---:R-:W-:Y:S05]  /*99f0*/  @!P1 BRA `(.L_x_2923) ;  /* 0x0000001c00309947 */ /* 0x004fea0003800000 */
.L_x_2957:
        /* <DEDUP_REMOVED lines=8> */
.L_x_2924:
        /* <DEDUP_REMOVED lines=44> */
.L_x_2958:
        /* <DEDUP_REMOVED lines=8> */
.L_x_2926:
        /* <DEDUP_REMOVED lines=44> */
.L_x_2959:
        /* <DEDUP_REMOVED lines=8> */
.L_x_2928:
        /* <DEDUP_REMOVED lines=38> */
.L_x_2961:
        /* <DEDUP_REMOVED lines=8> */
.L_x_2930:
        /* <DEDUP_REMOVED lines=44> */
.L_x_2922:
[----:B------:R-:W4:Y:S02]  /*a6a0*/  LDL.LU R4, [R1+0x4] ;  /* 0x0000040001047983 */ /* 0x000f240000300800 */
[----:B----4-:R-:W-:Y:S02]  /*a6b0*/  ISETP.NE.AND P1, PT, R4, RZ, PT ;  /* 0x000000ff0400720c */ /* 0x010fe40003f25270 */
[----:B------:R4:W5:Y:S11]  /*a6c0*/  LDL R4, [R1] ;  /* 0x0000000001047983 */ /* 0x0009760000100800 */
[----:B----4-:R-:W-:Y:S05]  /*a6d0*/  @!P1 BRA `(.L_x_2921) ;  /* 0x0000000400949947 */ /* 0x010fea0003800000 */
[----:B------:R-:W-:-:S04]  /*a6e0*/  SHF.L.U32 R12, R10, 0x1f, RZ ;  /* 0x0000001f0a0c7819 */ /* 0x000fc800000006ff */
[----:B------:R-:W4:Y:S02]  /*a6f0*/  SYNCS.PHASECHK.TRANS64.TRYWAIT P1, [R15+URZ+0x26840], R12 ;  /* 0x0268400c0f0075a7 */ /* 0x000f24000802017f */
[----:B----4-:R-:W-:Y:S05]  /*a700*/  @!P1 BRA `(.L_x_2932) ;  /* 0x0000001000409947 */ /* 0x010fea0003800000 */
.L_x_2962:
        /* <DEDUP_REMOVED lines=8> */
.L_x_2933:
        /* <DEDUP_REMOVED lines=41> */
.L_x_2963:
        /* <DEDUP_REMOVED lines=8> */
.L_x_2935:
        /* <DEDUP_REMOVED lines=41> */
.L_x_2921:
[----:B------:R-:W1:Y:S01]  /*ad30*/  S2R R0, SR_TID.X ;  /* 0x0000000000007919 */ /* 0x000e620000002100 */
[----:B------:R-:W-:Y:S01]  /*ad40*/  IMAD R3, R16, 0x8, R15 ;  /* 0x0000000810037824 */ /* 0x000fe200078e020f */
[----:B-1----:R-:W-:Y:S02]  /*ad50*/  LOP3.LUT R2, R0, 0x7f, RZ, 0xc0, !PT ;  /* 0x0000007f00027812 */ /* 0x002fe400078ec0ff */
[----:B------:R-:W-:Y:S02]  /*ad60*/  SHF.L.U32 R0, R10, 0x1f, RZ ;  /* 0x0000001f0a007819 */ /* 0x000fe400000006ff */
[----:B------:R-:W-:Y:S02]  /*ad70*/  ISETP.NE.AND P1, PT, R2, RZ, PT ;  /* 0x000000ff0200720c */ /* 0x000fe40003f25270 */
[----:B------:R-:W1:Y:S02]  /*ad80*/  SYNCS.PHASECHK.TRANS64.TRYWAIT P0, [R3+URZ+0x26840], R0 ;  /* 0x02684000030075a7 */ /* 0x000e64000800017f */
[----:B-1----:R-:W-:Y:S09]  /*ad90*/  @!P0 BRA `(.L_x_2936) ;  /* 0x0000000800c48947 */ /* 0x002ff20003800000 */
.L_x_2964:
[----:B------:R-:W-:Y:S05]  /*ada0*/  @P1 BRA `(.L_x_2937) ;  /* 0x0000000000181947 */ /* 0x000fea0003800000 */
[----:B------:R-:W1:Y:S01]  /*adb0*/  S2R R2, SR_TID.X ;  /* 0x0000000000027919 */ /* 0x000e620000002100 */
[----:B------:R-:W-:-:S04]  /*adc0*/  IMAD.MOV.U32 R0, RZ, RZ, 0x3100 ;  /* 0x00003100ff007424 */ /* 0x000fc800078e00ff */
[----:B------:R1:W-:Y:S02]  /*add0*/  SYNCS.ARRIVE.TRANS64 RZ, [R3+URZ+0x26830], R0 ;  /* 0x0268300003ff79a7 */ /* 0x0003e4000800003f */
[----:B-1----:R-:W-:-:S13]  /*ade0*/  LOP3.LUT P0, RZ, R2, 0x1f, RZ, 0xc0, !PT ;  /* 0x0000001f02ff7812 */ /* 0x002fda000780c0ff */
[----:B------:R-:W-:Y:S05]  /*adf0*/  @!P0 BRA `(.L_x_2937) ;  /* 0x0000000000048947 */ /* 0x000fea0003800000 */
[----:B------:R-:W-:Y:S01]  /*ae00*/  BPT.TRAP 0x1 ;  /* 0x000000040000795c */ /* 0x000fe20000300000 */
.L_x_2937:
        /* <DEDUP_REMOVED lines=48> */
.L_x_2918:
[----:B------:R-:W-:Y:S05]  /*b110*/  BSYNC B0 ;  /* 0x0000000000007941 */ /* 0x000fea0003800000 */
.L_x_2914:
[----:B------:R-:W-:-:S03]  /*b120*/  UMOV UR7, 0xffffffff ;  /* 0xffffffff00077882 */ /* 0x000fc60000000000 */
[----:B------:R-:W-:Y:S05]  /*b130*/  BRA.DIV UR7, `(.L_x_2938) ;  /* 0x0000000607f07947 */ /* 0x000fea000b800000 */
[----:B------:R-:W-:-:S13]  /*b140*/  ELECT P6, URZ, PT ;  /* 0x00000000003f782f */ /* 0x000fda00038c0000 */
.L_x_2967:
[----:B------:R-:W-:Y:S05]  /*b150*/  @!P6 BRA `(.L_x_2821) ;  /* 0x000000000084e947 */ /* 0x000fea0003800000 */
[----:B------:R-:W-:-:S06]  /*b160*/  ULOP3.LUT UR7, UR38, 0x2, URZ, 0xfc, !UPT ;  /* 0x0000000226077892 */ /* 0x000fcc000f8efc3f */
[----:B------:R-:W-:-:S05]  /*b170*/  IMAD.U32 R0, RZ, RZ, UR7 ;  /* 0x00000007ff007e24 */ /* 0x000fca000f8e00ff */
[----:B------:R-:W-:-:S13]  /*b180*/  ISETP.NE.AND P2, PT, R0, 0x3, PT ;  /* 0x000000030000780c */ /* 0x000fda0003f45270 */
[----:B------:R-:W-:Y:S05]  /*b190*/  @!P2 BRA `(.L_x_2939) ;  /* 0x000000000004a947 */ /* 0x000fea0003800000 */
[----:B------:R-:W-:Y:S01]  /*b1a0*/  BPT.TRAP 0x1 ;  /* 0x000000040000795c */ /* 0x000fe20000300000 */
.L_x_2939:
        /* <DEDUP_REMOVED lines=15> */
.L_x_2968:
[----:B------:R-:W2:Y:S02]  /*b2a0*/  SYNCS.PHASECHK.TRANS64.TRYWAIT P0, [R3+URZ], R0 ;  /* 0x00000000030075a7 */ /* 0x000ea4000800017f */
[----:B--2---:R-:W-:Y:S05]  /*b2b0*/  @!P0 BRA `(.L_x_2941) ;  /* 0x0000000400c48947 */ /* 0x004fea0003800000 */
.L_x_2969:
[----:B------:R-:W-:Y:S05]  /*b2c0*/  @!P2 BRA `(.L_x_2942) ;  /* 0x000000000004a947 */ /* 0x000fea0003800000 */
[----:B------:R-:W-:Y:S01]  /*b2d0*/  BPT.TRAP 0x1 ;  /* 0x000000040000795c */ /* 0x000fe20000300000 */
.L_x_2942:
[----:B--2---:R-:W-:-:S04]  /*b2e0*/  VIADD R3, R8, 0x26840 ;  /* 0x0002684008037836 */ /* 0x004fc80000000000 */
[----:B------:R-:W-:-:S04]  /*b2f0*/  IMAD R5, R2, 0x8, R3 ;  /* 0x0000000802057824 */ /* 0x000fc800078e0203 */
[----:B------:R-:W2:Y:S02]  /*b300*/  SYNCS.PHASECHK.TRANS64.TRYWAIT P0, [R5+URZ], R4 ;  /* 0x00000004050075a7 */ /* 0x000ea4000800017f */
[----:B--2---:R-:W-:Y:S05]  /*b310*/  @!P0 BRA `(.L_x_2943) ;  /* 0x0000000400c08947 */ /* 0x004fea0003800000 */
.L_x_2970:
[----:B------:R-:W-:-:S07]  /*b320*/  IMAD R3, R6, 0x8, R3 ;  /* 0x0000000806037824 */ /* 0x000fce00078e0203 */
.L_x_2944:
[----:B---3--:R3:W4:Y:S02]  /*b330*/  SYNCS.PHASECHK.TRANS64.TRYWAIT P0, [R3+URZ], R0 ;  /* 0x00000000030075a7 */ /* 0x008724000800017f */
[----:B----4-:R-:W-:Y:S05]  /*b340*/  @!P0 NANOSLEEP.SYNCS 0x989680 ;  /* 0x009896800000895d */ /* 0x010fea0003900000 */
[----:B------:R-:W4:Y:S02]  /*b350*/  @!P0 SYNCS.PHASECHK.TRANS64 P0, [R3+URZ], R0 ;  /* 0x00000000030085a7 */ /* 0x000f24000800007f */
[----:B----4-:R-:W-:Y:S05]  /*b360*/  @!P0 BRA `(.L_x_2944) ;  /* 0xfffffffc00f08947 */ /* 0x010fea000383ffff */
.L_x_2821:
[----:B------:R-:W-:Y:S05]  /*b370*/  BSYNC B6 ;  /* 0x0000000000067941 */ /* 0x000fea0003800000 */
.L_x_2813:
[----:B------:R-:W-:Y:S05]  /*b380*/  EXIT ;  /* 0x000000000000794d */ /* 0x000fea0003800000 */
.L_x_2831:
[----:B------:R-:W-:Y:S02]  /*b390*/  IMAD.MOV.U32 R13, RZ, RZ, R19 ;  /* 0x000000ffff0d7224 */ /* 0x000fe400078e0013 */
[----:B------:R-:W-:Y:S02]  /*b3a0*/  IMAD.MOV.U32 R12, RZ, RZ, RZ ;  /* 0x000000ffff0c7224 */ /* 0x000fe400078e00ff */
[----:B------:R-:W-:Y:S02]  /*b3b0*/  IMAD.MOV.U32 R11, RZ, RZ, 0x1f ;  /* 0x0000001fff0b7424 */ /* 0x000fe400078e00ff */
[----:B------:R-:W-:-:S07]  /*b3c0*/  IMAD.MOV.U32 R15, RZ, RZ, -0x1 ;  /* 0xffffffffff0f7424 */ /* 0x000fce00078e00ff */
[----:B------:R-:W-:Y:S05]  /*b3d0*/  WARPSYNC.COLLECTIVE R15, `(.L_x_2945) ;  /* 0x000000000f087348 */ /* 0x000fea0003c00000 */
[----:B------:R1:W2:Y:S02]  /*b3e0*/  SHFL.IDX P6, R14, R13, R12, R11 ;  /* 0x0000000c0d0e7389 */ /* 0x0002a400000c000b */
[----:B-12---:R-:W-:Y:S01]  /*b3f0*/  ENDCOLLECTIVE ;  /* 0x000000000000791b */ /* 0x006fe20003800000 */
.L_x_2945:
[----:B------:R-:W-:Y:S05]  /*b400*/  BRA `(.L_x_2946) ;  /* 0xffffff6000cc7947 */ /* 0x000fea000383ffff */
.L_x_2833:
[----:B--2---:R2:W3:Y:S02]  /*b410*/  SYNCS.PHASECHK.TRANS64.TRYWAIT P0, [R2+URZ+0x26800], R5 ;  /* 0x02680005020075a7 */ /* 0x0044e4000800017f */
[----:B---3--:R-:W-:Y:S05]  /*b420*/  @!P0 NANOSLEEP.SYNCS 0x989680 ;  /* 0x009896800000895d */ /* 0x008fea0003900000 */
[----:B------:R-:W3:Y:S02]  /*b430*/  @!P0 SYNCS.PHASECHK.TRANS64 P0, [R2+URZ+0x26800], R5 ;  /* 0x02680005020085a7 */ /* 0x000ee4000800007f */
[----:B---3--:R-:W-:Y:S05]  /*b440*/  @!P0 BRA `(.L_x_2833) ;  /* 0xfffffffc00f08947 */ /* 0x008fea000383ffff */
[----:B------:R-:W-:Y:S05]  /*b450*/  BRA `(.L_x_2832) ;  /* 0xffffff6000f47947 */ /* 0x000fea000383ffff */
.L_x_2838:
[----:B--2---:R-:W-:-:S04]  /*b460*/  IMAD.U32 R5, RZ, RZ, UR7 ;  /* 0x00000007ff057e24 */ /* 0x004fc8000f8e00ff */
[----:B------:R2:W3:Y:S03]  /*b470*/  SYNCS.PHASECHK.TRANS64.TRYWAIT P1, [R5+URZ+0x26810], R6 ;  /* 0x02681006050075a7 */ /* 0x0004e6000802017f */
[----:B---3--:R-:W-:Y:S05]  /*b480*/  @!P1 NANOSLEEP.SYNCS 0x989680 ;  /* 0x009896800000995d */ /* 0x008fea0003900000 */
[----:B------:R-:W3:Y:S02]  /*b490*/  @!P1 SYNCS.PHASECHK.TRANS64 P1, [R5+URZ+0x26810], R6 ;  /* 0x02681006050095a7 */ /* 0x000ee4000802007f */
[----:B---3--:R-:W-:Y:S05]  /*b4a0*/  @!P1 BRA `(.L_x_2838) ;  /* 0xfffffffc00ec9947 */ /* 0x008fea000383ffff */
[----:B------:R-:W-:Y:S05]  /*b4b0*/  BRA `(.L_x_2837) ;  /* 0xffffff6c00447947 */ /* 0x000fea000383ffff */
.L_x_2842:
[----:B------:R-:W-:-:S04]  /*b4c0*/  IMAD.U32 R5, RZ, RZ, UR7 ;  /* 0x00000007ff057e24 */ /* 0x000fc8000f8e00ff */
[----:B------:R1:W1:Y:S03]  /*b4d0*/  SYNCS.PHASECHK.TRANS64.TRYWAIT P1, [R5+URZ+0x26830], R6 ;  /* 0x02683006050075a7 */ /* 0x000266000802017f */
[----:B-1----:R-:W-:Y:S05]  /*b4e0*/  @!P1 NANOSLEEP.SYNCS 0x989680 ;  /* 0x009896800000995d */ /* 0x002fea0003900000 */
[----:B------:R-:W1:Y:S02]  /*b4f0*/  @!P1 SYNCS.PHASECHK.TRANS64 P1, [R5+URZ+0x26830], R6 ;  /* 0x02683006050095a7 */ /* 0x000e64000802007f */
[----:B-1----:R-:W-:Y:S05]  /*b500*/  @!P1 BRA `(.L_x_2842) ;  /* 0xfffffffc00ec9947 */ /* 0x002fea000383ffff */
[----:B------:R-:W-:Y:S05]  /*b510*/  BRA `(.L_x_2841) ;  /* 0xffffff70004c7947 */ /* 0x000fea000383ffff */
.L_x_2874:
[----:B------:R-:W-:Y:S01]  /*b520*/  BSSY B0, `(.L_x_2947) ;  /* 0x0000005000007945 */ /* 0x000fe20003800000 */
[----:B------:R-:W-:-:S07]  /*b530*/  IMAD.MOV.U32 R15, RZ, RZ, -0x1 ;  /* 0xffffffffff0f7424 */ /* 0x000fce00078e00ff */
[----:B------:R-:W-:Y:S05]  /*b540*/  WARPSYNC.COLLECTIVE R15, `(.L_x_2948) ;  /* 0x000000000f087348 */ /* 0x000fea0003c00000 */
[----:B------:R-:W-:Y:S01]  /*b550*/  NOP ;  /* 0x0000000000007918 */ /* 0x000fe20000000000 */
[----:B------:R-:W-:Y:S01]  /*b560*/  ENDCOLLECTIVE ;  /* 0x000000000000791b */ /* 0x000fe20003800000 */
.L_x_2948:
[----:B------:R-:W-:Y:S05]  /*b570*/  BSYNC B0 ;  /* 0x0000000000007941 */ /* 0x000fea0003800000 */
.L_x_2947:
[----:B------:R-:W-:Y:S05]  /*b580*/  BRA `(.L_x_2949) ;  /* 0xffffffbc00c47947 */ /* 0x000fea000383ffff */
.L_x_2887:
[----:B------:R-:W-:Y:S01]  /*b590*/  BSSY B0, `(.L_x_2950) ;  /* 0x0000005000007945 */ /* 0x000fe20003800000 */
[----:B------:R-:W-:-:S07]  /*b5a0*/  IMAD.MOV.U32 R15, RZ, RZ, -0x1 ;  /* 0xffffffffff0f7424 */ /* 0x000fce00078e00ff */
[----:B------:R-:W-:Y:S05]  /*b5b0*/  WARPSYNC.COLLECTIVE R15, `(.L_x_2951) ;  /* 0x000000000f087348 */ /* 0x000fea0003c00000 */
[----:B------:R-:W-:Y:S01]  /*b5c0*/  NOP ;  /* 0x0000000000007918 */ /* 0x000fe20000000000 */
[----:B------:R-:W-:Y:S01]  /*b5d0*/  ENDCOLLECTIVE ;  /* 0x000000000000791b */ /* 0x000fe20003800000 */
.L_x_2951:
[----:B------:R-:W-:Y:S05]  /*b5e0*/  BSYNC B0 ;  /* 0x0000000000007941 */ /* 0x000fea0003800000 */
.L_x_2950:
[----:B------:R-:W-:Y:S05]  /*b5f0*/  BRA `(.L_x_2952) ;  /* 0xffffffc400747947 */ /* 0x000fea000383ffff */
.L_x_2899:
[----:B------:R-:W-:Y:S01]  /*b600*/  BSSY B0, `(.L_x_2953) ;  /* 0x0000005000007945 */ /* 0x000fe20003800000 */
[----:B------:R-:W-:-:S07]  /*b610*/  IMAD.MOV.U32 R15, RZ, RZ, -0x1 ;  /* 0xffffffffff0f7424 */ /* 0x000fce00078e00ff */
[----:B------:R-:W-:Y:S05]  /*b620*/  WARPSYNC.COLLECTIVE R15, `(.L_x_2954) ;  /* 0x000000000f087348 */ /* 0x000fea0003c00000 */
[----:B------:R-:W-:Y:S01]  /*b630*/  NOP ;  /* 0x0000000000007918 */ /* 0x000fe20000000000 */
[----:B------:R-:W-:Y:S01]  /*b640*/  ENDCOLLECTIVE ;  /* 0x000000000000791b */ /* 0x000fe20003800000 */
.L_x_2954:
[----:B------:R-:W-:Y:S05]  /*b650*/  BSYNC B0 ;  /* 0x0000000000007941 */ /* 0x000fea0003800000 */
.L_x_2953:
[----:B------:R-:W-:Y:S05]  /*b660*/  BRA `(.L_x_2955) ;  /* 0xffffffc800b07947 */ /* 0x000fea000383ffff */
.L_x_2919:
[----:B-1----:R1:W2:Y:S02]  /*b670*/  SYNCS.PHASECHK.TRANS64.TRYWAIT P0, [R15+URZ+0x26820], R2 ;  /* 0x026820020f0075a7 */ /* 0x0022a4000800017f */
[----:B--2---:R-:W-:Y:S05]  /*b680*/  @!P0 NANOSLEEP.SYNCS 0x989680 ;  /* 0x009896800000895d */ /* 0x004fea0003900000 */
[----:B------:R-:W2:Y:S02]  /*b690*/  @!P0 SYNCS.PHASECHK.TRANS64 P0, [R15+URZ+0x26820], R2 ;  /* 0x026820020f0085a7 */ /* 0x000ea4000800007f */
[----:B--2---:R-:W-:Y:S05]  /*b6a0*/  @!P0 BRA `(.L_x_2919) ;  /* 0xfffffffc00f08947 */ /* 0x004fea000383ffff */
[----:B------:R-:W-:Y:S05]  /*b6b0*/  BRA `(.L_x_2956) ;  /* 0xffffffd800a07947 */ /* 0x000fea000383ffff */
.L_x_2923:
[----:B--2---:R2:W3:Y:S02]  /*b6c0*/  SYNCS.PHASECHK.TRANS64.TRYWAIT P1, [R15+URZ+0x26840], R18 ;  /* 0x026840120f0075a7 */ /* 0x0044e4000802017f */
[----:B---3--:R-:W-:Y:S05]  /*b6d0*/  @!P1 NANOSLEEP.SYNCS 0x989680 ;  /* 0x009896800000995d */ /* 0x008fea0003900000 */
[----:B------:R-:W3:Y:S02]  /*b6e0*/  @!P1 SYNCS.PHASECHK.TRANS64 P1, [R15+URZ+0x26840], R18 ;  /* 0x026840120f0095a7 */ /* 0x000ee4000802007f */
[----:B---3--:R-:W-:Y:S05]  /*b6f0*/  @!P1 BRA `(.L_x_2923) ;  /* 0xfffffffc00f09947 */ /* 0x008fea000383ffff */
[----:B------:R-:W-:Y:S05]  /*b700*/  BRA `(.L_x_2957) ;  /* 0xffffffe000bc7947 */ /* 0x000fea000383ffff */
.L_x_2925:
[----:B-1----:R1:W3:Y:S02]  /*b710*/  SYNCS.PHASECHK.TRANS64.TRYWAIT P1, [R15+URZ+0x26828], R18 ;  /* 0x026828120f0075a7 */ /* 0x0022e4000802017f */
[----:B---3--:R-:W-:Y:S05]  /*b720*/  @!P1 NANOSLEEP.SYNCS 0x989680 ;  /* 0x009896800000995d */ /* 0x008fea0003900000 */
[----:B------:R-:W3:Y:S02]  /*b730*/  @!P1 SYNCS.PHASECHK.TRANS64 P1, [R15+URZ+0x26828], R18 ;  /* 0x026828120f0095a7 */ /* 0x000ee4000802007f */
[----:B---3--:R-:W-:Y:S05]  /*b740*/  @!P1 BRA `(.L_x_2925) ;  /* 0xfffffffc00f09947 */ /* 0x008fea000383ffff */
[----:B------:R-:W-:Y:S05]  /*b750*/  BRA `(.L_x_2958) ;  /* 0xffffffe400787947 */ /* 0x000fea000383ffff */
.L_x_2927:
[----:B---3--:R3:W4:Y:S02]  /*b760*/  SYNCS.PHASECHK.TRANS64.TRYWAIT P1, [R15+URZ+0x26848], R18 ;  /* 0x026848120f0075a7 */ /* 0x008724000802017f */
[----:B----4-:R-:W-:Y:S05]  /*b770*/  @!P1 NANOSLEEP.SYNCS 0x989680 ;  /* 0x009896800000995d */ /* 0x010fea0003900000 */
[----:B------:R-:W4:Y:S02]  /*b780*/  @!P1 SYNCS.PHASECHK.TRANS64 P1, [R15+URZ+0x26848], R18 ;  /* 0x026848120f0095a7 */ /* 0x000f24000802007f */
[----:B----4-:R-:W-:Y:S05]  /*b790*/  @!P1 BRA `(.L_x_2927) ;  /* 0xfffffffc00f09947 */ /* 0x010fea000383ffff */
[----:B------:R-:W-:Y:S05]  /*b7a0*/  BRA `(.L_x_2959) ;  /* 0xffffffe800347947 */ /* 0x000fea000383ffff */
.L_x_2929:
[----:B------:R-:W-:-:S07]  /*b7b0*/  SHF.L.U32 R4, R10, 0x1f, RZ ;  /* 0x0000001f0a047819 */ /* 0x000fce00000006ff */
.L_x_2960:
[----:B----4-:R4:W1:Y:S02]  /*b7c0*/  SYNCS.PHASECHK.TRANS64.TRYWAIT P1, [R15+URZ+0x26820], R4 ;  /* 0x026820040f0075a7 */ /* 0x010864000802017f */
[----:B-1----:R-:W-:Y:S05]  /*b7d0*/  @!P1 NANOSLEEP.SYNCS 0x989680 ;  /* 0x009896800000995d */ /* 0x002fea0003900000 */
[----:B------:R-:W1:Y:S02]  /*b7e0*/  @!P1 SYNCS.PHASECHK.TRANS64 P1, [R15+URZ+0x26820], R4 ;  /* 0x026820040f0095a7 */ /* 0x000e64000802007f */
[----:B-1----:R-:W-:Y:S05]  /*b7f0*/  @!P1 BRA `(.L_x_2960) ;  /* 0xfffffffc00f09947 */ /* 0x002fea000383ffff */
[----:B------:R-:W-:Y:S05]  /*b800*/  BRA `(.L_x_2961) ;  /* 0xffffffe800d47947 */ /* 0x000fea000383ffff */
.L_x_2932:
[----:B----4-:R4:W1:Y:S02]  /*b810*/  SYNCS.PHASECHK.TRANS64.TRYWAIT P1, [R15+URZ+0x26840], R12 ;  /* 0x0268400c0f0075a7 */ /* 0x010864000802017f */
[----:B-1----:R-:W-:Y:S05]  /*b820*/  @!P1 NANOSLEEP.SYNCS 0x989680 ;  /* 0x009896800000995d */ /* 0x002fea0003900000 */
[----:B------:R-:W1:Y:S02]  /*b830*/  @!P1 SYNCS.PHASECHK.TRANS64 P1, [R15+URZ+0x26840], R12 ;  /* 0x0268400c0f0095a7 */ /* 0x000e64000802007f */
[----:B-1----:R-:W-:Y:S05]  /*b840*/  @!P1 BRA `(.L_x_2932) ;  /* 0xfffffffc00f09947 */ /* 0x002fea000383ffff */
[----:B------:R-:W-:Y:S05]  /*b850*/  BRA `(.L_x_2962) ;  /* 0xffffffec00ac7947 */ /* 0x000fea000383ffff */
.L_x_2934:
[----:B-1----:R1:W2:Y:S02]  /*b860*/  SYNCS.PHASECHK.TRANS64.TRYWAIT P1, [R15+URZ+0x26828], R12 ;  /* 0x0268280c0f0075a7 */ /* 0x0022a4000802017f */
[----:B--2---:R-:W-:Y:S05]  /*b870*/  @!P1 NANOSLEEP.SYNCS 0x989680 ;  /* 0x009896800000995d */ /* 0x004fea0003900000 */
[----:B------:R-:W2:Y:S02]  /*b880*/  @!P1 SYNCS.PHASECHK.TRANS64 P1, [R15+URZ+0x26828], R12 ;  /* 0x0268280c0f0095a7 */ /* 0x000ea4000802007f */
[----:B--2---:R-:W-:Y:S05]  /*b890*/  @!P1 BRA `(.L_x_2934) ;  /* 0xfffffffc00f09947 */ /* 0x004fea000383ffff */
[----:B------:R-:W-:Y:S05]  /*b8a0*/  BRA `(.L_x_2963) ;  /* 0xfffffff0005c7947 */ /* 0x000fea000383ffff */
.L_x_2936:
[----:B------:R1:W1:Y:S02]  /*b8b0*/  SYNCS.PHASECHK.TRANS64.TRYWAIT P0, [R3+URZ+0x26840], R0 ;  /* 0x02684000030075a7 */ /* 0x000264000800017f */
[----:B-1----:R-:W-:Y:S05]  /*b8c0*/  @!P0 NANOSLEEP.SYNCS 0x989680 ;  /* 0x009896800000895d */ /* 0x002fea0003900000 */
[----:B------:R-:W1:Y:S02]  /*b8d0*/  @!P0 SYNCS.PHASECHK.TRANS64 P0, [R3+URZ+0x26840], R0 ;  /* 0x02684000030085a7 */ /* 0x000e64000800007f */
[----:B-1----:R-:W-:Y:S05]  /*b8e0*/  @!P0 BRA `(.L_x_2936) ;  /* 0xfffffffc00f08947 */ /* 0x002fea000383ffff */
[----:B------:R-:W-:Y:S05]  /*b8f0*/  BRA `(.L_x_2964) ;  /* 0xfffffff400287947 */ /* 0x000fea000383ffff */
.L_x_2938:
[----:B------:R-:W-:Y:S01]  /*b900*/  BSSY B0, `(.L_x_2965) ;  /* 0x0000006000007945 */ /* 0x000fe20003800000 */
[----:B------:R-:W-:-:S07]  /*b910*/  IMAD.MOV.U32 R15, RZ, RZ, -0x1 ;  /* 0xffffffffff0f7424 */ /* 0x000fce00078e00ff */
[----:B------:R-:W-:Y:S05]  /*b920*/  WARPSYNC.COLLECTIVE R15, `(.L_x_2966) ;  /* 0x000000000f0c7348 */ /* 0x000fea0003c00000 */
[----:B------:R-:W-:Y:S02]  /*b930*/  ELECT P6, UR62, PT ;  /* 0x00000000003e782f */ /* 0x000fe400038c0000 */
[----:B------:R-:W-:Y:S01]  /*b940*/  MOV R14, UR62 ;  /* 0x0000003e000e7c02 */ /* 0x000fe20008000f00 */
[----:B------:R-:W-:Y:S10]  /*b950*/  ENDCOLLECTIVE ;  /* 0x000000000000791b */ /* 0x000ff40003800000 */
.L_x_2966:
[----:B------:R-:W-:Y:S05]  /*b960*/  BSYNC B0 ;  /* 0x0000000000007941 */ /* 0x000fea0003800000 */
.L_x_2965:
[----:B------:R-:W-:Y:S05]  /*b970*/  BRA `(.L_x_2967) ;  /* 0xfffffff400f47947 */ /* 0x000fea000383ffff */
.L_x_2940:
[----:B-1----:R1:W2:Y:S02]  /*b980*/  SYNCS.PHASECHK.TRANS64.TRYWAIT P0, [R7+URZ], R4 ;  /* 0x00000004070075a7 */ /* 0x0022a4000800017f */
[----:B--2---:R-:W-:Y:S05]  /*b990*/  @!P0 NANOSLEEP.SYNCS 0x989680 ;  /* 0x009896800000895d */ /* 0x004fea0003900000 */
[----:B------:R-:W2:Y:S02]  /*b9a0*/  @!P0 SYNCS.PHASECHK.TRANS64 P0, [R7+URZ], R4 ;  /* 0x00000004070085a7 */ /* 0x000ea4000800007f */
[----:B--2---:R-:W-:Y:S05]  /*b9b0*/  @!P0 BRA `(.L_x_2940) ;  /* 0xfffffffc00f08947 */ /* 0x004fea000383ffff */
[----:B------:R-:W-:Y:S05]  /*b9c0*/  BRA `(.L_x_2968) ;  /* 0xfffffff800347947 */ /* 0x000fea000383ffff */
.L_x_2941:
[----:B--2---:R2:W3:Y:S02]  /*b9d0*/  SYNCS.PHASECHK.TRANS64.TRYWAIT P0, [R3+URZ], R0 ;  /* 0x00000000030075a7 */ /* 0x0044e4000800017f */
[----:B---3--:R-:W-:Y:S05]  /*b9e0*/  @!P0 NANOSLEEP.SYNCS 0x989680 ;  /* 0x009896800000895d */ /* 0x008fea0003900000 */
[----:B------:R-:W3:Y:S02]  /*b9f0*/  @!P0 SYNCS.PHASECHK.TRANS64 P0, [R3+URZ], R0 ;  /* 0x00000000030085a7 */ /* 0x000ee4000800007f */
[----:B---3--:R-:W-:Y:S05]  /*ba00*/  @!P0 BRA `(.L_x_2941) ;  /* 0xfffffffc00f08947 */ /* 0x008fea000383ffff */
[----:B------:R-:W-:Y:S05]  /*ba10*/  BRA `(.L_x_2969) ;  /* 0xfffffff800287947 */ /* 0x000fea000383ffff */
.L_x_2943:
[----:B--2---:R2:W3:Y:S02]  /*ba20*/  SYNCS.PHASECHK.TRANS64.TRYWAIT P0, [R5+URZ], R4 ;  /* 0x00000004050075a7 */ /* 0x0044e4000800017f */
[----:B---3--:R-:W-:Y:S05]  /*ba30*/  @!P0 NANOSLEEP.SYNCS 0x989680 ;  /* 0x009896800000895d */ /* 0x008fea0003900000 */
[----:B------:R-:W3:Y:S02]  /*ba40*/  @!P0 SYNCS.PHASECHK.TRANS64 P0, [R5+URZ], R4 ;  /* 0x00000004050085a7 */ /* 0x000ee4000800007f */
[----:B---3--:R-:W-:Y:S05]  /*ba50*/  @!P0 BRA `(.L_x_2943) ;  /* 0xfffffffc00f08947 */ /* 0x008fea000383ffff */
[----:B------:R-:W-:Y:S05]  /*ba60*/  BRA `(.L_x_2970) ;  /* 0xfffffff8002c7947 */ /* 0x000fea000383ffff */
.L_x_2971:
        /* <DEDUP_REMOVED lines=9> */
.L_x_3315:


//--------------------- .text._ZN7cutlass13device_kernelIN5flash11enable_sm90INS1_16FlashAttnBwdSm90INS1_25CollectiveMainloopBwdSm90ILi2ELi2ELi2EN4cute5tupleIJNS5_1CILi1EEES8_S8_EEENS6_IJNS7_ILi64EEENS7_ILi128EEENS7_ILi96EEEEEENS_10bfloat16_tEfNS_4arch4Sm90ELb1ELb0ELb0ELb1ELb0ELb1ELb0ELb0ELi2ELi1ELi2ELi1ELb1EEENS1_24CollectiveEpilogueBwdGQAISD_fSG_Li256ELb1ELb0EEENS1_25SingleTileBwdLPTSchedulerILb1ELi128ELb0EEEEEEEEEvNT_6ParamsE --------------------------
	.section	.text._ZN7cutlass13device_kernelIN5flash11enable_sm90INS1_16FlashAttnBwdSm90INS1_25CollectiveMainloopBwdSm90ILi2ELi2ELi2EN4cute5tupleIJNS5_1CILi1EEES8_S8_EEENS6_IJNS7_ILi64EEENS7_ILi128EEENS7_ILi96EEEEEENS_10bfloat16_tEfNS_4arch4Sm90ELb1ELb0ELb0ELb1ELb0ELb1ELb0ELb0ELi2ELi1ELi2ELi1ELb1EEENS1_24CollectiveEpilogueBwdGQAISD_fSG_Li256ELb1ELb0EEENS1_25SingleTileBwdLPTSchedulerILb1ELi128ELb0EEEEEEEEEvNT_6ParamsE,"ax",@progbits
	.align	128
.text._ZN7cutlass13device_kernelIN5flash11enable_sm90INS1_16FlashAttnBwdSm90INS1_25CollectiveMainloopBwdSm90ILi2ELi2ELi2EN4cute5tupleIJNS5_1CILi1EEES8_S8_EEENS6_IJNS7_ILi64EEENS7_ILi128EEENS7_ILi96EEEEEENS_10bfloat16_tEfNS_4arch4Sm90ELb1ELb0ELb0ELb1ELb0ELb1ELb0ELb0ELi2ELi1ELi2ELi1ELb1EEENS1_24CollectiveEpilogueBwdGQAISD_fSG_Li256ELb1ELb0EEENS1_25SingleTileBwdLPTSchedulerILb1ELi128ELb0EEEEEEEEEvNT_6ParamsE:
        .type           _ZN7cutlass13device_kernelIN5flash11enable_sm90INS1_16FlashAttnBwdSm90INS1_25CollectiveMainloopBwdSm90ILi2ELi2ELi2EN4cute5tupleIJNS5_1CILi1EEES8_S8_EEENS6_IJNS7_ILi64EEENS7_ILi128EEENS7_ILi96EEEEEENS_10bfloat16_tEfNS_4arch4Sm90ELb1ELb0ELb0ELb1ELb0ELb1ELb0ELb0ELi2ELi1ELi2ELi1ELb1EEENS1_24CollectiveEpilogueBwdGQAISD_fSG_Li256ELb1ELb0EEENS1_25SingleTileBwdLPTSchedulerILb1ELi128ELb0EEEEEEEEEvNT_6ParamsE,@function
        .size           _ZN7cutlass13device_kernelIN5flash11enable_sm90INS1_16FlashAttnBwdSm90INS1_25CollectiveMainloopBwdSm90ILi2ELi2ELi2EN4cute5tupleIJNS5_1CILi1EEES8_S8_EEENS6_IJNS7_ILi64EEENS7_ILi128EEENS7_ILi96EEEEEENS_10bfloat16_tEfNS_4arch4Sm90ELb1ELb0ELb0ELb1ELb0ELb1ELb0ELb0ELi2ELi1ELi2ELi1ELb1EEENS1_24CollectiveEpilogueBwdGQAISD_fSG_Li256ELb1ELb0EEENS1_25SingleTileBwdLPTSchedulerILb1ELi128ELb0EEEEEEEEEvNT_6ParamsE,(.L_x_3316 - _ZN7cutlass13device_kernelIN5flash11enable_sm90INS1_16FlashAttnBwdSm90INS1_25CollectiveMainloopBwdSm90ILi2ELi2ELi2EN4cute5tupleIJNS5_1CILi1EEES8_S8_EEENS6_IJNS7_ILi64EEENS7_ILi128EEENS7_ILi96EEEEEENS_10bfloat16_tEfNS_4arch4Sm90ELb1ELb0ELb0ELb1ELb0ELb1ELb0ELb0ELi2ELi1ELi2ELi1ELb1EEENS1_24CollectiveEpilogueBwdGQAISD_fSG_Li256ELb1ELb0EEENS1_25SingleTileBwdLPTSchedulerILb1ELi128ELb0EEEEEEEEEvNT_6ParamsE)
        .other          _ZN7cutlass13device_kernelIN5flash11enable_sm90INS1_16FlashAttnBwdSm90INS1_25CollectiveMainloopBwdSm90ILi2ELi2ELi2EN4cute5tupleIJNS5_1CILi1EEES8_S8_EEENS6_IJNS7_ILi64EEENS7_ILi128EEENS7_ILi96EEEEEENS_10bfloat16_tEfNS_4arch4Sm90ELb1ELb0ELb0ELb1ELb0ELb1ELb0ELb0ELi2ELi1ELi2ELi1ELb1EEENS1_24CollectiveEpilogueBwdGQAISD_fSG_Li256ELb1ELb0EEENS1_25SingleTileBwdLPTSchedulerILb1ELi128ELb0EEEEEEEEEvNT_6ParamsE,@"STO_CUDA_ENTRY STV_DEFAULT"
_ZN7cutlass13device_kernelIN5flash11enable_sm90INS1_16FlashAttnBwdSm90INS1_25CollectiveMainloopBwdSm90ILi2ELi2ELi2EN4cute5tupleIJNS5_1CILi1EEES8_S8_EEENS6_IJNS7_ILi64EEENS7_ILi128EEENS7_ILi96EEEEEENS_10bfloat16_tEfNS_4arch4Sm90ELb1ELb0ELb0ELb1ELb0ELb1ELb0ELb0ELi2ELi1ELi2ELi1ELb1EEENS1_24CollectiveEpilogueBwdGQAISD_fSG_Li256ELb1ELb0EEENS1_25SingleTileBwdLPTSchedulerILb1ELi128ELb0EEEEEEEEEvNT_6ParamsE:
        /* <DEDUP_REMOVED lines=24> */
.L_x_2973:
[----:B------:R-:W-:Y:S05]  /*0180*/  BSYNC B0 ;  /* 0x0000000000007941 */ /* 0x000fea0003800000 */
.L_x_2972:
        /* <DEDUP_REMOVED lines=37> */
.L_x_2974:
        /* <DEDUP_REMOVED lines=22> */
.L_x_2975:
[----:B------:R-:W-:Y:S01]  /*0540*/  PLOP3.LUT P0, PT, PT, PT, UP0, 0x80, 0x0 ;  /* 0x000000000000781c */ /* 0x000fe20003f0f008 */
[----:B------:R-:W-:Y:S01]  /*0550*/  NOP ;  /* 0x0000000000007918 */ /* 0x000fe20000000000 */
[----:B------:R-:W-:Y:S01]  /*0560*/  ULDC.64 UR46, c[0x0][0x208] ;  /* 0x00008200002e7ab9 */ /* 0x000fe20000000a00 */
[----:B------:R-:W-:Y:S01]  /*0570*/  BSSY B6, `(.L_x_2976) ;  /* 0x000091d000067945 */ /* 0x000fe20003800000 */
[----:B-12-4-:R-:W-:Y:S09]  /*0580*/  BAR.SYNC.DEFER_BLOCKING 0x0 ;  /* 0x0000000000007b1d */ /* 0x016ff20000010000 */
[----:B------:R-:W-:Y:S05]  /*0590*/  @!P0 BRA `(.L_x_2977) ;  /* 0x0000004c00748947 */ /* 0x000fea0003800000 */
.L_x_2978:
        /* <DEDUP_REMOVED lines=32> */
.L_x_2979:
[----:B------:R-:W-:Y:S01]  /*07a0*/  ULDC UR7, c[0x0][0x8cc] ;  /* 0x0002330000077ab9 */ /* 0x000fe20000000800 */
[----:B------:R-:W-:Y:S01]  /*07b0*/  UMOV UR36, UR10 ;  /* 0x0000000a00247c82 */ /* 0x000fe20008000000 */
[----:B------:R-:W-:-:S11]  /*07c0*/  UISETP.NE.AND UP0, UPT, UR7, 0x1, UPT ;  /* 0x000000010700788c */ /* 0x000fd6000bf05270 */
[----:B------:R-:W-:Y:S02]  /*07d0*/  @UP0 ULDC.64 UR8, c[0x0][0x8d0] ;  /* 0x0002340000080ab9 */ /* 0x000fe40000000a00 */
[----:B------:R-:W-:-:S04]  /*07e0*/  UIMAD.WIDE.U32 UR4, UR10, UR8, URZ ;  /* 0x000000080a0472a5 */ /* 0x000fc8000f8e003f */
[----:B------:R-:W-:-:S04]  /*07f0*/  @UP0 USHF.R.U32.HI UR36, URZ, UR9, UR5 ;  /* 0x000000093f240299 */ /* 0x000fc80008011605 */
[----:B------:R-:W-:-:S12]  /*0800*/  UIMAD UR4, UR36, UR7, URZ ;  /* 0x00000007240472a4 */ /* 0x000fd8000f8e023f */
.L_x_2980:
        /* <DEDUP_REMOVED lines=23> */
.L_x_2981:
        /* <DEDUP_REMOVED lines=14> */
.L_x_2983:
[----:B------:R-:W-:-:S05]  /*0a60*/  ULDC UR4, c[0x0][0x8f4] ;  /* 0x00023d0000047ab9 */ /* 0x000fca0000000800 */
.L_x_2982:
        /* <DEDUP_REMOVED lines=22> */
.L_x_2985:
        /* <DEDUP_REMOVED lines=14> */
.L_x_2986:
        /* <DEDUP_REMOVED lines=11> */
.L_x_2987:
        /* <DEDUP_REMOVED lines=13> */
.L_x_2988:
        /* <DEDUP_REMOVED lines=84> */
.L_x_2991:
        /* <DEDUP_REMOVED lines=15> */
.L_x_2990:
        /* <DEDUP_REMOVED lines=22> */
.L_x_2993:
        /* <DEDUP_REMOVED lines=15> */
.L_x_2992:
[----:B------:R-:W-:Y:S01]  /*16b0*/  SHF.R.S32.HI R23, RZ, 0x1f, R22 ;  /* 0x0000001fff177819 */ /* 0x000fe20000011416 */
[----:B------:R-:W-:-:S03]  /*16c0*/  UMOV UR4, 0xffffffff ;  /* 0xffffffff00047882 */ /* 0x000fc60000000000 */
[----:B------:R-:W-:-:S04]  /*16d0*/  LEA.HI R0, R23, R22, RZ, 0x7 ;  /* 0x0000001617007211 */ /* 0x000fc800078f38ff */
[----:B------:R-:W-:Y:S01]  /*16e0*/  SHF.R.S32.HI R19, RZ, 0x7, R0 ;  /* 0x00000007ff137819 */ /* 0x000fe20000011400 */
[----:B------:R-:W-:Y:S06]  /*16f0*/  BRA.DIV UR4, `(.L_x_2994) ;  /* 0x0000008204187947 */ /* 0x000fec000b800000 */
[----:B------:R1:W2:Y:S02]  /*1700*/  SHFL.IDX PT, R14, R19, RZ, 0x1f ;  /* 0x00001fff130e7589 */ /* 0x0002a400000e0000 */
.L_x_3080:
        /* <DEDUP_REMOVED lines=15> */
.L_x_2995:
        /* <DEDUP_REMOVED lines=19> */
.L_x_2997:
        /* <DEDUP_REMOVED lines=34> */
[----:B------:R-:W-:Y:S02]  /*1b50*/  IMAD R5, R3, 0x2, R2 ;  /* 0x0000000203057824 */ /* 0x000fe400078e0202 */
        /* <DEDUP_REMOVED lines=85> */
[----:B-1234-:R-:W-:-:S09]  /*20b0*/  ULDC UR6, c[0x0][0x744] ;  /* 0x0001d10000067ab9 */ /* 0x01efd20000000800 */
.L_x_3008:
[----:B------:R-:W-:-:S06]  /*20c0*/  UISETP.NE.AND UP0, UPT, UR9, 0x3, UPT ;  /* 0x000000030900788c */ /* 0x000fcc000bf05270 */
[----:B------:R-:W-:-:S13]  /*20d0*/  PLOP3.LUT P0, PT, PT, PT, UP0, 0x80, 0x0 ;  /* 0x000000000000781c */ /* 0x000fda0003f0f008 */
[----:B-1----:R-:W-:Y:S05]  /*20e0*/  @!P0 BRA `(.L_x_2998) ;  /* 0x0000000000048947 */ /* 0x002fea0003800000 */
[----:B------:R-:W-:Y:S01]  /*20f0*/  BPT.TRAP 0x1 ;  /* 0x000000040000795c */ /* 0x000fe20000300000 */
.L_x_2998:
[----:B------:R-:W-:Y:S01]  /*2100*/  R2UR UR7, R2 ;  /* 0x00000000020772ca */ /* 0x000fe200000e0000 */
[----:B------:R-:W-:-:S05]  /*2110*/  IMAD.U32 R6, RZ, RZ, UR4 ;  /* 0x00000004ff067e24 */ /* 0x000fca000f8e00ff */
[----:B------:R-:W-:-:S07]  /*2120*/  SHF.L.U32 R6, R6, 0x1f, RZ ;  /* 0x0000001f06067819 */ /* 0x000fce00000006ff */
[----:B------:R-:W-:-:S09]  /*2130*/  ULEA UR7, UR5, UR7, 0x3 ;  /* 0x0000000705077291 */ /* 0x000fd2000f8e183f */
[----:B------:R1:W2:Y:S01]  /*2140*/  SYNCS.PHASECHK.TRANS64.TRYWAIT P1, [UR7+0x26810], R6 ;  /* 0x02681006ff0075a7 */ /* 0x0002a20008020147 */
[----:B------:R-:W-:Y:S05]  /*2150*/  @!P0 BRA `(.L_x_2999) ;  /* 0x0000000000048947 */ /* 0x000fea0003800000 */
[----:B------:R-:W-:Y:S01]  /*2160*/  BPT.TRAP 0x1 ;  /* 0x000000040000795c */ /* 0x000fe20000300000 */
.L_x_2999:
[----:B--2---:R-:W-:Y:S05]  /*2170*/  @P1 BRA `(.L_x_3000) ;  /* 0x0000000000081947 */ /* 0x004fea0003800000 */
[----:B------:R-:W2:Y:S02]  /*2180*/  SYNCS.PHASECHK.TRANS64.TRYWAIT P1, [UR7+0x26810], R6 ;  /* 0x02681006ff0075a7 */ /* 0x000ea40008020147 */
[----:B--2---:R-:W-:Y:S05]  /*2190*/  @!P1 BRA `(.L_x_3001) ;  /* 0x0000007400a49947 */ /* 0x004fea0003800000 */
.L_x_3000:
        /* <DEDUP_REMOVED lines=66> */
.L_x_3002:
[----:B------:R1:W1:Y:S01]  /*25c0*/  SYNCS.PHASECHK.TRANS64.TRYWAIT P1, [UR7+0x26830], R6 ;  /* 0x02683006ff0075a7 */ /* 0x0002620008020147 */
[----:B------:R-:W-:Y:S05]  /*25d0*/  @!P0 BRA `(.L_x_3003) ;  /* 0x0000000000048947 */ /* 0x000fea0003800000 */
[----:B------:R-:W-:Y:S01]  /*25e0*/  BPT.TRAP 0x1 ;  /* 0x000000040000795c */ /* 0x000fe20000300000 */
.L_x_3003:
[----:B-1----:R-:W-:Y:S05]  /*25f0*/  @P1 BRA `(.L_x_3004) ;  /* 0x0000000000081947 */ /* 0x002fea0003800000 */
[----:B------:R-:W1:Y:S02]  /*2600*/  SYNCS.PHASECHK.TRANS64.TRYWAIT P1, [UR7+0x26830], R6 ;  /* 0x02683006ff0075a7 */ /* 0x000e640008020147 */
[----:B-1----:R-:W-:Y:S05]  /*2610*/  @!P1 BRA `(.L_x_3005) ;  /* 0x00000070009c9947 */ /* 0x002fea0003800000 */
.L_x_3004:
        /* <DEDUP_REMOVED lines=474> */
.L_x_3006:
        /* <DEDUP_REMOVED lines=46> */
.L_x_3007:
        /* <DEDUP_REMOVED lines=62> */
.L_x_2989:
[----:B------:R-:W-:Y:S05]  /*4a80*/  @P0 BRA `(.L_x_2984) ;  /* 0x0000004c002c0947 */ /* 0x000fea0003800000 */
[----:B------:R-:W-:Y:S01]  /*4a90*/  ULDC.64 UR4, c[0x0][0x878] ;  /* 0x00021e0000047ab9 */ /* 0x000fe20000000a00 */
[----:B-1----:R-:W1:Y:S01]  /*4aa0*/  S2R R4, SR_TID.X ;  /* 0x0000000000047919 */ /* 0x002e620000002100 */
[----:B------:R-:W-:Y:S01]  /*4ab0*/  UISETP.NE.U32.AND UP0, UPT, UR4, URZ, UPT ;  /* 0x0000003f0400728c */ /* 0x000fe2000bf05070 */
[----:B------:R-:W2:Y:S01]  /*4ac0*/  S2UR UR9, SR_CgaCtaId ;  /* 0x00000000000979c3 */ /* 0x000ea20000008800 */
[----:B------:R-:W-:Y:S01]  /*4ad0*/  UMOV UR8, 0x400 ;  /* 0x0000040000087882 */ /* 0x000fe20000000000 */
[----:B------:R-:W-:Y:S02]  /*4ae0*/  UIMAD UR36, UR36, 0x3000, URZ ;  /* 0x00003000242478a4 */ /* 0x000fe4000f8e023f */
[----:B------:R-:W-:Y:S01]  /*4af0*/  UISETP.NE.AND.EX UP0, UPT, UR5, URZ, UPT, UP0 ;  /* 0x0000003f0500728c */ /* 0x000fe2000bf05300 */
[----:B------:R-:W-:Y:S01]  /*4b00*/  ULDC.64 UR12, c[0x0][0x818] ;  /* 0x00020600000c7ab9 */ /* 0x000fe20000000a00 */
[----:B------:R-:W-:Y:S01]  /*4b10*/  ULDC.64 UR14, c[0x0][0x840] ;  /* 0x00021000000e7ab9 */ /* 0x000fe20000000a00 */
[----:B------:R-:W-:-:S03]  /*4b20*/  ULDC.64 UR16, c[0x0][0x848] ;  /* 0x0002120000107ab9 */ /* 0x000fc60000000a00 */
[----:B------:R-:W-:-:S05]  /*4b30*/  PLOP3.LUT P0, PT, PT, PT, UP0, 0x80, 0x0 ;  /* 0x000000000000781c */ /* 0x000fca0003f0f008 */
[----:B------:R-:W-:Y:S02]  /*4b40*/  @UP0 ULDC.64 UR4, c[0x0][0x878] ;  /* 0x00021e0000040ab9 */ /* 0x000fe40000000a00 */
[----:B------:R-:W-:-:S06]  /*4b50*/  @UP0 UIMAD.WIDE UR4, UR39, 0x4, UR4 ;  /* 0x00000004270408a5 */ /* 0x000fcc000f8e0204 */
[----:B------:R-:W-:Y:S02]  /*4b60*/  IMAD.U32 R2, RZ, RZ, UR4 ;  /* 0x00000004ff027e24 */ /* 0x000fe4000f8e00ff */
[----:B------:R-:W-:Y:S01]  /*4b70*/  IMAD.U32 R3, RZ, RZ, UR5 ;  /* 0x00000005ff037e24 */ /* 0x000fe2000f8e00ff */
[----:B------:R-:W-:-:S04]  /*4b80*/  ULDC UR5, c[0x0][0x850] ;  /* 0x0002140000057ab9 */ /* 0x000fc80000000800 */
[----:B------:R-:W3:Y:S01]  /*4b90*/  @P0 LDG.E R2, desc[UR46][R2.64] ;  /* 0x0000002e02020981 */ /* 0x000ee2000c1e1900 */
[----:B-1----:R-:W-:Y:S01]  /*4ba0*/  VIADD R5, R4, 0xffffff80 ;  /* 0xffffff8004057836 */ /* 0x002fe20000000000 */
[----:B------:R-:W-:Y:S01]  /*4bb0*/  UISETP.NE.AND UP1, UPT, UR5, 0x1, UPT ;  /* 0x000000010500788c */ /* 0x000fe2000bf25270 */
[----:B------:R-:W-:Y:S03]  /*4bc0*/  BSSY B0, `(.L_x_3009) ;  /* 0x0000056000007945 */ /* 0x000fe60003800000 */
[----:B------:R-:W-:-:S07]  /*4bd0*/  SHF.R.S32.HI R0, RZ, 0x1f, R5 ;  /* 0x0000001fff007819 */ /* 0x000fce0000011405 */
[----:B------:R-:W-:Y:S01]  /*4be0*/  @UP1 ULDC UR10, c[0x0][0x858] ;  /* 0x00021600000a1ab9 */ /* 0x000fe20000000800 */
[----:B------:R-:W-:Y:S01]  /*4bf0*/  BAR.SYNC.DEFER_BLOCKING 0x1, 0x100 ;  /* 0x0044000000007b1d */ /* 0x000fe20000010000 */
[----:B---3--:R-:W-:Y:S02]  /*4c00*/  @P0 R2UR UR4, R2 ;  /* 0x00000000020402ca */ /* 0x008fe400000e0000 */
        /* <DEDUP_REMOVED lines=9> */
[----:B------:R-:W-:-:S03]  /*4ca0*/  @UP0 ULEA.HI UR5, UR5, UR4, URZ, 0x7 ;  /* 0x0000000405050291 */ /* 0x000fc6000f8f383f */
[----:B------:R-:W-:Y:S01]  /*4cb0*/  @UP1 ULDC UR4, c[0x0][0x854] ;  /* 0x0002150000041ab9 */ /* 0x000fe20000000800 */
[----:B------:R-:W-:Y:S02]  /*4cc0*/  @UP0 USHF.R.S32.HI UR6, URZ, 0x7, UR5 ;  /* 0x000000073f060899 */ /* 0x000fe40008011405 */
[----:B------:R-:W-:Y:S02]  /*4cd0*/  UIMAD.WIDE.U32 UR4, UR37, UR4, URZ ;  /* 0x00000004250472a5 */ /* 0x000fe4000f8e003f */
[----:B------:R-:W-:Y:S02]  /*4ce0*/  @UP0 UIMAD UR6, UR6, 0x3000, URZ ;  /* 0x00003000060608a4 */ /* 0x000fe4000f8e023f */
[----:B------:R-:W-:Y:S02]  /*4cf0*/  @UP1 USHF.R.U32.HI UR37, URZ, UR10, UR5 ;  /* 0x0000000a3f251299 */ /* 0x000fe40008011605 */
[----:B------:R-:W-:Y:S02]  /*4d00*/  @UP0 USHF.R.S32.HI UR7, URZ, 0x1f, UR6 ;  /* 0x0000001f3f070899 */ /* 0x000fe40008011406 */
[----:B--2---:R-:W-:Y:S01]  /*4d10*/  ULEA UR4, UR9, UR8, 0x18 ;  /* 0x0000000809047291 */ /* 0x004fe2000f8ec03f */
[----:B------:R-:W-:Y:S01]  /*4d20*/  @!UP0 UMOV UR6, URZ ;  /* 0x0000003f00068c82 */ /* 0x000fe20008000000 */
[----:B------:R-:W-:-:S02]  /*4d30*/  USHF.R.S32.HI UR5, URZ, 0x1f, UR37 ;  /* 0x0000001f3f057899 */ /* 0x000fc40008011425 */
[----:B------:R-:W-:Y:S02]  /*4d40*/  UIADD3 UR8, UP1, UR36, UR6, URZ ;  /* 0x0000000624087290 */ /* 0x000fe4000ff3e03f */
[----:B------:R-:W-:Y:S01]  /*4d50*/  LEA R0, R0, UR4, 0x2 ;  /* 0x0000000400007c11 */ /* 0x000fe2000f8e10ff */
[----:B------:R-:W-:Y:S01]  /*4d60*/  @!UP0 UMOV UR7, URZ ;  /* 0x0000003f00078c82 */ /* 0x000fe20008000000 */
[----:B------:R-:W-:Y:S02]  /*4d70*/  UIMAD UR6, UR5, UR12, URZ ;  /* 0x0000000c050672a4 */ /* 0x000fe4000f8e023f */
[----:B------:R-:W-:Y:S01]  /*4d80*/  ULEA.HI.X.SX32 UR9, UR36, UR7, 0x1, UP1 ;  /* 0x0000000724097291 */ /* 0x000fe200088f0e3f */
[----:B------:R1:W-:Y:S01]  /*4d90*/  STS.128 [R0], R24 ;  /* 0x0000001800007388 */ /* 0x0003e20000000c00 */
[----:B------:R-:W-:Y:S02]  /*4da0*/  UIMAD UR5, UR5, UR14, URZ ;  /* 0x0000000e050572a4 */ /* 0x000fe4000f8e023f */
[----:B------:R-:W-:Y:S01]  /*4db0*/  UIMAD UR10, UR37, UR13, UR6 ;  /* 0x0000000d250a72a4 */ /* 0x000fe2000f8e0206 */
[----:B------:R1:W-:Y:S01]  /*4dc0*/  STS.128 [R0+0x800], R28 ;  /* 0x0008001c00007388 */ /* 0x0003e20000000c00 */
[----:B------:R-:W-:-:S02]  /*4dd0*/  UIMAD.WIDE.U32 UR6, UR37, UR12, UR8 ;  /* 0x0000000c250672a5 */ /* 0x000fc4000f8e0008 */
[----:B------:R-:W-:Y:S01]  /*4de0*/  UIMAD UR12, UR37, UR15, UR5 ;  /* 0x0000000f250c72a4 */ /* 0x000fe2000f8e0205 */
[----:B------:R1:W-:Y:S01]  /*4df0*/  STS.128 [R0+0x1000], R32 ;  /* 0x0010002000007388 */ /* 0x0003e20000000c00 */
[----:B------:R-:W-:Y:S02]  /*4e00*/  USHF.R.S32.HI UR5, URZ, 0x1f, UR39 ;  /* 0x0000001f3f057899 */ /* 0x000fe40008011427 */
[----:B------:R-:W-:Y:S01]  /*4e10*/  UIMAD.WIDE.U32 UR8, UR37, UR14, UR8 ;  /* 0x0000000e250872a5 */ /* 0x000fe2000f8e0008 */
[----:B------:R1:W-:Y:S01]  /*4e20*/  STS.128 [R0+0x1800], R36 ;  /* 0x0018002400007388 */ /* 0x0003e20000000c00 */
[----:B------:R-:W-:Y:S01]  /*4e30*/  USEL UR5, UR5, URZ, !UP0 ;  /* 0x0000003f05057287 */ /* 0x000fe2000c000000 */
[----:B------:R-:W-:Y:S02]  /*4e40*/  ULDC.64 UR14, c[0x0][0x820] ;  /* 0x00020800000e7ab9 */ /* 0x000fe40000000a00 */
[----:B------:R1:W-:Y:S01]  /*4e50*/  STS.128 [R0+0x2000], R40 ;  /* 0x0020002800007388 */ /* 0x0003e20000000c00 */
[----:B------:R-:W-:-:S02]  /*4e60*/  USEL UR39, UR39, URZ, !UP0 ;  /* 0x0000003f27277287 */ /* 0x000fc4000c000000 */
[----:B------:R-:W-:Y:S01]  /*4e70*/  UIMAD UR11, UR5, UR14, URZ ;  /* 0x0000000e050b72a4 */ /* 0x000fe2000f8e023f */
[----:B------:R1:W-:Y:S01]  /*4e80*/  STS.128 [R0+0x2800], R44 ;  /* 0x0028002c00007388 */ /* 0x0003e20000000c00 */
[----:B------:R-:W-:Y:S02]  /*4e90*/  UIADD3 UR7, UR7, UR10, URZ ;  /* 0x0000000a07077290 */ /* 0x000fe4000fffe03f */
[----:B------:R-:W-:Y:S01]  /*4ea0*/  UIMAD UR5, UR5, UR16, URZ ;  /* 0x00000010050572a4 */ /* 0x000fe2000f8e023f */
[----:B------:R1:W-:Y:S01]  /*4eb0*/  STS.128 [R0+0x3000], R48 ;  /* 0x0030003000007388 */ /* 0x0003e20000000c00 */
[----:B------:R-:W-:Y:S02]  /*4ec0*/  UIADD3 UR9, UR9, UR12, URZ ;  /* 0x0000000c09097290 */ /* 0x000fe4000fffe03f */
        /* <DEDUP_REMOVED lines=16> */
[----:B------:R-:W-:Y:S01]  /*4fd0*/  @!PT LDS RZ, [RZ] ;  /* 0x00000000fffff984 */ /* 0x000fe20000000800 */
[----:B------:R-:W-:Y:S01]  /*4fe0*/  @!PT LDS RZ, [RZ] ;  /* 0x00000000fffff984 */ /* 0x000fe20000000800 */
[----:B------:R-:W-:Y:S01]  /*4ff0*/  @!PT LDS RZ, [RZ] ;  /* 0x00000000fffff984 */ /* 0x000fe20000000800 */
[----:B------:R-:W-:Y:S01]  /*5000*/  @!PT LDS RZ, [RZ] ;  /* 0x00000000fffff984 */ /* 0x000fe20000000800 */
[----:B------:R2:W-:Y:S06]  /*5010*/  MEMBAR.ALL.CTA ;  /* 0x0000000000007992 */ /* 0x0005ec0000008000 */
[----:B--2---:R-:W2:Y:S01]  /*5020*/  FENCE.VIEW.ASYNC.S ;  /* 0x00000000000073c6 */ /* 0x004ea20000000000 */
        /* <DEDUP_REMOVED lines=8> */
.L_x_3011:
[----:B------:R-:W-:Y:S01]  /*50b0*/  @P0 ELECT P1, URZ, PT ;  /* 0x00000000003f082f */ /* 0x000fe20003820000 */
[----:B------:R2:W-:-:S12]  /*50c0*/  UBLKRED.G.S.ADD.F32.RN [UR6], [UR4], UR5, desc[UR8] ;  /* 0x00000806040073bb */ /* 0x0005d800080a1405 */
[----:B------:R-:W-:Y:S02]  /*50d0*/  @P1 PLOP3.LUT P0, PT, P1, PT, PT, 0x8, 0x0 ;  /* 0x000000000000181c */ /* 0x000fe40000f0e170 */
[----:B------:R-:W-:-:S11]  /*50e0*/  PLOP3.LUT P1, PT, PT, PT, PT, 0x8, 0x0 ;  /* 0x000000000000781c */ /* 0x000fd60003f2e170 */
[----:B--2---:R-:W-:Y:S05]  /*50f0*/  @P0 BRA.U.ANY `(.L_x_3011) ;  /* 0xfffffffd00ec0947 */ /* 0x004fea000393ffff */
[----:B------:R0:W-:Y:S01]  /*5100*/  UTMACMDFLUSH ;  /* 0x00000000000079b7 */ /* 0x0001e20000000000 */
[----:B------:R-:W-:-:S04]  /*5110*/  DEPBAR.LE SB0, 0x0 ;  /* 0x000080000000791a */ /* 0x000fc80000000000 */
.L_x_3010:
[----:B------:R-:W-:Y:S05]  /*5120*/  BSYNC B0 ;  /* 0x0000000000007941 */ /* 0x000fea0003800000 */
.L_x_3009:
        /* <DEDUP_REMOVED lines=28> */
.L_x_3012:
        /* <DEDUP_REMOVED lines=8> */
.L_x_2977:
        /* <DEDUP_REMOVED lines=29> */
.L_x_3014:
[----:B------:R-:W-:Y:S01]  /*5540*/  ULDC UR9, c[0x0][0x8cc] ;  /* 0x0002330000097ab9 */ /* 0x000fe20000000800 */
[----:B------:R-:W-:Y:S01]  /*5550*/  UMOV UR7, UR8 ;  /* 0x0000000800077c82 */ /* 0x000fe20008000000 */
[----:B------:R-:W-:-:S11]  /*5560*/  UISETP.NE.AND UP0, UPT, UR9, 0x1, UPT ;  /* 0x000000010900788c */ /* 0x000fd6000bf05270 */
[----:B------:R-:W-:Y:S02]  /*5570*/  @UP0 ULDC.64 UR10, c[0x0][0x8d0] ;  /* 0x00023400000a0ab9 */ /* 0x000fe40000000a00 */
[----:B------:R-:W-:-:S04]  /*5580*/  UIMAD.WIDE.U32 UR4, UR8, UR10, URZ ;  /* 0x0000000a080472a5 */ /* 0x000fc8000f8e003f */
[----:B------:R-:W-:-:S04]  /*5590*/  @UP0 USHF.R.U32.HI UR7, URZ, UR11, UR5 ;  /* 0x0000000b3f070299 */ /* 0x000fc80008011605 */
[----:B------:R-:W-:-:S12]  /*55a0*/  UIMAD UR4, UR7, UR9, URZ ;  /* 0x00000009070472a4 */ /* 0x000fd8000f8e023f */
.L_x_3015:
        /* <DEDUP_REMOVED lines=23> */
.L_x_3016:
        /* <DEDUP_REMOVED lines=13> */
.L_x_3018:
[----:B------:R-:W-:-:S05]  /*57f0*/  ULDC UR4, c[0x0][0x8f4] ;  /* 0x00023d0000047ab9 */ /* 0x000fca0000000800 */
.L_x_3017:
        /* <DEDUP_REMOVED lines=46> */
.L_x_3019:
        /* <DEDUP_REMOVED lines=13> */
.L_x_3020:
        /* <DEDUP_REMOVED lines=12> */
.L_x_3021:
        /* <DEDUP_REMOVED lines=54> */
.L_x_3024:
[----:B------:R-:W-:Y:S05]  /*5fd0*/  BSYNC B0 ;  /* 0x0000000000007941 */ /* 0x000fea0003800000 */
.L_x_3023:
        /* <DEDUP_REMOVED lines=19> */
.L_x_3026:
[----:B------:R-:W-:Y:S05]  /*6110*/  BSYNC B0 ;  /* 0x0000000000007941 */ /* 0x000fea0003800000 */
.L_x_3025:
[----:B------:R-:W-:Y:S06]  /*6120*/  BAR.ARV 0xa, 0xa0 ;  /* 0x0282800000007b1d */ /* 0x000fec0000002000 */
[----:B------:R-:W-:Y:S04]  /*6130*/  BSSY B0, `(.L_x_3027) ;  /* 0x0000003000007945 */ /* 0x000fe80003800000 */
[----:B------:R-:W-:Y:S05]  /*6140*/  @!P0 BRA `(.L_x_3028) ;  /* 0x0000000000048947 */ /* 0x000fea0003800000 */
[----:B------:R-:W-:-:S04]  /*6150*/  DEPBAR.LE SB0, 0x0 ;  /* 0x000080000000791a */ /* 0x000fc80000000000 */
.L_x_3028:
[----:B------:R-:W-:Y:S05]  /*6160*/  BSYNC B0 ;  /* 0x0000000000007941 */ /* 0x000fea0003800000 */
.L_x_3027:
[----:B------:R-:W-:Y:S06]  /*6170*/  BAR.ARV 0xb, 0xa0 ;  /* 0x02c2800000007b1d */ /* 0x000fec0000002000 */
[----:B------:R-:W-:Y:S01]  /*6180*/  UIADD3 UR18, UR12, 0x1, URZ ;  /* 0x000000010c127890 */ /* 0x000fe2000fffe03f */
[----:B------:R-:W-:Y:S11]  /*6190*/  BRA `(.L_x_3029) ;  /* 0x0000000000047947 */ /* 0x000ff60003800000 */
.L_x_3022:
[----:B------:R-:W-:-:S05]  /*61a0*/  UMOV UR18, UR12 ;  /* 0x0000000c00127c82 */ /* 0x000fca0008000000 */
.L_x_3029:
        /* <DEDUP_REMOVED lines=22> */
.L_x_3042:
        /* <DEDUP_REMOVED lines=20> */
.L_x_3031:
[----:B------:R-:W-:Y:S05]  /*6450*/  BSYNC B0 ;  /* 0x0000000000007941 */ /* 0x000fea0003800000 */
.L_x_3030:
        /* <DEDUP_REMOVED lines=13> */
.L_x_3033:
[----:B------:R-:W-:Y:S05]  /*6530*/  BSYNC B0 ;  /* 0x0000000000007941 */ /* 0x000fea0003800000 */
.L_x_3032:
[----:B------:R-:W-:Y:S06]  /*6540*/  BAR.ARV 0xa, 0xa0 ;  /* 0x0282800000007b1d */ /* 0x000fec0000002000 */
[----:B------:R-:W-:Y:S04]  /*6550*/  BSSY B0, `(.L_x_3034) ;  /* 0x0000003000007945 */ /* 0x000fe80003800000 */
[----:B------:R-:W-:Y:S05]  /*6560*/  @!P0 BRA `(.L_x_3035) ;  /* 0x0000000000048947 */ /* 0x000fea0003800000 */
[----:B------:R-:W-:-:S04]  /*6570*/  DEPBAR.LE SB0, 0x0 ;  /* 0x000080000000791a */ /* 0x000fc80000000000 */
.L_x_3035:
[----:B------:R-:W-:Y:S05]  /*6580*/  BSYNC B0 ;  /* 0x0000000000007941 */ /* 0x000fea0003800000 */
.L_x_3034:
        /* <DEDUP_REMOVED lines=13> */
.L_x_3037:
[----:B------:R-:W-:Y:S05]  /*6660*/  BSYNC B0 ;  /* 0x0000000000007941 */ /* 0x000fea0003800000 */
.L_x_3036:
        /* <DEDUP_REMOVED lines=13> */
.L_x_3039:
[----:B------:R-:W-:Y:S05]  /*6740*/  BSYNC B0 ;  /* 0x0000000000007941 */ /* 0x000fea0003800000 */
.L_x_3038:
[----:B------:R-:W-:Y:S01]  /*6750*/  UIADD3 UR18, UR18, 0x2, URZ ;  /* 0x0000000212127890 */ /* 0x000fe2000fffe03f */
[----:B------:R-:W-:Y:S06]  /*6760*/  BAR.ARV 0xa, 0xa0 ;  /* 0x0282800000007b1d */ /* 0x000fec0000002000 */
[----:B------:R-:W-:Y:S01]  /*6770*/  UISETP.GE.AND UP0, UPT, UR18, UR7, UPT ;  /* 0x000000071200728c */ /* 0x000fe2000bf06270 */
[----:B------:R-:W-:Y:S04]  /*6780*/  BSSY B0, `(.L_x_3040) ;  /* 0x0000003000007945 */ /* 0x000fe80003800000 */
[----:B------:R-:W-:Y:S06]  /*6790*/  @!P0 BRA `(.L_x_3041) ;  /* 0x0000000000048947 */ /* 0x000fec0003800000 */
[----:B------:R-:W-:-:S04]  /*67a0*/  DEPBAR.LE SB0, 0x0 ;  /* 0x000080000000791a */ /* 0x000fc80000000000 */
.L_x_3041:
[----:B------:R-:W-:Y:S05]  /*67b0*/  BSYNC B0 ;  /* 0x0000000000007941 */ /* 0x000fea0003800000 */
.L_x_3040:
[----:B------:R-:W-:Y:S06]  /*67c0*/  BAR.ARV 0xb, 0xa0 ;  /* 0x02c2800000007b1d */ /* 0x000fec0000002000 */
[----:B------:R-:W-:Y:S01]  /*67d0*/  PLOP3.LUT P1, PT, PT, PT, UP0, 0x80, 0x0 ;  /* 0x000000000000781c */ /* 0x000fe20003f2f008 */
[----:B------:R-:W-:Y:S02]  /*67e0*/  UIADD3 UR26, UR26, 0x3000, URZ ;  /* 0x000030001a1a7890 */ /* 0x000fe4000fffe03f */
[----:B------:R-:W-:-:S10]  /*67f0*/  UIADD3 UR6, UR6, 0x3000, URZ ;  /* 0x0000300006067890 */ /* 0x000fd4000fffe03f */
[----:B------:R-:W-:Y:S05]  /*6800*/  @!P1 BRA `(.L_x_3042) ;  /* 0xfffffff800c09947 */ /* 0x000fea000383ffff */
[----:B------:R-:W-:Y:S05]  /*6810*/  BRA `(.L_x_2984) ;  /* 0x0000002c00c87947 */ /* 0x000fea0003800000 */
.L_x_3013:
        /* <DEDUP_REMOVED lines=22> */
.L_x_3043:
[----:B------:R-:W-:Y:S01]  /*6980*/  ULDC UR9, c[0x0][0x8cc] ;  /* 0x0002330000097ab9 */ /* 0x000fe20000000800 */
[----:B------:R-:W-:Y:S01]  /*6990*/  UMOV UR7, UR8 ;  /* 0x0000000800077c82 */ /* 0x000fe20008000000 */
[----:B------:R-:W-:-:S11]  /*69a0*/  UISETP.NE.AND UP0, UPT, UR9, 0x1, UPT ;  /* 0x000000010900788c */ /* 0x000fd6000bf05270 */
[----:B------:R-:W-:Y:S02]  /*69b0*/  @UP0 ULDC.64 UR10, c[0x0][0x8d0] ;  /* 0x00023400000a0ab9 */ /* 0x000fe40000000a00 */
[----:B------:R-:W-:-:S04]  /*69c0*/  UIMAD.WIDE.U32 UR4, UR8, UR10, URZ ;  /* 0x0000000a080472a5 */ /* 0x000fc8000f8e003f */
[----:B------:R-:W-:-:S04]  /*69d0*/  @UP0 USHF.R.U32.HI UR7, URZ, UR11, UR5 ;  /* 0x0000000b3f070299 */ /* 0x000fc80008011605 */
[----:B------:R-:W-:-:S12]  /*69e0*/  UIMAD UR4, UR7, UR9, URZ ;  /* 0x00000009070472a4 */ /* 0x000fd8000f8e023f */
.L_x_3044:
        /* <DEDUP_REMOVED lines=23> */
.L_x_3045:
        /* <DEDUP_REMOVED lines=14> */
.L_x_3047:
[----:B------:R-:W-:-:S05]  /*6c40*/  ULDC UR4, c[0x0][0x8f4] ;  /* 0x00023d0000047ab9 */ /* 0x000fca0000000800 */
.L_x_3046:
        /* <DEDUP_REMOVED lines=60> */
.L_x_3049:
        /* <DEDUP_REMOVED lines=12> */
.L_x_3050:
[----:B------:R-:W-:Y:S05]  /*70d0*/  @!P2 BRA `(.L_x_3051) ;  /* 0x000000000014a947 */ /* 0x000fea0003800000 */
[----:B------:R-:W-:Y:S02]  /*70e0*/  IMAD.U32 R2, RZ, RZ, UR14 ;  /* 0x0000000eff027e24 */ /* 0x000fe4000f8e00ff */
[----:B------:R-:W-:-:S05]  /*70f0*/  IMAD.U32 R3, RZ, RZ, UR15 ;  /* 0x0000000fff037e24 */ /* 0x000fca000f8e00ff */
[----:B------:R-:W2:Y:S04]  /*7100*/  LDG.E R5, desc[UR46][R2.64] ;  /* 0x0000002e02057981 */ /* 0x000ea8000c1e1900 */
[----:B------:R-:W2:Y:S02]  /*7110*/  LDG.E R4, desc[UR46][R2.64+0x4] ;  /* 0x0000042e02047981 */ /* 0x000ea4000c1e1900 */
[----:B--2---:R-:W-:-:S07]  /*7120*/  IMAD.IADD R4, R4, 0x1, -R5 ;  /* 0x0000000104047824 */ /* 0x004fce00078e0a05 */
.L_x_3051:
        /* <DEDUP_REMOVED lines=62> */
.L_x_3081:
        /* <DEDUP_REMOVED lines=15> */
.L_x_3054:
        /* <DEDUP_REMOVED lines=122> */
.L_x_3065:
[----:B-123--:R-:W-:-:S04]  /*7da0*/  SHF.L.U32 R18, R10, 0x1f, RZ ;  /* 0x0000001f0a127819 */ /* 0x00efc800000006ff */
[----:B------:R-:W2:Y:S02]  /*7db0*/  SYNCS.PHASECHK.TRANS64.TRYWAIT P1, [R15+URZ+0x26840], R18 ;  /* 0x026840120f0075a7 */ /* 0x000ea4000802017f */
[----:B--2---:R-:W-:Y:S05]  /*7dc0*/  @!P1 BRA `(.L_x_3057) ;  /* 0x0000001800dc9947 */ /* 0x004fea0003800000 */
.L_x_3082:
        /* <DEDUP_REMOVED lines=8> */
.L_x_3058:
        /* <DEDUP_REMOVED lines=44> */
.L_x_3083:
        /* <DEDUP_REMOVED lines=8> */
.L_x_3060:
        /* <DEDUP_REMOVED lines=44> */
.L_x_3084:
        /* <DEDUP_REMOVED lines=8> */
.L_x_3062:
        /* <DEDUP_REMOVED lines=38> */
.L_x_3086:
        /* <DEDUP_REMOVED lines=8> */
.L_x_3064:
        /* <DEDUP_REMOVED lines=44> */
.L_x_3056:
[----:B------:R-:W4:Y:S02]  /*8a70*/  LDL.LU R4, [R1+0x4] ;  /* 0x0000040001047983 */ /* 0x000f240000300800 */
[----:B----4-:R-:W-:Y:S02]  /*8a80*/  ISETP.NE.AND P1, PT, R4, RZ, PT ;  /* 0x000000ff0400720c */ /* 0x010fe40003f25270 */
[----:B------:R4:W5:Y:S11]  /*8a90*/  LDL R4, [R1] ;  /* 0x0000000001047983 */ /* 0x0009760000100800 */
[----:B----4-:R-:W-:Y:S05]  /*8aa0*/  @!P1 BRA `(.L_x_3055) ;  /* 0x0000000400949947 */ /* 0x010fea0003800000 */
[----:B------:R-:W-:-:S04]  /*8ab0*/  SHF.L.U32 R12, R10, 0x1f, RZ ;  /* 0x0000001f0a0c7819 */ /* 0x000fc800000006ff */
[----:B------:R-:W4:Y:S02]  /*8ac0*/  SYNCS.PHASECHK.TRANS64.TRYWAIT P1, [R15+URZ+0x26840], R12 ;  /* 0x0268400c0f0075a7 */ /* 0x000f24000802017f */
[----:B----4-:R-:W-:Y:S05]  /*8ad0*/  @!P1 BRA `(.L_x_3066) ;  /* 0x0000000c00ec9947 */ /* 0x010fea0003800000 */
.L_x_3087:
        /* <DEDUP_REMOVED lines=8> */
.L_x_3067:
        /* <DEDUP_REMOVED lines=41> */
.L_x_3088:
        /* <DEDUP_REMOVED lines=8> */
.L_x_3069:
        /* <DEDUP_REMOVED lines=41> */
.L_x_3055:
[----:B------:R-:W1:Y:S01]  /*9100*/  S2R R0, SR_TID.X ;  /* 0x0000000000007919 */ /* 0x000e620000002100 */
[----:B------:R-:W-:Y:S01]  /*9110*/  IMAD R3, R16, 0x8, R15 ;  /* 0x0000000810037824 */ /* 0x000fe200078e020f */
[----:B-1----:R-:W-:Y:S02]  /*9120*/  LOP3.LUT R2, R0, 0x7f, RZ, 0xc0, !PT ;  /* 0x0000007f00027812 */ /* 0x002fe400078ec0ff */
[----:B------:R-:W-:Y:S02]  /*9130*/  SHF.L.U32 R0, R10, 0x1f, RZ ;  /* 0x0000001f0a007819 */ /* 0x000fe400000006ff */
[----:B------:R-:W-:Y:S02]  /*9140*/  ISETP.NE.AND P1, PT, R2, RZ, PT ;  /* 0x000000ff0200720c */ /* 0x000fe40003f25270 */
[----:B------:R-:W1:Y:S02]  /*9150*/  SYNCS.PHASECHK.TRANS64.TRYWAIT P0, [R3+URZ+0x26840], R0 ;  /* 0x02684000030075a7 */ /* 0x000e64000800017f */
[----:B-1----:R-:W-:Y:S09]  /*9160*/  @!P0 BRA `(.L_x_3070) ;  /* 0x0000000800708947 */ /* 0x002ff20003800000 */
.L_x_3089:
[----:B------:R-:W-:Y:S05]  /*9170*/  @P1 BRA `(.L_x_3071) ;  /* 0x0000000000181947 */ /* 0x000fea0003800000 */
[----:B------:R-:W1:Y:S01]  /*9180*/  S2R R2, SR_TID.X ;  /* 0x0000000000027919 */ /* 0x000e620000002100 */
[----:B------:R-:W-:-:S04]  /*9190*/  IMAD.MOV.U32 R0, RZ, RZ, 0x3100 ;  /* 0x00003100ff007424 */ /* 0x000fc800078e00ff */
[----:B------:R1:W-:Y:S02]  /*91a0*/  SYNCS.ARRIVE.TRANS64 RZ, [R3+URZ+0x26830], R0 ;  /* 0x0268300003ff79a7 */ /* 0x0003e4000800003f */
[----:B-1----:R-:W-:-:S13]  /*91b0*/  LOP3.LUT P0, RZ, R2, 0x1f, RZ, 0xc0, !PT ;  /* 0x0000001f02ff7812 */ /* 0x002fda000780c0ff */
[----:B------:R-:W-:Y:S05]  /*91c0*/  @!P0 BRA `(.L_x_3071) ;  /* 0x0000000000048947 */ /* 0x000fea0003800000 */
[----:B------:R-:W-:Y:S01]  /*91d0*/  BPT.TRAP 0x1 ;  /* 0x000000040000795c */ /* 0x000fe20000300000 */
.L_x_3071:
        /* <DEDUP_REMOVED lines=48> */
.L_x_3052:
[----:B------:R-:W-:Y:S05]  /*94e0*/  BSYNC B0 ;  /* 0x0000000000007941 */ /* 0x000fea0003800000 */
.L_x_3048:
[----:B------:R-:W-:-:S03]  /*94f0*/  UMOV UR7, 0xffffffff ;  /* 0xffffffff00077882 */ /* 0x000fc60000000000 */
[----:B------:R-:W-:Y:S05]  /*9500*/  BRA.DIV UR7, `(.L_x_3072) ;  /* 0x00000006079c7947 */ /* 0x000fea000b800000 */
[----:B------:R-:W-:-:S13]  /*9510*/  ELECT P6, URZ, PT ;  /* 0x00000000003f782f */ /* 0x000fda00038c0000 */
.L_x_3092:
[----:B------:R-:W-:Y:S05]  /*9520*/  @!P6 BRA `(.L_x_2984) ;  /* 0x000000000084e947 */ /* 0x000fea0003800000 */
[----:B------:R-:W-:-:S06]  /*9530*/  ULOP3.LUT UR7, UR38, 0x2, URZ, 0xfc, !UPT ;  /* 0x0000000226077892 */ /* 0x000fcc000f8efc3f */
[----:B------:R-:W-:-:S05]  /*9540*/  IMAD.U32 R0, RZ, RZ, UR7 ;  /* 0x00000007ff007e24 */ /* 0x000fca000f8e00ff */
[----:B------:R-:W-:-:S13]  /*9550*/  ISETP.NE.AND P2, PT, R0, 0x3, PT ;  /* 0x000000030000780c */ /* 0x000fda0003f45270 */
[----:B------:R-:W-:Y:S05]  /*9560*/  @!P2 BRA `(.L_x_3073) ;  /* 0x000000000004a947 */ /* 0x000fea0003800000 */
[----:B------:R-:W-:Y:S01]  /*9570*/  BPT.TRAP 0x1 ;  /* 0x000000040000795c */ /* 0x000fe20000300000 */
.L_x_3073:
        /* <DEDUP_REMOVED lines=15> */
.L_x_3093:
[----:B------:R-:W2:Y:S02]  /*9670*/  SYNCS.PHASECHK.TRANS64.TRYWAIT P0, [R3+URZ], R0 ;  /* 0x00000000030075a7 */ /* 0x000ea4000800017f */
[----:B--2---:R-:W-:Y:S05]  /*9680*/  @!P0 BRA `(.L_x_3075) ;  /* 0x0000000400708947 */ /* 0x004fea0003800000 */
.L_x_3094:
[----:B------:R-:W-:Y:S05]  /*9690*/  @!P2 BRA `(.L_x_3076) ;  /* 0x000000000004a947 */ /* 0x000fea0003800000 */
[----:B------:R-:W-:Y:S01]  /*96a0*/  BPT.TRAP 0x1 ;  /* 0x000000040000795c */ /* 0x000fe20000300000 */
.L_x_3076:
[----:B--2---:R-:W-:-:S04]  /*96b0*/  VIADD R3, R8, 0x26840 ;  /* 0x0002684008037836 */ /* 0x004fc80000000000 */
[----:B------:R-:W-:-:S04]  /*96c0*/  IMAD R5, R2, 0x8, R3 ;  /* 0x0000000802057824 */ /* 0x000fc800078e0203 */
[----:B------:R-:W2:Y:S02]  /*96d0*/  SYNCS.PHASECHK.TRANS64.TRYWAIT P0, [R5+URZ], R4 ;  /* 0x00000004050075a7 */ /* 0x000ea4000800017f */
[----:B--2---:R-:W-:Y:S05]  /*96e0*/  @!P0 BRA `(.L_x_3077) ;  /* 0x00000004006c8947 */ /* 0x004fea0003800000 */
.L_x_3095:
[----:B------:R-:W-:-:S07]  /*96f0*/  IMAD R3, R6, 0x8, R3 ;  /* 0x0000000806037824 */ /* 0x000fce00078e0203 */
.L_x_3078:
[----:B---3--:R3:W4:Y:S02]  /*9700*/  SYNCS.PHASECHK.TRANS64.TRYWAIT P0, [R3+URZ], R0 ;  /* 0x00000000030075a7 */ /* 0x008724000800017f */
[----:B----4-:R-:W-:Y:S05]  /*9710*/  @!P0 NANOSLEEP.SYNCS 0x989680 ;  /* 0x009896800000895d */ /* 0x010fea0003900000 */
[----:B------:R-:W4:Y:S02]  /*9720*/  @!P0 SYNCS.PHASECHK.TRANS64 P0, [R3+URZ], R0 ;  /* 0x00000000030085a7 */ /* 0x000f24000800007f */
[----:B----4-:R-:W-:Y:S05]  /*9730*/  @!P0 BRA `(.L_x_3078) ;  /* 0xfffffffc00f08947 */ /* 0x010fea000383ffff */
.L_x_2984:
[----:B------:R-:W-:Y:S05]  /*9740*/  BSYNC B6 ;  /* 0x0000000000067941 */ /* 0x000fea0003800000 */
.L_x_2976:
[----:B------:R-:W-:Y:S05]  /*9750*/  EXIT ;  /* 0x000000000000794d */ /* 0x000fea0003800000 */
.L_x_2994:
[----:B------:R-:W-:Y:S02]  /*9760*/  IMAD.MOV.U32 R13, RZ, RZ, R19 ;  /* 0x000000ffff0d7224 */ /* 0x000fe400078e0013 */
[----:B------:R-:W-:Y:S02]  /*9770*/  IMAD.MOV.U32 R12, RZ, RZ, RZ ;  /* 0x000000ffff0c7224 */ /* 0x000fe400078e00ff */
[----:B------:R-:W-:Y:S02]  /*9780*/  IMAD.MOV.U32 R11, RZ, RZ, 0x1f ;  /* 0x0000001fff0b7424 */ /* 0x000fe400078e00ff */
[----:B------:R-:W-:-:S07]  /*9790*/  IMAD.MOV.U32 R15, RZ, RZ, -0x1 ;  /* 0xffffffffff0f7424 */ /* 0x000fce00078e00ff */
[----:B------:R-:W-:Y:S05]  /*97a0*/  WARPSYNC.COLLECTIVE R15, `(.L_x_3079) ;  /* 0x000000000f087348 */ /* 0x000fea0003c00000 */
[----:B------:R1:W2:Y:S02]  /*97b0*/  SHFL.IDX P6, R14, R13, R12, R11 ;  /* 0x0000000c0d0e7389 */ /* 0x0002a400000c000b */
[----:B-12---:R-:W-:Y:S01]  /*97c0*/  ENDCOLLECTIVE ;  /* 0x000000000000791b */ /* 0x006fe20003800000 */
.L_x_3079:
[----:B------:R-:W-:Y:S05]  /*97d0*/  BRA `(.L_x_3080) ;  /* 0xffffff7c00cc7947 */ /* 0x000fea000383ffff */
.L_x_2996:
[----:B--2---:R2:W3:Y:S02]  /*97e0*/  SYNCS.PHASECHK.TRANS64.TRYWAIT P0, [R2+URZ+0x26800], R5 ;  /* 0x02680005020075a7 */ /* 0x0044e4000800017f */
[----:B---3--:R-:W-:Y:S05]  /*97f0*/  @!P0 NANOSLEEP.SYNCS 0x989680 ;  /* 0x009896800000895d */ /* 0x008fea0003900000 */
[----:B------:R-:W3:Y:S02]  /*9800*/  @!P0 SYNCS.PHASECHK.TRANS64 P0, [R2+URZ+0x26800], R5 ;  /* 0x02680005020085a7 */ /* 0x000ee4000800007f */
[----:B---3--:R-:W-:Y:S05]  /*9810*/  @!P0 BRA `(.L_x_2996) ;  /* 0xfffffffc00f08947 */ /* 0x008fea000383ffff */
[----:B------:R-:W-:Y:S05]  /*9820*/  BRA `(.L_x_2995) ;  /* 0xffffff7c00f47947 */ /* 0x000fea000383ffff */
.L_x_3001:
[----:B--2---:R-:W-:-:S04]  /*9830*/  IMAD.U32 R5, RZ, RZ, UR7 ;  /* 0x00000007ff057e24 */ /* 0x004fc8000f8e00ff */
[----:B------:R2:W3:Y:S03]  /*9840*/  SYNCS.PHASECHK.TRANS64.TRYWAIT P1, [R5+URZ+0x26810], R6 ;  /* 0x02681006050075a7 */ /* 0x0004e6000802017f */
[----:B---3--:R-:W-:Y:S05]  /*9850*/  @!P1 NANOSLEEP.SYNCS 0x989680 ;  /* 0x009896800000995d */ /* 0x008fea0003900000 */
[----:B------:R-:W3:Y:S02]  /*9860*/  @!P1 SYNCS.PHASECHK.TRANS64 P1, [R5+URZ+0x26810], R6 ;  /* 0x02681006050095a7 */ /* 0x000ee4000802007f */
[----:B---3--:R-:W-:Y:S05]  /*9870*/  @!P1 BRA `(.L_x_3001) ;  /* 0xfffffffc00ec9947 */ /* 0x008fea000383ffff */
[----:B------:R-:W-:Y:S05]  /*9880*/  BRA `(.L_x_3000) ;  /* 0xffffff8800447947 */ /* 0x000fea000383ffff */
.L_x_3005:
[----:B------:R-:W-:-:S04]  /*9890*/  IMAD.U32 R5, RZ, RZ, UR7 ;  /* 0x00000007ff057e24 */ /* 0x000fc8000f8e00ff */
[----:B------:R1:W1:Y:S03]  /*98a0*/  SYNCS.PHASECHK.TRANS64.TRYWAIT P1, [R5+URZ+0x26830], R6 ;  /* 0x02683006050075a7 */ /* 0x000266000802017f */
[----:B-1----:R-:W-:Y:S05]  /*98b0*/  @!P1 NANOSLEEP.SYNCS 0x989680 ;  /* 0x009896800000995d */ /* 0x002fea0003900000 */
[----:B------:R-:W1:Y:S02]  /*98c0*/  @!P1 SYNCS.PHASECHK.TRANS64 P1, [R5+URZ+0x26830], R6 ;  /* 0x02683006050095a7 */ /* 0x000e64000802007f */
[----:B-1----:R-:W-:Y:S05]  /*98d0*/  @!P1 BRA `(.L_x_3005) ;  /* 0xfffffffc00ec9947 */ /* 0x002fea000383ffff */
[----:B------:R-:W-:Y:S05]  /*98e0*/  BRA `(.L_x_3004) ;  /* 0xffffff8c004c7947 */ /* 0x000fea000383ffff */
.L_x_3053:
[----:B-1----:R1:W2:Y:S02]  /*98f0*/  SYNCS.PHASECHK.TRANS64.TRYWAIT P0, [R15+URZ+0x26820], R2 ;  /* 0x026820020f0075a7 */ /* 0x0022a4000800017f */
[----:B--2---:R-:W-:Y:S05]  /*9900*/  @!P0 NANOSLEEP.SYNCS 0x989680 ;  /* 0x009896800000895d */ /* 0x004fea0003900000 */
[----:B------:R-:W2:Y:S02]  /*9910*/  @!P0 SYNCS.PHASECHK.TRANS64 P0, [R15+URZ+0x26820], R2 ;  /* 0x026820020f0085a7 */ /* 0x000ea4000800007f */
[----:B--2---:R-:W-:Y:S05]  /*9920*/  @!P0 BRA `(.L_x_3053) ;  /* 0xfffffffc00f08947 */ /* 0x004fea000383ffff */
[----:B------:R-:W-:Y:S05]  /*9930*/  BRA `(.L_x_3081) ;  /* 0xffffffd800f47947 */ /* 0x000fea000383ffff */
.L_x_3057:
[----:B--2---:R2:W3:Y:S02]  /*9940*/  SYNCS.PHASECHK.TRANS64.TRYWAIT P1, [R15+URZ+0x26840], R18 ;  /* 0x026840120f0075a7 */ /* 0x0044e4000802017f */
[----:B---3--:R-:W-:Y:S05]  /*9950*/  @!P1 NANOSLEEP.SYNCS 0x989680 ;  /* 0x009896800000995d */ /* 0x008fea0003900000 */
[----:B------:R-:W3:Y:S02]  /*9960*/  @!P1 SYNCS.PHASECHK.TRANS64 P1, [R15+URZ+0x26840], R18 ;  /* 0x026840120f0095a7 */ /* 0x000ee4000802007f */
[----:B---3--:R-:W-:Y:S05]  /*9970*/  @!P1 BRA `(.L_x_3057) ;  /* 0xfffffffc00f09947 */ /* 0x008fea000383ffff */
[----:B------:R-:W-:Y:S05]  /*9980*/  BRA `(.L_x_3082) ;  /* 0xffffffe400107947 */ /* 0x000fea000383ffff */
.L_x_3059:
[----:B-1----:R1:W3:Y:S02]  /*9990*/  SYNCS.PHASECHK.TRANS64.TRYWAIT P1, [R15+URZ+0x26828], R18 ;  /* 0x026828120f0075a7 */ /* 0x0022e4000802017f */
[----:B---3--:R-:W-:Y:S05]  /*99a0*/  @!P1 NANOSLEEP.SYNCS 0x989680 ;  /* 0x009896800000995d */ /* 0x008fea0003900000 */
[----:B------:R-:W3:Y:S02]  /*99b0*/  @!P1 SYNCS.PHASECHK.TRANS64 P1, [R15+URZ+0x26828], R18 ;  /* 0x026828120f0095a7 */ /* 0x000ee4000802007f */
[----:B---3--:R-:W-:Y:S05]  /*99c0*/  @!P1 BRA `(.L_x_3059) ;  /* 0xfffffffc00f09947 */ /* 0x008fea000383ffff */
[----:B------:R-:W-:Y:S05]  /*99d0*/  BRA `(.L_x_3083) ;  /* 0xffffffe400cc7947 */ /* 0x000fea000383ffff */
.L_x_3061:
[----:B---3--:R3:W4:Y:S02]  /*99e0*/  SYNCS.PHASECHK.TRANS64.TRYWAIT P1, [R15+URZ+0x26848], R18 ;  /* 0x026848120f0075a7 */ /* 0x008724000802017f */
[----:B----4-:R-:W-:Y:S05]  /*99f0*/  @!P1 NANOSLEEP.SYNCS 0x989680 ;  /* 0x009896800000995d */ /* 0x010fea0003900000 */
[----:B------:R-:W4:Y:S02]  /*9a00*/  @!P1 SYNCS.PHASECHK.TRANS64 P1, [R15+URZ+0x26848], R18 ;  /* 0x026848120f0095a7 */ /* 0x000f24000802007f */
[----:B----4-:R-:W-:Y:S05]  /*9a10*/  @!P1 BRA `(.L_x_3061) ;  /* 0xfffffffc00f09947 */ /* 0x010fea000383ffff */
[----:B------:R-:W-:Y:S05]  /*9a20*/  BRA `(.L_x_3084) ;  /* 0xffffffe800887947 */ /* 0x000fea000383ffff */
.L_x_3063:
[----:B------:R-:W-:-:S07]  /*9a30*/  SHF.L.U32 R4, R10, 0x1f, RZ ;  /* 0x0000001f0a047819 */ /* 0x000fce00000006ff */
.L_x_3085:
[----:B----4-:R4:W1:Y:S02]  /*9a40*/  SYNCS.PHASECHK.TRANS64.TRYWAIT P1, [R15+URZ+0x26820], R4 ;  /* 0x026820040f0075a7 */ /* 0x010864000802017f */
[----:B-1----:R-:W-:Y:S05]  /*9a50*/  @!P1 NANOSLEEP.SYNCS 0x989680 ;  /* 0x009896800000995d */ /* 0x002fea0003900000 */
[----:B------:R-:W1:Y:S02]  /*9a60*/  @!P1 SYNCS.PHASECHK.TRANS64 P1, [R15+URZ+0x26820], R4 ;  /* 0x026820040f0095a7 */ /* 0x000e64000802007f */
[----:B-1----:R-:W-:Y:S05]  /*9a70*/  @!P1 BRA `(.L_x_3085) ;  /* 0xfffffffc00f09947 */ /* 0x002fea000383ffff */
[----:B------:R-:W-:Y:S05]  /*9a80*/  BRA `(.L_x_3086) ;  /* 0xffffffec00287947 */ /* 0x000fea000383ffff */
.L_x_3066:
[----:B----4-:R4:W1:Y:S02]  /*9a90*/  SYNCS.PHASECHK.TRANS64.TRYWAIT P1, [R15+URZ+0x26840], R12 ;  /* 0x0268400c0f0075a7 */ /* 0x010864000802017f */
[----:B-1----:R-:W-:Y:S05]  /*9aa0*/  @!P1 NANOSLEEP.SYNCS 0x989680 ;  /* 0x009896800000995d */ /* 0x002fea0003900000 */
[----:B------:R-:W1:Y:S02]  /*9ab0*/  @!P1 SYNCS.PHASECHK.TRANS64 P1, [R15+URZ+0x26840], R12 ;  /* 0x0268400c0f0095a7 */ /* 0x000e64000802007f */
[----:B-1----:R-:W-:Y:S05]  /*9ac0*/  @!P1 BRA `(.L_x_3066) ;  /* 0xfffffffc00f09947 */ /* 0x002fea000383ffff */
[----:B------:R-:W-:Y:S05]  /*9ad0*/  BRA `(.L_x_3087) ;  /* 0xfffffff000007947 */ /* 0x000fea000383ffff */
.L_x_3068:
[----:B-1----:R1:W2:Y:S02]  /*9ae0*/  SYNCS.PHASECHK.TRANS64.TRYWAIT P1, [R15+URZ+0x26828], R12 ;  /* 0x0268280c0f0075a7 */ /* 0x0022a4000802017f */
[----:B--2---:R-:W-:Y:S05]  /*9af0*/  @!P1 NANOSLEEP.SYNCS 0x989680 ;  /* 0x009896800000995d */ /* 0x004fea0003900000 */
[----:B------:R-:W2:Y:S02]  /*9b00*/  @!P1 SYNCS.PHASECHK.TRANS64 P1, [R15+URZ+0x26828], R12 ;  /* 0x0268280c0f0095a7 */ /* 0x000ea4000802007f */
[----:B--2---:R-:W-:Y:S05]  /*9b10*/  @!P1 BRA `(.L_x_3068) ;  /* 0xfffffffc00f09947 */ /* 0x004fea000383ffff */
[----:B------:R-:W-:Y:S05]  /*9b20*/  BRA `(.L_x_3088) ;  /* 0xfffffff000b07947 */ /* 0x000fea000383ffff */
.L_x_3070:
[----:B------:R1:W1:Y:S02]  /*9b30*/  SYNCS.PHASECHK.TRANS64.TRYWAIT P0, [R3+URZ+0x26840], R0 ;  /* 0x02684000030075a7 */ /* 0x000264000800017f */
[----:B-1----:R-:W-:Y:S05]  /*9b40*/  @!P0 NANOSLEEP.SYNCS 0x989680 ;  /* 0x009896800000895d */ /* 0x002fea0003900000 */
[----:B------:R-:W1:Y:S02]  /*9b50*/  @!P0 SYNCS.PHASECHK.TRANS64 P0, [R3+URZ+0x26840], R0 ;  /* 0x02684000030085a7 */ /* 0x000e64000800007f */
[----:B-1----:R-:W-:Y:S05]  /*9b60*/  @!P0 BRA `(.L_x_3070) ;  /* 0xfffffffc00f08947 */ /* 0x002fea000383ffff */
[----:B------:R-:W-:Y:S05]  /*9b70*/  BRA `(.L_x_3089) ;  /* 0xfffffff4007c7947 */ /* 0x000fea000383ffff */
.L_x_3072:
[----:B------:R-:W-:Y:S01]  /*9b80*/  BSSY B0, `(.L_x_3090) ;  /* 0x0000006000007945 */ /* 0x000fe20003800000 */
[----:B------:R-:W-:-:S07]  /*9b90*/  IMAD.MOV.U32 R15, RZ, RZ, -0x1 ;  /* 0xffffffffff0f7424 */ /* 0x000fce00078e00ff */
[----:B------:R-:W-:Y:S05]  /*9ba0*/  WARPSYNC.COLLECTIVE R15, `(.L_x_3091) ;  /* 0x000000000f0c7348 */ /* 0x000fea0003c00000 */
[----:B------:R-:W-:Y:S02]  /*9bb0*/  ELECT P6, UR62, PT ;  /* 0x00000000003e782f */ /* 0x000fe400038c0000 */
[----:B------:R-:W-:Y:S01]  /*9bc0*/  MOV R14, UR62 ;  /* 0x0000003e000e7c02 */ /* 0x000fe20008000f00 */
[----:B------:R-:W-:Y:S10]  /*9bd0*/  ENDCOLLECTIVE ;  /* 0x000000000000791b */ /* 0x000ff40003800000 */
.L_x_3091:
[----:B------:R-:W-:Y:S05]  /*9be0*/  BSYNC B0 ;  /* 0x0000000000007941 */ /* 0x000fea0003800000 */
.L_x_3090:
[----:B------:R-:W-:Y:S05]  /*9bf0*/  BRA `(.L_x_3092) ;  /* 0xfffffff800487947 */ /* 0x000fea000383ffff */
.L_x_3074:
[----:B-1----:R1:W2:Y:S02]  /*9c00*/  SYNCS.PHASECHK.TRANS64.TRYWAIT P0, [R7+URZ], R4 ;  /* 0x00000004070075a7 */ /* 0x0022a4000800017f */
[----:B--2---:R-:W-:Y:S05]  /*9c10*/  @!P0 NANOSLEEP.SYNCS 0x989680 ;  /* 0x009896800000895d */ /* 0x004fea0003900000 */
[----:B------:R-:W2:Y:S02]  /*9c20*/  @!P0 SYNCS.PHASECHK.TRANS64 P0, [R7+URZ], R4 ;  /* 0x00000004070085a7 */ /* 0x000ea4000800007f */
[----:B--2---:R-:W-:Y:S05]  /*9c30*/  @!P0 BRA `(.L_x_3074) ;  /* 0xfffffffc00f08947 */ /* 0x004fea000383ffff */
[----:B------:R-:W-:Y:S05]  /*9c40*/  BRA `(.L_x_3093) ;  /* 0xfffffff800887947 */ /* 0x000fea000383ffff */
.L_x_3075:
[----:B--2---:R2:W3:Y:S02]  /*9c50*/  SYNCS.PHASECHK.TRANS64.TRYWAIT P0, [R3+URZ], R0 ;  /* 0x00000000030075a7 */ /* 0x0044e4000800017f */
[----:B---3--:R-:W-:Y:S05]  /*9c60*/  @!P0 NANOSLEEP.SYNCS 0x989680 ;  /* 0x009896800000895d */ /* 0x008fea0003900000 */
[----:B------:R-:W3:Y:S02]  /*9c70*/  @!P0 SYNCS.PHASECHK.TRANS64 P0, [R3+URZ], R0 ;  /* 0x00000000030085a7 */ /* 0x000ee4000800007f */
[----:B---3--:R-:W-:Y:S05]  /*9c80*/  @!P0 BRA `(.L_x_3075) ;  /* 0xfffffffc00f08947 */ /* 0x008fea000383ffff */
[----:B------:R-:W-:Y:S05]  /*9c90*/  BRA `(.L_x_3094) ;  /* 0xfffffff8007c7947 */ /* 0x000fea000383ffff */
.L_x_3077:
[----:B--2---:R2:W3:Y:S02]  /*9ca0*/  SYNCS.PHASECHK.TRANS64.TRYWAIT P0, [R5+URZ], R4 ;  /* 0x00000004050075a7 */ /* 0x0044e4000800017f */
[----:B---3--:R-:W-:Y:S05]  /*9cb0*/  @!P0 NANOSLEEP.SYNCS 0x989680 ;  /* 0x009896800000895d */ /* 0x008fea0003900000 */
[----:B------:R-:W3:Y:S02]  /*9cc0*/  @!P0 SYNCS.PHASECHK.TRANS64 P0, [R5+URZ], R4 ;  /* 0x00000004050085a7 */ /* 0x000ee4000800007f */
[----:B---3--:R-:W-:Y:S05]  /*9cd0*/  @!P0 BRA `(.L_x_3077) ;  /* 0xfffffffc00f08947 */ /* 0x008fea000383ffff */
[----:B------:R-:W-:Y:S05]  /*9ce0*/  BRA `(.L_x_3095) ;  /* 0xfffffff800807947 */ /* 0x000fea000383ffff */
.L_x_3096:
        /* <DEDUP_REMOVED lines=9> */
.L_x_3316:


//--------------------- .text._ZN7cutlass13device_kernelIN5flash32FlashAttnBwdPostprocessConvertdQIN4cute5tupleIJNS3_1CILi128EEENS5_ILi96EEEEEENS_10bfloat16_tEfNS_4arch4Sm90ELi256ENS3_8TiledMMAINS3_8MMA_AtomIJNS3_4SM904GMMA27MMA_64x96x16_F32BF16BF16_RSILNSF_5MajorE0ELSH_1ELNSF_7ScaleInE1ELSI_1EEEEEENS3_6LayoutINS4_IJNS5_ILi2EEENS5_ILi1EEESN_EEENS4_IJSN_NS5_ILi0EEESP_EEEEENS4_IJNS3_10UnderscoreESS_SS_EEEEELb0EEEEEvNT_6ParamsE --------------------------
	.section	.text._ZN7cutlass13device_kernelIN5flash32FlashAttnBwdPostprocessConvertdQIN4cute5tupleIJNS3_1CILi128EEENS5_ILi96EEEEEENS_10bfloat16_tEfNS_4arch4Sm90ELi256ENS3_8TiledMMAINS3_8MMA_AtomIJNS3_4SM904GMMA27MMA_64x96x16_F32BF16BF16_RSILNSF_5MajorE0ELSH_1ELNSF_7ScaleInE1ELSI_1EEEEEENS3_6LayoutINS4_IJNS5_ILi2EEENS5_ILi1EEESN_EEENS4_IJSN_NS5_ILi0EEESP_EEEEENS4_IJNS3_10UnderscoreESS_SS_EEEEELb0EEEEEvNT_6ParamsE,"ax",@progbits
	.align	128
.text._ZN7cutlass13device_kernelIN5flash32FlashAttnBwdPostprocessConvertdQIN4cute5tupleIJNS3_1CILi128EEENS5_ILi96EEEEEENS_10bfloat16_tEfNS_4arch4Sm90ELi256ENS3_8TiledMMAINS3_8MMA_AtomIJNS3_4SM904GMMA27MMA_64x96x16_F32BF16BF16_RSILNSF_5MajorE0ELSH_1ELNSF_7ScaleInE1ELSI_1EEEEEENS3_6LayoutINS4_IJNS5_ILi2EEENS5_ILi1EEESN_EEENS4_IJSN_NS5_ILi0EEESP_EEEEENS4_IJNS3_10UnderscoreESS_SS_EEEEELb0EEEEEvNT_6ParamsE:
        .type           _ZN7cutlass13device_kernelIN5flash32FlashAttnBwdPostprocessConvertdQIN4cute5tupleIJNS3_1CILi128EEENS5_ILi96EEEEEENS_10bfloat16_tEfNS_4arch4Sm90ELi256ENS3_8TiledMMAINS3_8MMA_AtomIJNS3_4SM904GMMA27MMA_64x96x16_F32BF16BF16_RSILNSF_5MajorE0ELSH_1ELNSF_7ScaleInE1ELSI_1EEEEEENS3_6LayoutINS4_IJNS5_ILi2EEENS5_ILi1EEESN_EEENS4_IJSN_NS5_ILi0EEESP_EEEEENS4_IJNS3_10UnderscoreESS_SS_EEEEELb0EEEEEvNT_6ParamsE,@function
        .size           _ZN7cutlass13device_kernelIN5flash32FlashAttnBwdPostprocessConvertdQIN4cute5tupleIJNS3_1CILi128EEENS5_ILi96EEEEEENS_10bfloat16_tEfNS_4arch4Sm90ELi256ENS3_8TiledMMAINS3_8MMA_AtomIJNS3_4SM904GMMA27MMA_64x96x16_F32BF16BF16_RSILNSF_5MajorE0ELSH_1ELNSF_7ScaleInE1ELSI_1EEEEEENS3_6LayoutINS4_IJNS5_ILi2EEENS5_ILi1EEESN_EEENS4_IJSN_NS5_ILi0EEESP_EEEEENS4_IJNS3_10UnderscoreESS_SS_EEEEELb0EEEEEvNT_6ParamsE,(.L_x_3317 - _ZN7cutlass13device_kernelIN5flash32FlashAttnBwdPostprocessConvertdQIN4cute5tupleIJNS3_1CILi128EEENS5_ILi96EEEEEENS_10bfloat16_tEfNS_4arch4Sm90ELi256ENS3_8TiledMMAINS3_8MMA_AtomIJNS3_4SM904GMMA27MMA_64x96x16_F32BF16BF16_RSILNSF_5MajorE0ELSH_1ELNSF_7ScaleInE1ELSI_1EEEEEENS3_6LayoutINS4_IJNS5_ILi2EEENS5_ILi1EEESN_EEENS4_IJSN_NS5_ILi0EEESP_EEEEENS4_IJNS3_10UnderscoreESS_SS_EEEEELb0EEEEEvNT_6ParamsE)
        .other          _ZN7cutlass13device_kernelIN5flash32FlashAttnBwdPostprocessConvertdQIN4cute5tupleIJNS3_1CILi128EEENS5_ILi96EEEEEENS_10bfloat16_tEfNS_4arch4Sm90ELi256ENS3_8TiledMMAINS3_8MMA_AtomIJNS3_4SM904GMMA27MMA_64x96x16_F32BF16BF16_RSILNSF_5MajorE0ELSH_1ELNSF_7ScaleInE1ELSI_1EEEEEENS3_6LayoutINS4_IJNS5_ILi2EEENS5_ILi1EEESN_EEENS4_IJSN_NS5_ILi0EEESP_EEEEENS4_IJNS3_10UnderscoreESS_SS_EEEEELb0EEEEEvNT_6ParamsE,@"STO_CUDA_ENTRY STV_DEFAULT"
_ZN7cutlass13device_kernelIN5flash32FlashAttnBwdPostprocessConvertdQIN4cute5tupleIJNS3_1CILi128EEENS5_ILi96EEEEEENS_10bfloat16_tEfNS_4arch4Sm90ELi256ENS3_8TiledMMAINS3_8MMA_AtomIJNS3_4SM904GMMA27MMA_64x96x16_F32BF16BF16_RSILNSF_5MajorE0ELSH_1ELNSF_7ScaleInE1ELSI_1EEEEEENS3_6LayoutINS4_IJNS5_ILi2EEENS5_ILi1EEESN_EEENS4_IJSN_NS5_ILi0EEESP_EEEEENS4_IJNS3_10UnderscoreESS_SS_EEEEELb0EEEEEvNT_6ParamsE:
[----:B------:R-:W-:Y:S08]  /*0000*/  LDC R1, c[0x0][0x28] ;  /* 0x00000a00ff017b82 */ /* 0x000ff00000000800 */
[----:B------:R-:W0:Y:S01]  /*0010*/  LDC.64 R4, c[0x0][0x278] ;  /* 0x00009e00ff047b82 */ /* 0x000e220000000a00 */
[----:B------:R-:W1:Y:S01]  /*0020*/  S2R R13, SR_CTAID.Z ;  /* 0x00000000000d7919 */ /* 0x000e620000002700 */
[----:B------:R-:W-:-:S06]  /*0030*/  ULDC.64 UR8, c[0x0][0x208] ;  /* 0x0000820000087ab9 */ /* 0x000fcc0000000a00 */
[----:B------:R-:W2:Y:S08]  /*0040*/  LDC.64 R6, c[0x0][0x270] ;  /* 0x00009c00ff067b82 */ /* 0x000eb00000000a00 */
[----:B------:R-:W1:Y:S01]  /*0050*/  LDC.64 R2, c[0x0][0x270] ;  /* 0x00009c00ff027b82 */ /* 0x000e620000000a00 */
[----:B0-----:R-:W-:-:S04]  /*0060*/  ISETP.NE.U32.AND P2, PT, R4, RZ, PT ;  /* 0x000000ff0400720c */ /* 0x001fc80003f45070 */
[----:B------:R-:W-:Y:S02]  /*0070*/  ISETP.NE.AND.EX P2, PT, R5, RZ, PT, P2 ;  /* 0x000000ff0500720c */ /* 0x000fe40003f45320 */
[----:B--2---:R-:W-:-:S04]  /*0080*/  ISETP.NE.U32.AND P1, PT, R6, RZ, PT ;  /* 0x000000ff0600720c */ /* 0x004fc80003f25070 */
[----:B------:R-:W-:Y:S01]  /*0090*/  ISETP.NE.AND.EX P1, PT, R7, RZ, PT, P1 ;  /* 0x000000ff0700720c */ /* 0x000fe20003f25310 */
[----:B------:R-:W-:Y:S01]  /*00a0*/  ULDC UR4, c[0x0][0x240] ;  /* 0x0000900000047ab9 */ /* 0x000fe20000000800 */
[----:B-1----:R-:W-:-:S05]  /*00b0*/  IMAD.WIDE R2, R13, 0x4, R2 ;  /* 0x000000040d027825 */ /* 0x002fca00078e0202 */
[----:B------:R-:W0:Y:S01]  /*00c0*/  @P2 LDC.64 R4, c[0x0][0x278] ;  /* 0x00009e00ff042b82 */ /* 0x000e220000000a00 */
[----:B------:R-:W-:-:S05]  /*00d0*/  IMAD.U32 R8, RZ, RZ, UR4 ;  /* 0x00000004ff087e24 */ /* 0x000fca000f8e00ff */
[----:B------:R1:W5:Y:S01]  /*00e0*/  @P1 LDG.E R9, desc[UR8][R2.64] ;  /* 0x0000000802091981 */ /* 0x000362000c1e1900 */
[----:B0-----:R-:W-:-:S05]  /*00f0*/  @P2 IMAD.WIDE R4, R13, 0x4, R4 ;  /* 0x000000040d042825 */ /* 0x001fca00078e0204 */
[----:B------:R1:W5:Y:S01]  /*0100*/  @P2 LDG.E R8, desc[UR8][R4.64] ;  /* 0x0000000804082981 */ /* 0x000362000c1e1900 */
[----:B------:R-:W-:Y:S01]  /*0110*/  ISETP.NE.U32.AND P0, PT, R6, RZ, PT ;  /* 0x000000ff0600720c */ /* 0x000fe20003f05070 */
[----:B------:R-:W0:Y:S03]  /*0120*/  S2R R66, SR_CTAID.X ;  /* 0x0000000000427919 */ /* 0x000e260000002500 */
[----:B------:R-:W-:Y:S01]  /*0130*/  ISETP.NE.AND.EX P0, PT, R7, RZ, PT, P0 ;  /* 0x000000ff0700720c */ /* 0x000fe20003f05300 */
[----:B0-----:R-:W-:Y:S01]  /*0140*/  IMAD.SHL.U32 R11, R66, 0x80, RZ ;  /* 0x00000080420b7824 */ /* 0x001fe200078e00ff */
[----:B-1----:R-:W-:Y:S11]  /*0150*/  @P2 BRA `(.L_x_3097) ;  /* 0x0000000000102947 */ /* 0x002ff60003800000 */
[----:B------:R-:W-:Y:S05]  /*0160*/  @!P1 BRA `(.L_x_3097) ;  /* 0x00000000000c9947 */ /* 0x000fea0003800000 */
[----:B------:R-:W2:Y:S04]  /*0170*/  LDG.E R5, desc[UR8][R2.64] ;  /* 0x0000000802057981 */ /* 0x000ea8000c1e1900 */
[----:B-----5:R-:W2:Y:S02]  /*0180*/  LDG.E R8, desc[UR8][R2.64+0x4] ;  /* 0x0000040802087981 */ /* 0x020ea4000c1e1900 */
[----:B--2---:R-:W-:-:S07]  /*0190*/  IMAD.IADD R8, R8, 0x1, -R5 ;  /* 0x0000000108087824 */ /* 0x004fce00078e0a05 */
.L_x_3097:
[----:B-----5:R-:W-:-:S13]  /*01a0*/  ISETP.LE.AND P2, PT, R8, R11, PT ;  /* 0x0000000b0800720c */ /* 0x020fda0003f43270 */
[----:B------:R-:W-:Y:S05]  /*01b0*/  @P0 EXIT P2 ;  /* 0x000000000000094d */ /* 0x000fea0001000000 */
[----:B------:R-:W0:Y:S01]  /*01c0*/  S2R R0, SR_CTAID.Y ;  /* 0x0000000000007919 */ /* 0x000e220000002600 */
[----:B------:R-:W-:Y:S01]  /*01d0*/  @P1 IMAD R2, R13, 0x80, R9 ;  /* 0x000000800d021824 */ /* 0x000fe200078e0209 */
[----:B------:R-:W1:Y:S01]  /*01e0*/  LDC.64 R14, c[0x0][0x228] ;  /* 0x00008a00ff0e7b82 */ /* 0x000e620000000a00 */
[----:B------:R-:W-:Y:S01]  /*01f0*/  CS2R R4, SRZ ;  /* 0x0000000000047805 */ /* 0x000fe2000001ff00 */
[----:B------:R-:W2:Y:S01]  /*0200*/  S2R R68, SR_TID.X ;  /* 0x0000000000447919 */ /* 0x000ea20000002100 */
[----:B------:R-:W-:Y:S01]  /*0210*/  IMAD R7, R66, 0x3000, RZ ;  /* 0x0000300042077824 */ /* 0x000fe200078e02ff */
[----:B------:R-:W-:Y:S01]  /*0220*/  @P1 SHF.R.S32.HI R3, RZ, 0x1f, R2 ;  /* 0x0000001fff031819 */ /* 0x000fe20000011402 */
[----:B------:R-:W-:Y:S01]  /*0230*/  BSSY B0, `(.L_x_3098) ;  /* 0x0000030000007945 */ /* 0x000fe20003800000 */
[----:B------:R-:W3:Y:S02]  /*0240*/  S2R R21, SR_CgaCtaId ;  /* 0x0000000000157919 */ /* 0x000ee40000008800 */
[----:B------:R-:W-:Y:S01]  /*0250*/  @P1 LEA.HI R3, R3, R2, RZ, 0x7 ;  /* 0x0000000203031211 */ /* 0x000fe200078f38ff */
[----:B------:R-:W4:Y:S03]  /*0260*/  LDC.64 R16, c[0x0][0x230] ;  /* 0x00008c00ff107b82 */ /* 0x000f260000000a00 */
[----:B------:R-:W-:-:S05]  /*0270*/  @P1 SHF.R.S32.HI R3, RZ, 0x7, R3 ;  /* 0x00000007ff031819 */ /* 0x000fca0000011403 */
[----:B------:R-:W-:Y:S01]  /*0280*/  @P1 IMAD R3, R3, 0x3000, RZ ;  /* 0x0000300003031824 */ /* 0x000fe200078e02ff */
[----:B------:R-:W5:Y:S03]  /*0290*/  LDC.64 R18, c[0x0][0x210] ;  /* 0x00008400ff127b82 */ /* 0x000f660000000a00 */
[--C-:B------:R-:W-:Y:S01]  /*02a0*/  @P1 IMAD.MOV.U32 R4, RZ, RZ, R3.reuse ;  /* 0x000000ffff041224 */ /* 0x100fe200078e0003 */
[----:B------:R-:W-:-:S04]  /*02b0*/  @P1 SHF.R.S32.HI R5, RZ, 0x1f, R3 ;  /* 0x0000001fff051819 */ /* 0x000fc80000011403 */
[C---:B------:R-:W-:Y:S02]  /*02c0*/  IADD3 R6, P2, R7.reuse, R4, RZ ;  /* 0x0000000407067210 */ /* 0x040fe40007f5e0ff */
[----:B0-----:R-:W-:Y:S02]  /*02d0*/  SHF.R.S32.HI R3, RZ, 0x1f, R0 ;  /* 0x0000001fff037819 */ /* 0x001fe40000011400 */
[----:B------:R-:W-:Y:S02]  /*02e0*/  LEA.HI.X.SX32 R7, R7, R5, 0x1, P2 ;  /* 0x0000000507077211 */ /* 0x000fe400010f0eff */
[----:B------:R-:W-:Y:S01]  /*02f0*/  SHF.R.S32.HI R5, RZ, 0x1f, R13 ;  /* 0x0000001fff057819 */ /* 0x000fe2000001140d */
[-C--:B-1----:R-:W-:Y:S02]  /*0300*/  IMAD R2, R3, R14.reuse, RZ ;  /* 0x0000000e03027224 */ /* 0x082fe400078e02ff */
[----:B------:R-:W-:Y:S01]  /*0310*/  IMAD.WIDE.U32 R6, R0, R14, R6 ;  /* 0x0000000e00067225 */ /* 0x000fe200078e0006 */
[----:B------:R-:W-:-:S03]  /*0320*/  SEL R5, R5, RZ, !P0 ;  /* 0x000000ff05057207 */ /* 0x000fc60004000000 */
[----:B------:R-:W-:Y:S01]  /*0330*/  IMAD R15, R0, R15, R2 ;  /* 0x0000000f000f7224 */ /* 0x000fe200078e0202 */
[----:B------:R-:W-:Y:S01]  /*0340*/  SEL R2, R13, RZ, !P0 ;  /* 0x000000ff0d027207 */ /* 0x000fe20004000000 */
[-C--:B----4-:R-:W-:Y:S01]  /*0350*/  IMAD R4, R5, R16.reuse, RZ ;  /* 0x0000001005047224 */ /* 0x090fe200078e02ff */
[----:B--2---:R-:W-:Y:S02]  /*0360*/  ISETP.NE.AND P0, PT, R68, RZ, PT ;  /* 0x000000ff4400720c */ /* 0x004fe40003f05270 */
[----:B------:R-:W-:Y:S01]  /*0370*/  IADD3 R7, R7, R15, RZ ;  /* 0x0000000f07077210 */ /* 0x000fe20007ffe0ff */
[C---:B------:R-:W-:Y:S02]  /*0380*/  IMAD R13, R2.reuse, R17, R4 ;  /* 0x00000011020d7224 */ /* 0x040fe400078e0204 */
[----:B------:R-:W-:-:S04]  /*0390*/  IMAD.WIDE.U32 R6, R2, R16, R6 ;  /* 0x0000001002067225 */ /* 0x000fc800078e0006 */
[----:B------:R-:W-:Y:S01]  /*03a0*/  IMAD.IADD R4, R7, 0x1, R13 ;  /* 0x0000000107047824 */ /* 0x000fe200078e020d */
[----:B-----5:R-:W-:-:S04]  /*03b0*/  LEA R18, P2, R6, R18, 0x2 ;  /* 0x0000001206127211 */ /* 0x020fc800078410ff */
[----:B------:R-:W-:Y:S01]  /*03c0*/  LEA.HI.X R4, R6, R19, R4, 0x2, P2 ;  /* 0x0000001306047211 */ /* 0x000fe200010f1404 */
[----:B---3--:R-:W-:Y:S08]  /*03d0*/  @P0 BRA `(.L_x_3099) ;  /* 0x0000000000540947 */ /* 0x008ff00003800000 */
[----:B------:R-:W0:Y:S01]  /*03e0*/  S2UR UR7, SR_CgaCtaId ;  /* 0x00000000000779c3 */ /* 0x000e220000008800 */
[----:B------:R-:W-:Y:S01]  /*03f0*/  UMOV UR6, 0x400 ;  /* 0x0000040000067882 */ /* 0x000fe20000000000 */
[----:B------:R-:W-:Y:S01]  /*0400*/  UMOV UR4, 0x1 ;  /* 0x0000000100047882 */ /* 0x000fe20000000000 */
[----:B------:R-:W-:Y:S01]  /*0410*/  IMAD.MOV.U32 R6, RZ, RZ, 0xc000 ;  /* 0x0000c000ff067424 */ /* 0x000fe200078e00ff */
[----:B------:R-:W-:-:S04]  /*0420*/  UIADD3 UR4, -UR4, 0x100000, URZ ;  /* 0x0010000004047890 */ /* 0x000fc8000fffe13f */
[----:B------:R-:W-:Y:S02]  /*0430*/  USHF.L.U32 UR5, UR4, 0xb, URZ ;  /* 0x0000000b04057899 */ /* 0x000fe4000800063f */
[----:B------:R-:W-:Y:S01]  /*0440*/  USHF.L.U32 UR4, UR4, 0x1, URZ ;  /* 0x0000000104047899 */ /* 0x000fe2000800063f */
[----:B------:R-:W-:Y:S01]  /*0450*/  PLOP3.LUT P0, PT, PT, PT, PT, 0x80, 0x0 ;  /* 0x000000000000781c */ /* 0x000fe20003f0f070 */
[----:B------:R-:W-:Y:S01]  /*0460*/  UMOV UR10, 0xc00 ;  /* 0x00000c00000a7882 */ /* 0x000fe20000000000 */
[----:B0-----:R-:W-:-:S04]  /*0470*/  ULEA UR6, UR7, UR6, 0x18 ;  /* 0x0000000607067291 */ /* 0x001fc8000f8ec03f */
[----:B------:R-:W-:Y:S01]  /*0480*/  UIADD3 UR7, UR6, 0x12000, URZ ;  /* 0x0001200006077890 */ /* 0x000fe2000fffe03f */
[----:B------:R-:W0:Y:S07]  /*0490*/  FENCE.VIEW.ASYNC.S ;  /* 0x00000000000073c6 */ /* 0x000e2e0000000000 */
[----:B0-----:R0:W1:Y:S02]  /*04a0*/  SYNCS.EXCH.64 URZ, [UR6+0x12000], UR4 ;  /* 0x01200004063f75b2 */ /* 0x0010640008000100 */
[----:B0-----:R-:W-:-:S02]  /*04b0*/  R2UR UR4, R18 ;  /* 0x00000000120472ca */ /* 0x001fc400000e0000 */
[----:B------:R-:W-:Y:S01]  /*04c0*/  R2UR UR5, R4 ;  /* 0x00000000040572ca */ /* 0x000fe200000e0000 */
[----:B-1----:R0:W-:-:S14]  /*04d0*/  SYNCS.ARRIVE.TRANS64 RZ, [UR6+0x12000], R6 ;  /* 0x01200006ffff79a7 */ /* 0x0021dc0008000006 */
.L_x_3100:
[----:B------:R-:W-:Y:S01]  /*04e0*/  @P0 ELECT P2, URZ, PT ;  /* 0x00000000003f082f */ /* 0x000fe20003840000 */
[----:B------:R1:W-:-:S12]  /*04f0*/  UBLKCP.S.G [UR6], [UR4], UR10 ;  /* 0x00000006040073ba */ /* 0x0003d8000800020a */
[----:B------:R-:W-:Y:S02]  /*0500*/  @P2 PLOP3.LUT P0, PT, P2, PT, PT, 0x8, 0x0 ;  /* 0x000000000000281c */ /* 0x000fe4000170e170 */
[----:B------:R-:W-:-:S11]  /*0510*/  PLOP3.LUT P2, PT, PT, PT, PT, 0x8, 0x0 ;  /* 0x000000000000781c */ /* 0x000fd60003f4e170 */
[----:B-1----:R-:W-:Y:S05]  /*0520*/  @P0 BRA.U.ANY `(.L_x_3100) ;  /* 0xfffffffd00ec0947 */ /* 0x002fea000393ffff */
.L_x_3099:
[----:B------:R-:W-:Y:S05]  /*0530*/  BSYNC B0 ;  /* 0x0000000000007941 */ /* 0x000fea0003800000 */
.L_x_3098:
[----:B------:R-:W-:Y:S01]  /*0540*/  BAR.SYNC.DEFER_BLOCKING 0x0 ;  /* 0x0000000000007b1d */ /* 0x000fe20000010000 */
[----:B------:R-:W-:Y:S02]  /*0550*/  MOV R4, 0x400 ;  /* 0x0000040000047802 */ /* 0x000fe40000000f00 */
[----:B0-----:R-:W-:Y:S02]  /*0560*/  CS2R R6, SRZ ;  /* 0x0000000000067805 */ /* 0x001fe4000001ff00 */
[----:B------:R-:W-:Y:S01]  /*0570*/  SHF.L.U32 R13, RZ, 0x1f, RZ ;  /* 0x0000001fff0d7819 */ /* 0x000fe200000006ff */
[--C-:B------:R-:W-:Y:S01]  /*0580*/  @P1 IMAD.MOV.U32 R6, RZ, RZ, R9.reuse ;  /* 0x000000ffff061224 */ /* 0x100fe200078e0009 */
[----:B------:R-:W-:Y:S02]  /*0590*/  LEA R4, R21, R4, 0x18 ;  /* 0x0000000415047211 */ /* 0x000fe400078ec0ff */
[----:B------:R-:W-:-:S07]  /*05a0*/  @P1 SHF.R.S32.HI R7, RZ, 0x1f, R9 ;  /* 0x0000001fff071819 */ /* 0x000fce0000011409 */
.L_x_3101:
[----:B0-----:R0:W1:Y:S02]  /*05b0*/  SYNCS.PHASECHK.TRANS64.TRYWAIT P0, [R4+URZ+0x12000], R13 ;  /* 0x0120000d040075a7 */ /* 0x001064000800017f */
[----:B-1----:R-:W-:Y:S05]  /*05c0*/  @!P0 NANOSLEEP.SYNCS 0x989680 ;  /* 0x009896800000895d */ /* 0x002fea0003900000 */
[----:B------:R-:W1:Y:S02]  /*05d0*/  @!P0 SYNCS.PHASECHK.TRANS64 P0, [R4+URZ+0x12000], R13 ;  /* 0x0120000d040085a7 */ /* 0x000e64000800007f */
[----:B-1----:R-:W-:Y:S05]  /*05e0*/  @!P0 BRA `(.L_x_3101) ;  /* 0xfffffffc00f08947 */ /* 0x002fea000383ffff */
[----:B------:R-:W-:Y:S01]  /*05f0*/  SHF.R.S32.HI R9, RZ, 0x1f, R68 ;  /* 0x0000001fff097819 */ /* 0x000fe20000011444 */
[----:B------:R-:W-:Y:S01]  /*0600*/  IMAD.MOV.U32 R49, RZ, RZ, 0x20 ;  /* 0x00000020ff317424 */ /* 0x000fe200078e00ff */
[----:B------:R-:W-:Y:S01]  /*0610*/  VIADDMNMX R18, R8, -R11, 0x80, PT ;  /* 0x0000008008127446 */ /* 0x000fe2000380090b */
[----:B------:R-:W-:Y:S01]  /*0620*/  ULDC UR4, c[0x0][0x268] ;  /* 0x00009a0000047ab9 */ /* 0x000fe20000000800 */
[CC--:B------:R-:W-:Y:S01]  /*0630*/  LEA.HI R12, R9.reuse, R68.reuse, RZ, 0x4 ;  /* 0x00000044090c7211 */ /* 0x0c0fe200078f20ff */
[----:B------:R-:W-:Y:S01]  /*0640*/  BSSY B0, `(.L_x_3102) ;  /* 0x00000b9000007945 */ /* 0x000fe20003800000 */
[CC--:B------:R-:W-:Y:S02]  /*0650*/  LEA.HI R8, R9.reuse, R68.reuse, RZ, 0x7 ;  /* 0x0000004409087211 */ /* 0x0c0fe400078f38ff */
[----:B------:R-:W-:Y:S02]  /*0660*/  LOP3.LUT R10, R12, 0xfffffff0, RZ, 0xc0, !PT ;  /* 0xfffffff00c0a7812 */ /* 0x000fe400078ec0ff */
[----:B0-----:R-:W-:-:S02]  /*0670*/  LEA.HI R13, R9, R68, RZ, 0x5 ;  /* 0x00000044090d7211 */ /* 0x001fc400078f28ff */
[CC--:B------:R-:W-:Y:S01]  /*0680*/  LEA.HI R11, R9.reuse, R68.reuse, RZ, 0x2 ;  /* 0x00000044090b7211 */ /* 0x0c0fe200078f10ff */
[----:B------:R-:W-:Y:S01]  /*0690*/  IMAD.IADD R10, R68, 0x1, -R10 ;  /* 0x00000001440a7824 */ /* 0x000fe200078e0a0a */
[-C--:B------:R-:W-:Y:S02]  /*06a0*/  LEA.HI R15, R9, R68.reuse, RZ, 0x3 ;  /* 0x00000044090f7211 */ /* 0x080fe400078f18ff */
[----:B------:R-:W-:Y:S02]  /*06b0*/  LOP3.LUT R9, R8, 0x3fffff80, RZ, 0xc0, !PT ;  /* 0x3fffff8008097812 */ /* 0x000fe400078ec0ff */
[----:B------:R-:W-:Y:S02]  /*06c0*/  SHF.R.S32.HI R17, RZ, 0x2, R11 ;  /* 0x00000002ff117819 */ /* 0x000fe4000001140b */
[----:B------:R-:W-:Y:S02]  /*06d0*/  IADD3 R9, -R9, R68, RZ ;  /* 0x0000004409097210 */ /* 0x000fe40007ffe1ff */
[----:B------:R-:W-:Y:S01]  /*06e0*/  SHF.R.S32.HI R8, RZ, 0x7, R8 ;  /* 0x00000007ff087819 */ /* 0x000fe20000011408 */
[C---:B------:R-:W-:Y:S01]  /*06f0*/  VIADD R16, R17.reuse, 0x40 ;  /* 0x0000004011107836 */ /* 0x040fe20000000000 */
[----:B------:R-:W-:-:S02]  /*0700*/  IADD3 R40, P1, R17, R6, RZ ;  /* 0x0000000611287210 */ /* 0x000fc40007f3e0ff */
[----:B------:R-:W-:Y:S01]  /*0710*/  LEA.HI R6, R10, R10, RZ, 0x1 ;  /* 0x0000000a0a067211 */ /* 0x000fe200078f08ff */
[----:B------:R-:W-:Y:S01]  /*0720*/  IMAD R9, R8, 0x600, R9 ;  /* 0x0000060008097824 */ /* 0x000fe200078e0209 */
[C---:B------:R-:W-:Y:S02]  /*0730*/  LOP3.LUT R14, R11.reuse, 0x1ffffffc, RZ, 0xc0, !PT ;  /* 0x1ffffffc0b0e7812 */ /* 0x040fe400078ec0ff */
[----:B------:R-:W-:Y:S01]  /*0740*/  LEA.HI R11, R11, R17, RZ, 0x1 ;  /* 0x000000110b0b7211 */ /* 0x000fe200078f08ff */
[----:B------:R-:W-:Y:S01]  /*0750*/  IMAD.SHL.U32 R63, R9, 0x4, RZ ;  /* 0x00000004093f7824 */ /* 0x000fe200078e00ff */
[----:B------:R-:W-:Y:S01]  /*0760*/  LEA.HI.X.SX32 R41, R17, R7, 0x1, P1 ;  /* 0x0000000711297211 */ /* 0x000fe200008f0eff */
[----:B------:R-:W-:Y:S01]  /*0770*/  IMAD.IADD R68, R68, 0x1, -R14 ;  /* 0x0000000144447824 */ /* 0x000fe200078e0a0e */
[----:B------:R-:W-:Y:S01]  /*0780*/  SHF.R.S32.HI R7, RZ, 0x1, R6 ;  /* 0x00000001ff077819 */ /* 0x000fe20000011406 */
[----:B------:R-:W-:Y:S01]  /*0790*/  IMAD R63, R63, 0x4, R4 ;  /* 0x000000043f3f7824 */ /* 0x000fe200078e0204 */
[----:B------:R-:W-:Y:S01]  /*07a0*/  SHF.R.S32.HI R8, RZ, 0x1f, R6 ;  /* 0x0000001fff087819 */ /* 0x000fe20000011406 */
[----:B------:R-:W-:Y:S01]  /*07b0*/  IMAD.SHL.U32 R68, R68, 0x8, RZ ;  /* 0x0000000844447824 */ /* 0x000fe200078e00ff */
[----:B------:R-:W-:Y:S01]  /*07c0*/  LOP3.LUT R14, R11, 0x3fffffe, RZ, 0xc0, !PT ;  /* 0x03fffffe0b0e7812 */ /* 0x000fe200078ec0ff */
[----:B------:R-:W-:Y:S01]  /*07d0*/  IMAD.WIDE R66, R66, 0x80, R40 ;  /* 0x0000008042427825 */ /* 0x000fe200078e0228 */
[----:B------:R-:W-:Y:S01]  /*07e0*/  SHF.R.S32.HI R11, RZ, 0x1f, R10 ;  /* 0x0000001fff0b7819 */ /* 0x000fe2000001140a */
[----:B------:R-:W0:Y:S01]  /*07f0*/  LDS.128 R40, [R63+0x4000] ;  /* 0x004000003f287984 */ /* 0x000e220000000c00 */
[----:B------:R-:W-:-:S02]  /*0800*/  LEA.HI R8, R8, R7, RZ, 0x2 ;  /* 0x0000000708087211 */ /* 0x000fc400078f10ff */
[----:B------:R-:W-:Y:S02]  /*0810*/  LOP3.LUT R9, R6, 0x3fffffe, RZ, 0xc0, !PT ;  /* 0x03fffffe06097812 */ /* 0x000fe400078ec0ff */
[----:B------:R-:W-:Y:S02]  /*0820*/  ISETP.GE.AND P0, PT, R16, R18, PT ;  /* 0x000000121000720c */ /* 0x000fe40003f06270 */
[----:B------:R-:W-:Y:S01]  /*0830*/  IADD3 R6, R17, -R14, RZ ;  /* 0x8000000e11067210 */ /* 0x000fe20007ffe0ff */
[----:B------:R-:W-:Y:S01]  /*0840*/  IMAD.IADD R29, R10, 0x1, -R9 ;  /* 0x000000010a1d7824 */ /* 0x000fe200078e0a09 */
[----:B------:R-:W-:Y:S02]  /*0850*/  LOP3.LUT R14, R8, 0xfffffffc, RZ, 0xc0, !PT ;  /* 0xfffffffc080e7812 */ /* 0x000fe400078ec0ff */
[----:B------:R-:W-:Y:S02]  /*0860*/  LEA.HI R16, R11, R10, RZ, 0x3 ;  /* 0x0000000a0b107211 */ /* 0x000fe400078f18ff */
[----:B------:R-:W1:Y:S01]  /*0870*/  LDS.128 R8, [R63] ;  /* 0x000000003f087984 */ /* 0x000e620000000c00 */
[----:B------:R-:W-:Y:S01]  /*0880*/  IMAD.IADD R32, R7, 0x1, -R14 ;  /* 0x0000000107207824 */ /* 0x000fe200078e0a0e */
[----:B------:R-:W-:Y:S01]  /*0890*/  SHF.L.U32 R20, R16, 0x5, RZ ;  /* 0x0000000510147819 */ /* 0x000fe200000006ff */
[----:B------:R-:W-:Y:S01]  /*08a0*/  IMAD.SHL.U32 R7, R15, 0x8, RZ ;  /* 0x000000080f077824 */ /* 0x000fe200078e00ff */
[----:B------:R-:W-:-:S02]  /*08b0*/  SHF.R.S32.HI R35, RZ, 0x5, R13 ;  /* 0x00000005ff237819 */ /* 0x000fc4000001140d */
[----:B------:R-:W-:Y:S02]  /*08c0*/  LOP3.LUT R30, R20, 0x7fffff00, RZ, 0xc0, !PT ;  /* 0x7fffff00141e7812 */ /* 0x000fe400078ec0ff */
[----:B------:R-:W-:Y:S01]  /*08d0*/  LOP3.LUT R25, R7, 0xc0, RZ, 0xc0, !PT ;  /* 0x000000c007197812 */ /* 0x000fe200078ec0ff */
[----:B------:R-:W-:Y:S01]  /*08e0*/  IMAD.SHL.U32 R7, R32, 0x40, RZ ;  /* 0x0000004020077824 */ /* 0x000fe200078e00ff */
[----:B------:R-:W-:Y:S01]  /*08f0*/  SHF.R.U32.HI R28, RZ, 0x1, R12 ;  /* 0x00000001ff1c7819 */ /* 0x000fe2000001160c */
[C---:B------:R-:W-:Y:S01]  /*0900*/  IMAD R30, R35.reuse, 0x200, R30 ;  /* 0x00000200231e7824 */ /* 0x040fe200078e021e */
[----:B------:R-:W-:Y:S01]  /*0910*/  SHF.R.U32.HI R36, RZ, 0x3, R25 ;  /* 0x00000003ff247819 */ /* 0x000fe20000011619 */
[----:B------:R-:W-:Y:S01]  /*0920*/  IMAD R44, R35, 0x8, R6 ;  /* 0x00000008232c7824 */ /* 0x000fe200078e0206 */
[----:B------:R-:W-:Y:S01]  /*0930*/  LOP3.LUT R7, R7, 0xc0, RZ, 0xc0, !PT ;  /* 0x000000c007077812 */ /* 0x000fe200078ec0ff */
[----:B------:R-:W-:Y:S01]  /*0940*/  VIADD R6, R4, 0xc000 ;  /* 0x0000c00004067836 */ /* 0x000fe20000000000 */
[----:B------:R-:W-:Y:S01]  /*0950*/  LOP3.LUT R31, R25, 0x18, R68, 0xf8, !PT ;  /* 0x00000018191f7812 */ /* 0x000fe200078ef844 */
[----:B------:R-:W2:Y:S01]  /*0960*/  LDS.128 R20, [R63+0x1800] ;  /* 0x001800003f147984 */ /* 0x000ea20000000c00 */
[----:B------:R-:W-:-:S02]  /*0970*/  LOP3.LUT R33, R7, 0x8, R28, 0xf8, !PT ;  /* 0x0000000807217812 */ /* 0x000fc400078ef81c */
[----:B------:R-:W-:Y:S01]  /*0980*/  SHF.R.U32.HI R34, RZ, 0x3, R7 ;  /* 0x00000003ff227819 */ /* 0x000fe20000011607 */
[----:B------:R-:W3:Y:S01]  /*0990*/  LDS.128 R24, [R63+0x2000] ;  /* 0x002000003f187984 */ /* 0x000ee20000000c00 */
[----:B------:R-:W-:Y:S01]  /*09a0*/  LOP3.LUT R7, R31, R36, RZ, 0x3c, !PT ;  /* 0x000000241f077212 */ /* 0x000fe200078e3cff */
[----:B------:R-:W-:Y:S01]  /*09b0*/  IMAD R36, R29, 0x20, R30 ;  /* 0x000000201d247824 */ /* 0x000fe200078e021e */
[----:B------:R-:W-:Y:S01]  /*09c0*/  LOP3.LUT R53, R33, R34, RZ, 0x3c, !PT ;  /* 0x0000002221357212 */ /* 0x000fe200078e3cff */
[----:B------:R-:W4:Y:S01]  /*09d0*/  LDS.128 R12, [R63+0x800] ;  /* 0x000800003f0c7984 */ /* 0x000f220000000c00 */
[----:B------:R-:W-:Y:S01]  /*09e0*/  LOP3.LUT P1, RZ, R32, 0x2, RZ, 0xc0, !PT ;  /* 0x0000000220ff7812 */ /* 0x000fe2000782c0ff */
[----:B------:R-:W-:Y:S01]  /*09f0*/  IMAD.U32 R7, R44, 0x20, R7 ;  /* 0x000000202c077824 */ /* 0x000fe200078e0007 */
[----:B------:R-:W-:Y:S01]  /*0a00*/  IADD3 R53, R53, R36, RZ ;  /* 0x0000002435357210 */ /* 0x000fe20007ffe0ff */
[----:B------:R-:W5:Y:S01]  /*0a10*/  LDS.128 R28, [R63+0x2800] ;  /* 0x002800003f1c7984 */ /* 0x000f620000000c00 */
[----:B------:R-:W-:Y:S01]  /*0a20*/  SEL R49, R49, 0xffffffe0, !P1 ;  /* 0xffffffe031317807 */ /* 0x000fe20004800000 */
[----:B0-----:R-:W-:Y:S01]  /*0a30*/  FMUL.FTZ R41, R41, UR4 ;  /* 0x0000000429297c20 */ /* 0x001fe20008410000 */
[----:B------:R-:W-:Y:S01]  /*0a40*/  ISETP.GE.AND P2, PT, R17, R18, PT ;  /* 0x000000121100720c */ /* 0x000fe20003f46270 */
[C---:B------:R-:W-:Y:S01]  /*0a50*/  IMAD R52, R53.reuse, 0x2, R6 ;  /* 0x0000000235347824 */ /* 0x040fe200078e0206 */
[----:B------:R-:W0:Y:S01]  /*0a60*/  LDS.128 R32, [R63+0x3000] ;  /* 0x003000003f207984 */ /* 0x000e220000000c00 */
[----:B------:R-:W-:-:S02]  /*0a70*/  IMAD R53, R53, 0x2, R4 ;  /* 0x0000000235357824 */ /* 0x000fc400078e0204 */
[----:B------:R-:W-:Y:S01]  /*0a80*/  FMUL.FTZ R43, R43, UR4 ;  /* 0x000000042b2b7c20 */ /* 0x000fe20008410000 */
[----:B------:R-:W-:Y:S01]  /*0a90*/  IMAD R6, R7, 0x2, R6 ;  /* 0x0000000207067824 */ /* 0x000fe200078e0206 */
[----:B------:R-:W0:Y:S01]  /*0aa0*/  LDS.128 R16, [R63+0x1000] ;  /* 0x001000003f107984 */ /* 0x000e220000000c00 */
[----:B------:R-:W-:Y:S01]  /*0ab0*/  IADD3 R52, R52, R49, RZ ;  /* 0x0000003134347210 */ /* 0x000fe20007ffe0ff */
[----:B-1----:R-:W-:Y:S01]  /*0ac0*/  FMUL.FTZ R54, R8, UR4 ;  /* 0x0000000408367c20 */ /* 0x002fe20008410000 */
[----:B------:R-:W-:Y:S01]  /*0ad0*/  FMUL.FTZ R57, R9, UR4 ;  /* 0x0000000409397c20 */ /* 0x000fe20008410000 */
[----:B------:R-:W1:Y:S01]  /*0ae0*/  LDS.128 R36, [R63+0x3800] ;  /* 0x003800003f247984 */ /* 0x000e620000000c00 */
[----:B------:R-:W-:Y:S01]  /*0af0*/  FMUL.FTZ R55, R10, UR4 ;  /* 0x000000040a377c20 */ /* 0x000fe20008410000 */
[----:B------:R-:W-:Y:S02]  /*0b00*/  FMUL.FTZ R56, R11, UR4 ;  /* 0x000000040b387c20 */ /* 0x000fe40008410000 */
[----:B------:R-:W1:Y:S04]  /*0b10*/  LDS.128 R44, [R63+0x4800] ;  /* 0x004800003f2c7984 */ /* 0x000e680000000c00 */
[----:B------:R-:W1:Y:S04]  /*0b20*/  LDS.128 R48, [R63+0x5000] ;  /* 0x005000003f307984 */ /* 0x000e680000000c00 */
[----:B------:R-:W1:Y:S01]  /*0b30*/  LDS.128 R8, [R63+0x5800] ;  /* 0x005800003f087984 */ /* 0x000e620000000c00 */
[----:B--2---:R-:W-:Y:S01]  /*0b40*/  FMUL.FTZ R62, R21, UR4 ;  /* 0x00000004153e7c20 */ /* 0x004fe20008410000 */
[----:B------:R-:W-:Y:S01]  /*0b50*/  FMUL.FTZ R64, R23, UR4 ;  /* 0x0000000417407c20 */ /* 0x000fe20008410000 */
[----:B------:R-:W-:Y:S01]  /*0b60*/  FMUL.FTZ R21, R22, UR4 ;  /* 0x0000000416157c20 */ /* 0x000fe20008410000 */
[----:B------:R-:W-:Y:S01]  /*0b70*/  FMUL.FTZ R20, R20, UR4 ;  /* 0x0000000414147c20 */ /* 0x000fe20008410000 */
[----:B---3--:R-:W-:Y:S01]  /*0b80*/  FMUL.FTZ R23, R26, UR4 ;  /* 0x000000041a177c20 */ /* 0x008fe20008410000 */
[----:B------:R-:W-:Y:S01]  /*0b90*/  FMUL.FTZ R22, R24, UR4 ;  /* 0x0000000418167c20 */ /* 0x000fe20008410000 */
[----:B------:R-:W-:Y:S01]  /*0ba0*/  FMUL.FTZ R26, R27, UR4 ;  /* 0x000000041b1a7c20 */ /* 0x000fe20008410000 */
[----:B------:R-:W-:Y:S01]  /*0bb0*/  FMUL.FTZ R25, R25, UR4 ;  /* 0x0000000419197c20 */ /* 0x000fe20008410000 */
[----:B----4-:R-:W-:Y:S01]  /*0bc0*/  FMUL.FTZ R59, R13, UR4 ;  /* 0x000000040d3b7c20 */ /* 0x010fe20008410000 */
[----:B------:R-:W-:Y:S01]  /*0bd0*/  FMUL.FTZ R12, R12, UR4 ;  /* 0x000000040c0c7c20 */ /* 0x000fe20008410000 */
[----:B------:R-:W-:Y:S01]  /*0be0*/  FMUL.FTZ R13, R14, UR4 ;  /* 0x000000040e0d7c20 */ /* 0x000fe20008410000 */
[----:B------:R-:W-:Y:S01]  /*0bf0*/  FMUL.FTZ R58, R15, UR4 ;  /* 0x000000040f3a7c20 */ /* 0x000fe20008410000 */
[----:B-----5:R-:W-:Y:S01]  /*0c00*/  FMUL.FTZ R24, R28, UR4 ;  /* 0x000000041c187c20 */ /* 0x020fe20008410000 */
[----:B------:R-:W-:Y:S01]  /*0c10*/  FMUL.FTZ R27, R30, UR4 ;  /* 0x000000041e1b7c20 */ /* 0x000fe20008410000 */
[----:B------:R-:W-:Y:S01]  /*0c20*/  FMUL.FTZ R30, R31, UR4 ;  /* 0x000000041f1e7c20 */ /* 0x000fe20008410000 */
[----:B------:R-:W-:Y:S01]  /*0c30*/  FMUL.FTZ R29, R29, UR4 ;  /* 0x000000041d1d7c20 */ /* 0x000fe20008410000 */
[----:B0-----:R-:W-:Y:S01]  /*0c40*/  FMUL.FTZ R28, R32, UR4 ;  /* 0x00000004201c7c20 */ /* 0x001fe20008410000 */
[----:B------:R-:W-:Y:S01]  /*0c50*/  FMUL.FTZ R31, R34, UR4 ;  /* 0x00000004221f7c20 */ /* 0x000fe20008410000 */
[----:B------:R-:W-:Y:S01]  /*0c60*/  FMUL.FTZ R35, R35, UR4 ;  /* 0x0000000423237c20 */ /* 0x000fe20008410000 */
[----:B------:R-:W-:Y:S01]  /*0c70*/  FMUL.FTZ R33, R33, UR4 ;  /* 0x0000000421217c20 */ /* 0x000fe20008410000 */
[----:B------:R-:W-:Y:S01]  /*0c80*/  FMUL.FTZ R14, R16, UR4 ;  /* 0x00000004100e7c20 */ /* 0x000fe20008410000 */
[----:B------:R-:W-:Y:S01]  /*0c90*/  FMUL.FTZ R61, R17, UR4 ;  /* 0x00000004113d7c20 */ /* 0x000fe20008410000 */
[----:B------:R-:W-:Y:S01]  /*0ca0*/  FMUL.FTZ R15, R18, UR4 ;  /* 0x00000004120f7c20 */ /* 0x000fe20008410000 */
[----:B------:R-:W-:Y:S01]  /*0cb0*/  FMUL.FTZ R60, R19, UR4 ;  /* 0x00000004133c7c20 */ /* 0x000fe20008410000 */
        /* <DEDUP_REMOVED lines=9> */
[----:B------:R-:W-:Y:S01]  /*0d50*/  F2FP.BF16.F32.PACK_AB R16, R57, R54 ;  /* 0x000000363910723e */ /* 0x000fe200000010ff */
[----:B------:R-:W-:Y:S01]  /*0d60*/  FMUL.FTZ R45, R45, UR4 ;  /* 0x000000042d2d7c20 */ /* 0x000fe20008410000 */
[----:B------:R-:W-:Y:S01]  /*0d70*/  F2FP.BF16.F32.PACK_AB R17, R56, R55 ;  /* 0x000000373811723e */ /* 0x000fe200000010ff */
[----:B------:R-:W-:Y:S01]  /*0d80*/  FMUL.FTZ R47, R47, UR4 ;  /* 0x000000042f2f7c20 */ /* 0x000fe20008410000 */
[----:B------:R-:W-:Y:S01]  /*0d90*/  F2FP.BF16.F32.PACK_AB R18, R59, R12 ;  /* 0x0000000c3b12723e */ /* 0x000fe200000010ff */
[----:B------:R-:W-:Y:S01]  /*0da0*/  FMUL.FTZ R46, R50, UR4 ;  /* 0x00000004322e7c20 */ /* 0x000fe20008410000 */
[----:B------:R-:W-:Y:S01]  /*0db0*/  F2FP.BF16.F32.PACK_AB R19, R58, R13 ;  /* 0x0000000d3a13723e */ /* 0x000fe200000010ff */
[----:B------:R-:W-:Y:S01]  /*0dc0*/  FMUL.FTZ R48, R8, UR4 ;  /* 0x0000000408307c20 */ /* 0x000fe20008410000 */
[----:B------:R-:W-:Y:S01]  /*0dd0*/  FMUL.FTZ R49, R49, UR4 ;  /* 0x0000000431317c20 */ /* 0x000fe20008410000 */
[----:B------:R-:W-:Y:S01]  /*0de0*/  FMUL.FTZ R51, R51, UR4 ;  /* 0x0000000433337c20 */ /* 0x000fe20008410000 */
[----:B------:R-:W-:Y:S01]  /*0df0*/  FMUL.FTZ R55, R9, UR4 ;  /* 0x0000000409377c20 */ /* 0x000fe20008410000 */
[----:B------:R-:W-:Y:S01]  /*0e00*/  FMUL.FTZ R50, R10, UR4 ;  /* 0x000000040a327c20 */ /* 0x000fe20008410000 */
[----:B------:R-:W-:Y:S01]  /*0e10*/  FMUL.FTZ R57, R11, UR4 ;  /* 0x000000040b397c20 */ /* 0x000fe20008410000 */
[----:B------:R-:W-:Y:S01]  /*0e20*/  F2FP.BF16.F32.PACK_AB R8, R61, R14 ;  /* 0x0000000e3d08723e */ /* 0x000fe200000010ff */
[----:B------:R0:W-:Y:S01]  /*0e30*/  STSM.16.M88.4 [R53+0xc000], R16 ;  /* 0x00c0001035007844 */ /* 0x0001e20000000200 */
[----:B------:R-:W-:-:S02]  /*0e40*/  F2FP.BF16.F32.PACK_AB R9, R60, R15 ;  /* 0x0000000f3c09723e */ /* 0x000fc400000010ff */
[----:B------:R-:W-:Y:S02]  /*0e50*/  F2FP.BF16.F32.PACK_AB R10, R62, R20 ;  /* 0x000000143e0a723e */ /* 0x000fe400000010ff */
[----:B------:R-:W-:Y:S02]  /*0e60*/  F2FP.BF16.F32.PACK_AB R11, R64, R21 ;  /* 0x00000015400b723e */ /* 0x000fe400000010ff */
[----:B------:R-:W-:Y:S01]  /*0e70*/  F2FP.BF16.F32.PACK_AB R14, R29, R24 ;  /* 0x000000181d0e723e */ /* 0x000fe200000010ff */
[----:B------:R-:W-:Y:S01]  /*0e80*/  VIADD R24, R68, 0x40 ;  /* 0x0000004044187836 */ /* 0x000fe20000000000 */
[----:B------:R-:W-:Y:S01]  /*0e90*/  F2FP.BF16.F32.PACK_AB R12, R25, R22 ;  /* 0x00000016190c723e */ /* 0x000fe200000010ff */
[----:B------:R1:W-:Y:S01]  /*0ea0*/  STSM.16.M88.4 [R52], R8 ;  /* 0x0000000834007844 */ /* 0x0003e20000000200 */
[----:B------:R-:W-:Y:S01]  /*0eb0*/  F2FP.BF16.F32.PACK_AB R13, R26, R23 ;  /* 0x000000171a0d723e */ /* 0x000fe200000010ff */
[----:B------:R-:W-:Y:S01]  /*0ec0*/  VIADD R25, R68, 0x20 ;  /* 0x0000002044197836 */ /* 0x000fe20000000000 */
[----:B------:R-:W-:-:S02]  /*0ed0*/  F2FP.BF16.F32.PACK_AB R15, R30, R27 ;  /* 0x0000001b1e0f723e */ /* 0x000fc400000010ff */
[----:B------:R-:W-:Y:S02]  /*0ee0*/  F2FP.BF16.F32.PACK_AB R29, R35, R31 ;  /* 0x0000001f231d723e */ /* 0x000fe400000010ff */
[----:B------:R-:W-:Y:S01]  /*0ef0*/  F2FP.BF16.F32.PACK_AB R28, R33, R28 ;  /* 0x0000001c211c723e */ /* 0x000fe200000010ff */
[----:B------:R1:W-:Y:S01]  /*0f00*/  STSM.16.M88.4 [R53+0xe000], R12 ;  /* 0x00e0000c35007844 */ /* 0x0003e20000000200 */
[----:B------:R-:W-:Y:S02]  /*0f10*/  F2FP.BF16.F32.PACK_AB R30, R37, R32 ;  /* 0x00000020251e723e */ /* 0x000fe400000010ff */
[----:B------:R-:W-:Y:S02]  /*0f20*/  F2FP.BF16.F32.PACK_AB R31, R39, R34 ;  /* 0x00000022271f723e */ /* 0x000fe400000010ff */
[----:B0-----:R-:W-:Y:S02]  /*0f30*/  F2FP.BF16.F32.PACK_AB R16, R41, R36 ;  /* 0x000000242910723e */ /* 0x001fe400000010ff */
        /* <DEDUP_REMOVED lines=8> */
[----:B------:R-:W-:-:S05]  /*0fc0*/  F2FP.BF16.F32.PACK_AB R23, R57, R50 ;  /* 0x000000323917723e */ /* 0x000fca00000010ff */
[----:B------:R1:W-:Y:S01]  /*0fd0*/  STSM.16.M88.4 [R52+0x4000], R20 ;  /* 0x0040001434007844 */ /* 0x0003e20000000200 */
[----:B------:R-:W-:Y:S06]  /*0fe0*/  BAR.SYNC.DEFER_BLOCKING 0x0 ;  /* 0x0000000000007b1d */ /* 0x000fec0000010000 */
[----:B------:R-:W-:Y:S05]  /*0ff0*/  @P2 BRA `(.L_x_3103) ;  /* 0x0000000000742947 */ /* 0x000fea0003800000 */
[----:B------:R-:W-:Y:S01]  /*1000*/  ULDC UR4, c[0x0][0x244] ;  /* 0x0000910000047ab9 */ /* 0x000fe20000000800 */
[----:B------:R-:W-:Y:S01]  /*1010*/  ULDC.64 UR6, c[0x0][0x258] ;  /* 0x0000960000067ab9 */ /* 0x000fe20000000a00 */
[----:B------:R-:W-:Y:S01]  /*1020*/  ISETP.GE.AND P1, PT, R68, UR4, PT ;  /* 0x0000000444007c0c */ /* 0x000fe2000bf26270 */
[----:B-1----:R-:W-:Y:S01]  /*1030*/  IMAD R9, R3, UR6, RZ ;  /* 0x0000000603097c24 */ /* 0x002fe2000f8e02ff */
[----:B------:R-:W0:Y:S01]  /*1040*/  LDS.128 R16, [R6+0x2000] ;  /* 0x0020000006107984 */ /* 0x000e220000000c00 */
[--C-:B------:R-:W-:Y:S02]  /*1050*/  SHF.R.S32.HI R69, RZ, 0x1f, R68.reuse ;  /* 0x0000001fff457819 */ /* 0x100fe40000011444 */
[C---:B------:R-:W-:Y:S01]  /*1060*/  IMAD R23, R0.reuse, UR7, R9 ;  /* 0x0000000700177c24 */ /* 0x040fe2000f8e0209 */
[----:B------:R-:W-:Y:S01]  /*1070*/  ISETP.GE.AND P2, PT, R25, UR4, PT ;  /* 0x0000000419007c0c */ /* 0x000fe2000bf46270 */
[----:B------:R-:W1:Y:S01]  /*1080*/  LDS.128 R8, [R6+0x4000] ;  /* 0x0040000006087984 */ /* 0x000e620000000c00 */
[----:B------:R-:W-:Y:S01]  /*1090*/  IMAD.WIDE.U32 R20, R0, UR6, R68 ;  /* 0x0000000600147c25 */ /* 0x000fe2000f8e0044 */
[----:B------:R-:W-:Y:S01]  /*10a0*/  ULDC.64 UR6, c[0x0][0x260] ;  /* 0x0000980000067ab9 */ /* 0x000fe20000000a00 */
[----:B------:R-:W-:-:S03]  /*10b0*/  ISETP.GE.AND P3, PT, R24, UR4, PT ;  /* 0x0000000418007c0c */ /* 0x000fc6000bf66270 */
[----:B------:R-:W2:Y:S01]  /*10c0*/  @!P1 LDS.128 R12, [R6] ;  /* 0x00000000060c9984 */ /* 0x000ea20000000c00 */
[----:B------:R-:W-:Y:S01]  /*10d0*/  IADD3 R21, R21, R23, RZ ;  /* 0x0000001715157210 */ /* 0x000fe20007ffe0ff */
[----:B------:R-:W-:-:S04]  /*10e0*/  IMAD R23, R5, UR6, RZ ;  /* 0x0000000605177c24 */ /* 0x000fc8000f8e02ff */
[C---:B------:R-:W-:Y:S02]  /*10f0*/  IMAD R23, R2.reuse, UR7, R23 ;  /* 0x0000000702177c24 */ /* 0x040fe4000f8e0217 */
[----:B------:R-:W-:Y:S01]  /*1100*/  IMAD.WIDE.U32 R20, R2, UR6, R20 ;  /* 0x0000000602147c25 */ /* 0x000fe2000f8e0014 */
[----:B------:R-:W-:-:S03]  /*1110*/  ULDC.64 UR6, c[0x0][0x250] ;  /* 0x0000940000067ab9 */ /* 0x000fc60000000a00 */
[----:B------:R-:W-:Y:S02]  /*1120*/  IMAD.IADD R21, R21, 0x1, R23 ;  /* 0x0000000115157824 */ /* 0x000fe400078e0217 */
[----:B------:R-:W-:Y:S02]  /*1130*/  IMAD R23, R67, UR6, RZ ;  /* 0x0000000643177c24 */ /* 0x000fe4000f8e02ff */
[----:B------:R-:W-:-:S04]  /*1140*/  IMAD.WIDE.U32 R20, R66, UR6, R20 ;  /* 0x0000000642147c25 */ /* 0x000fc8000f8e0014 */
[----:B------:R-:W-:Y:S01]  /*1150*/  IMAD R23, R66, UR7, R23 ;  /* 0x0000000742177c24 */ /* 0x000fe2000f8e0217 */
[----:B------:R-:W-:Y:S02]  /*1160*/  ULDC.64 UR6, c[0x0][0x238] ;  /* 0x00008e0000067ab9 */ /* 0x000fe40000000a00 */
[----:B------:R-:W-:Y:S01]  /*1170*/  LEA R22, P4, R20, UR6, 0x1 ;  /* 0x0000000614167c11 */ /* 0x000fe2000f8808ff */
[----:B------:R-:W-:-:S05]  /*1180*/  IMAD.IADD R21, R21, 0x1, R23 ;  /* 0x0000000115157824 */ /* 0x000fca00078e0217 */
[----:B------:R-:W-:-:S05]  /*1190*/  LEA.HI.X R23, R20, UR7, R21, 0x1, P4 ;  /* 0x0000000714177c11 */ /* 0x000fca000a0f0c15 */
[----:B0-----:R0:W-:Y:S04]  /*11a0*/  @!P2 STG.E.128 desc[UR8][R22.64+0x40], R16 ;  /* 0x000040101600a986 */ /* 0x0011e8000c101d08 */
[----:B-1----:R0:W-:Y:S04]  /*11b0*/  @!P3 STG.E.128 desc[UR8][R22.64+0x80], R8 ;  /* 0x000080081600b986 */ /* 0x0021e8000c101d08 */
[----:B--2---:R0:W-:Y:S02]  /*11c0*/  @!P1 STG.E.128 desc[UR8][R22.64], R12 ;  /* 0x0000000c16009986 */ /* 0x0041e4000c101d08 */
.L_x_3103:
[----:B------:R-:W-:Y:S05]  /*11d0*/  BSYNC B0 ;  /* 0x0000000000007941 */ /* 0x000fea0003800000 */
.L_x_3102:
[----:B------:R-:W-:Y:S05]  /*11e0*/  @P0 EXIT ;  /* 0x000000000000094d */ /* 0x000fea0003800000 */
[----:B------:R-:W-:Y:S01]  /*11f0*/  ULDC.64 UR4, c[0x0][0x258] ;  /* 0x0000960000047ab9 */ /* 0x000fe20000000a00 */
[----:B01----:R-:W-:Y:S01]  /*1200*/  IMAD R18, R7, 0x2, R4 ;  /* 0x0000000207127824 */ /* 0x003fe200078e0204 */
[--C-:B------:R-:W-:Y:S01]  /*1210*/  SHF.R.S32.HI R69, RZ, 0x1f, R68.reuse ;  /* 0x0000001fff457819 */ /* 0x100fe20000011444 */
[----:B------:R-:W-:Y:S01]  /*1220*/  IMAD R3, R3, UR4, RZ ;  /* 0x0000000403037c24 */ /* 0x000fe2000f8e02ff */
[----:B------:R-:W-:Y:S01]  /*1230*/  IADD3 R19, P0, R66, 0x40, RZ ;  /* 0x0000004042137810 */ /* 0x000fe20007f1e0ff */
[----:B------:R-:W-:Y:S01]  /*1240*/  ULDC.64 UR6, c[0x0][0x238] ;  /* 0x00008e0000067ab9 */ /* 0x000fe20000000a00 */
[----:B------:R-:W0:Y:S01]  /*1250*/  LDS.128 R12, [R18+0xd000] ;  /* 0x00d00000120c7984 */ /* 0x000e220000000c00 */
[----:B------:R-:W-:-:S03]  /*1260*/  IMAD.WIDE.U32 R6, R0, UR4, R68 ;  /* 0x0000000400067c25 */ /* 0x000fc6000f8e0044 */
[----:B------:R-:W1:Y:S01]  /*1270*/  LDS.128 R8, [R18+0xf000] ;  /* 0x00f0000012087984 */ /* 0x000e620000000c00 */
[----:B------:R-:W-:Y:S01]  /*1280*/  IMAD R3, R0, UR5, R3 ;  /* 0x0000000500037c24 */ /* 0x000fe2000f8e0203 */
[----:B------:R-:W-:Y:S01]  /*1290*/  ULDC.64 UR4, c[0x0][0x260] ;  /* 0x0000980000047ab9 */ /* 0x000fe20000000a00 */
[----:B------:R-:W-:Y:S01]  /*12a0*/  MOV R16, R6 ;  /* 0x0000000600107202 */ /* 0x000fe20000000f00 */
[----:B------:R-:W-:Y:S02]  /*12b0*/  IMAD.X R66, RZ, RZ, R67, P0 ;  /* 0x000000ffff427224 */ /* 0x000fe400000e0643 */
[----:B------:R-:W-:Y:S02]  /*12c0*/  IMAD.IADD R17, R7, 0x1, R3 ;  /* 0x0000000107117824 */ /* 0x000fe400078e0203 */
[----:B------:R-:W-:Y:S02]  /*12d0*/  IMAD R3, R5, UR4, RZ ;  /* 0x0000000405037c24 */ /* 0x000fe4000f8e02ff */
[----:B------:R2:W3:Y:S02]  /*12e0*/  LDS.128 R4, [R18+0x11000] ;  /* 0x0110000012047984 */ /* 0x0004e40000000c00 */
[----:B------:R-:W-:-:S02]  /*12f0*/  IMAD R21, R2, UR5, R3 ;  /* 0x0000000502157c24 */ /* 0x000fc4000f8e0203 */
[----:B------:R-:W-:Y:S01]  /*1300*/  IMAD.WIDE.U32 R2, R2, UR4, R16 ;  /* 0x0000000402027c25 */ /* 0x000fe2000f8e0010 */
[----:B------:R-:W-:-:S03]  /*1310*/  ULDC.64 UR4, c[0x0][0x250] ;  /* 0x0000940000047ab9 */ /* 0x000fc60000000a00 */
[----:B------:R-:W-:Y:S02]  /*1320*/  IMAD.IADD R3, R3, 0x1, R21 ;  /* 0x0000000103037824 */ /* 0x000fe400078e0215 */
[----:B------:R-:W-:Y:S02]  /*1330*/  IMAD R66, R66, UR4, RZ ;  /* 0x0000000442427c24 */ /* 0x000fe4000f8e02ff */
[C---:B------:R-:W-:Y:S01]  /*1340*/  IMAD.WIDE.U32 R2, R19.reuse, UR4, R2 ;  /* 0x0000000413027c25 */ /* 0x040fe2000f8e0002 */
[----:B------:R-:W-:Y:S02]  /*1350*/  ULDC UR4, c[0x0][0x244] ;  /* 0x0000910000047ab9 */ /* 0x000fe40000000800 */
[----:B------:R-:W-:Y:S01]  /*1360*/  ISETP.GE.AND P1, PT, R68, UR4, PT ;  /* 0x0000000444007c0c */ /* 0x000fe2000bf26270 */
[----:B------:R-:W-:Y:S01]  /*1370*/  IMAD R17, R19, UR5, R66 ;  /* 0x0000000513117c24 */ /* 0x000fe2000f8e0242 */
[----:B------:R-:W-:Y:S02]  /*1380*/  ISETP.GE.AND P2, PT, R25, UR4, PT ;  /* 0x0000000419007c0c */ /* 0x000fe4000bf46270 */
[----:B------:R-:W-:Y:S01]  /*1390*/  ISETP.GE.AND P3, PT, R24, UR4, PT ;  /* 0x0000000418007c0c */ /* 0x000fe2000bf66270 */
[----:B------:R-:W-:Y:S01]  /*13a0*/  IMAD.IADD R3, R3, 0x1, R17 ;  /* 0x0000000103037824 */ /* 0x000fe200078e0211 */
[----:B------:R-:W-:-:S04]  /*13b0*/  LEA R16, P0, R2, UR6, 0x1 ;  /* 0x0000000602107c11 */ /* 0x000fc8000f8008ff */
[----:B------:R-:W-:-:S05]  /*13c0*/  LEA.HI.X R17, R2, UR7, R3, 0x1, P0 ;  /* 0x0000000702117c11 */ /* 0x000fca00080f0c03 */
[----:B0-----:R2:W-:Y:S04]  /*13d0*/  @!P1 STG.E.128 desc[UR8][R16.64], R12 ;  /* 0x0000000c10009986 */ /* 0x0015e8000c101d08 */
[----:B-1----:R2:W-:Y:S01]  /*13e0*/  @!P2 STG.E.128 desc[UR8][R16.64+0x40], R8 ;  /* 0x000040081000a986 */ /* 0x0025e2000c101d08 */
[----:B------:R-:W-:Y:S05]  /*13f0*/  @P3 EXIT ;  /* 0x000000000000394d */ /* 0x000fea0003800000 */
[----:B---3--:R-:W-:Y:S01]  /*1400*/  STG.E.128 desc[UR8][R16.64+0x80], R4 ;  /* 0x0000800410007986 */ /* 0x008fe2000c101d08 */
[----:B------:R-:W-:Y:S05]  /*1410*/  EXIT ;  /* 0x000000000000794d */ /* 0x000fea0003800000 */
.L_x_3104:
        /* <DEDUP_REMOVED lines=14> */
.L_x_3317:


//--------------------- .text._ZN7cutlass13device_kernelIN5flash32FlashAttnBwdPostprocessConvertdQIN4cute5tupleIJNS3_1CILi64EEENS5_ILi96EEEEEENS_10bfloat16_tEfNS_4arch4Sm90ELi256ENS3_8TiledMMAINS3_8MMA_AtomIJNS3_4SM904GMMA27MMA_64x16x16_F32BF16BF16_SSILNSF_5MajorE0ELSH_1ELNSF_7ScaleInE1ELSI_1EEEEEENS3_6LayoutINS4_IJNS5_ILi1EEENS5_ILi2EEESM_EEENS4_IJNS5_ILi0EEESM_SP_EEEEENS4_IJNS3_10UnderscoreESS_SS_EEEEELb0EEEEEvNT_6ParamsE --------------------------
	.section	.text._ZN7cutlass13device_kernelIN5flash32FlashAttnBwdPostprocessConvertdQIN4cute5tupleIJNS3_1CILi64EEENS5_ILi96EEEEEENS_10bfloat16_tEfNS_4arch4Sm90ELi256ENS3_8TiledMMAINS3_8MMA_AtomIJNS3_4SM904GMMA27MMA_64x16x16_F32BF16BF16_SSILNSF_5MajorE0ELSH_1ELNSF_7ScaleInE1ELSI_1EEEEEENS3_6LayoutINS4_IJNS5_ILi1EEENS5_ILi2EEESM_EEENS4_IJNS5_ILi0EEESM_SP_EEEEENS4_IJNS3_10UnderscoreESS_SS_EEEEELb0EEEEEvNT_6ParamsE,"ax",@progbits
	.align	128
.text._ZN7cutlass13device_kernelIN5flash32FlashAttnBwdPostprocessConvertdQIN4cute5tupleIJNS3_1CILi64EEENS5_ILi96EEEEEENS_10bfloat16_tEfNS_4arch4Sm90ELi256ENS3_8TiledMMAINS3_8MMA_AtomIJNS3_4SM904GMMA27MMA_64x16x16_F32BF16BF16_SSILNSF_5MajorE0ELSH_1ELNSF_7ScaleInE1ELSI_1EEEEEENS3_6LayoutINS4_IJNS5_ILi1EEENS5_ILi2EEESM_EEENS4_IJNS5_ILi0EEESM_SP_EEEEENS4_IJNS3_10UnderscoreESS_SS_EEEEELb0EEEEEvNT_6ParamsE:
        .type           _ZN7cutlass13device_kernelIN5flash32FlashAttnBwdPostprocessConvertdQIN4cute5tupleIJNS3_1CILi64EEENS5_ILi96EEEEEENS_10bfloat16_tEfNS_4arch4Sm90ELi256ENS3_8TiledMMAINS3_8MMA_AtomIJNS3_4SM904GMMA27MMA_64x16x16_F32BF16BF16_SSILNSF_5MajorE0ELSH_1ELNSF_7ScaleInE1ELSI_1EEEEEENS3_6LayoutINS4_IJNS5_ILi1EEENS5_ILi2EEESM_EEENS4_IJNS5_ILi0EEESM_SP_EEEEENS4_IJNS3_10UnderscoreESS_SS_EEEEELb0EEEEEvNT_6ParamsE,@function
        .size           _ZN7cutlass13device_kernelIN5flash32FlashAttnBwdPostprocessConvertdQIN4cute5tupleIJNS3_1CILi64EEENS5_ILi96EEEEEENS_10bfloat16_tEfNS_4arch4Sm90ELi256ENS3_8TiledMMAINS3_8MMA_AtomIJNS3_4SM904GMMA27MMA_64x16x16_F32BF16BF16_SSILNSF_5MajorE0ELSH_1ELNSF_7ScaleInE1ELSI_1EEEEEENS3_6LayoutINS4_IJNS5_ILi1EEENS5_ILi2EEESM_EEENS4_IJNS5_ILi0EEESM_SP_EEEEENS4_IJNS3_10UnderscoreESS_SS_EEEEELb0EEEEEvNT_6ParamsE,(.L_x_3318 - _ZN7cutlass13device_kernelIN5flash32FlashAttnBwdPostprocessConvertdQIN4cute5tupleIJNS3_1CILi64EEENS5_ILi96EEEEEENS_10bfloat16_tEfNS_4arch4Sm90ELi256ENS3_8TiledMMAINS3_8MMA_AtomIJNS3_4SM904GMMA27MMA_64x16x16_F32BF16BF16_SSILNSF_5MajorE0ELSH_1ELNSF_7ScaleInE1ELSI_1EEEEEENS3_6LayoutINS4_IJNS5_ILi1EEENS5_ILi2EEESM_EEENS4_IJNS5_ILi0EEESM_SP_EEEEENS4_IJNS3_10UnderscoreESS_SS_EEEEELb0EEEEEvNT_6ParamsE)
        .other          _ZN7cutlass13device_kernelIN5flash32FlashAttnBwdPostprocessConvertdQIN4cute5tupleIJNS3_1CILi64EEENS5_ILi96EEEEEENS_10bfloat16_tEfNS_4arch4Sm90ELi256ENS3_8TiledMMAINS3_8MMA_AtomIJNS3_4SM904GMMA27MMA_64x16x16_F32BF16BF16_SSILNSF_5MajorE0ELSH_1ELNSF_7ScaleInE1ELSI_1EEEEEENS3_6LayoutINS4_IJNS5_ILi1EEENS5_ILi2EEESM_EEENS4_IJNS5_ILi0EEESM_SP_EEEEENS4_IJNS3_10UnderscoreESS_SS_EEEEELb0EEEEEvNT_6ParamsE,@"STO_CUDA_ENTRY STV_DEFAULT"
_ZN7cutlass13device_kernelIN5flash32FlashAttnBwdPostprocessConvertdQIN4cute5tupleIJNS3_1CILi64EEENS5_ILi96EEEEEENS_10bfloat16_tEfNS_4arch4Sm90ELi256ENS3_8TiledMMAINS3_8MMA_AtomIJNS3_4SM904GMMA27MMA_64x16x16_F32BF16BF16_SSILNSF_5MajorE0ELSH_1ELNSF_7ScaleInE1ELSI_1EEEEEENS3_6LayoutINS4_IJNS5_ILi1EEENS5_ILi2EEESM_EEENS4_IJNS5_ILi0EEESM_SP_EEEEENS4_IJNS3_10UnderscoreESS_SS_EEEEELb0EEEEEvNT_6ParamsE:
        /* <DEDUP_REMOVED lines=26> */
.L_x_3105:
        /* <DEDUP_REMOVED lines=14> */
[----:B------:R-:W-:-:S04]  /*0280*/  @P1 IMAD R3, R6, 0x1800, RZ ;  /* 0x0000180006031824 */ /* 0x000fc800078e02ff */
[--C-:B------:R-:W-:Y:S01]  /*0290*/  @P1 IMAD.MOV.U32 R12, RZ, RZ, R3.reuse ;  /* 0x000000ffff0c1224 */ /* 0x100fe200078e0003 */
[----:B------:R-:W-:-:S04]  /*02a0*/  @P1 SHF.R.S32.HI R13, RZ, 0x1f, R3 ;  /* 0x0000001fff0d1819 */ /* 0x000fc80000011403 */
[C---:B------:R-:W-:Y:S02]  /*02b0*/  IADD3 R14, P2, R15.reuse, R12, RZ ;  /* 0x0000000c0f0e7210 */ /* 0x040fe40007f5e0ff */
[----:B0-----:R-:W-:Y:S02]  /*02c0*/  SHF.R.S32.HI R5, RZ, 0x1f, R2 ;  /* 0x0000001fff057819 */ /* 0x001fe40000011402 */
[----:B------:R-:W-:Y:S02]  /*02d0*/  LEA.HI.X.SX32 R15, R15, R13, 0x1, P2 ;  /* 0x0000000d0f0f7211 */ /* 0x000fe400010f0eff */
[----:B------:R-:W0:Y:S01]  /*02e0*/  LDC.64 R12, c[0x0][0x210] ;  /* 0x00008400ff0c7b82 */ /* 0x000e220000000a00 */
[-C--:B-1----:R-:W-:Y:S02]  /*02f0*/  IMAD R3, R5, R16.reuse, RZ ;  /* 0x0000001005037224 */ /* 0x082fe400078e02ff */
[----:B------:R-:W-:-:S04]  /*0300*/  IMAD.WIDE.U32 R14, R2, R16, R14 ;  /* 0x00000010020e7225 */ /* 0x000fc800078e000e */
[----:B------:R-:W-:Y:S01]  /*0310*/  IMAD R17, R2, R17, R3 ;  /* 0x0000001102117224 */ /* 0x000fe200078e0203 */
[----:B------:R-:W-:Y:S02]  /*0320*/  SHF.R.S32.HI R3, RZ, 0x1f, R0 ;  /* 0x0000001fff037819 */ /* 0x000fe40000011400 */
[----:B------:R-:W-:Y:S01]  /*0330*/  SEL R0, R0, RZ, !P0 ;  /* 0x000000ff00007207 */ /* 0x000fe20004000000 */
[----:B------:R-:W-:Y:S01]  /*0340*/  IMAD.IADD R15, R15, 0x1, R17 ;  /* 0x000000010f0f7824 */ /* 0x000fe200078e0211 */
[----:B------:R-:W-:Y:S02]  /*0350*/  SEL R3, R3, RZ, !P0 ;  /* 0x000000ff03037207 */ /* 0x000fe40004000000 */
[----:B--2---:R-:W-:-:S03]  /*0360*/  ISETP.NE.AND P0, PT, R36, RZ, PT ;  /* 0x000000ff2400720c */ /* 0x004fc60003f05270 */
[----:B----4-:R-:W-:-:S04]  /*0370*/  IMAD R6, R3, R10, RZ ;  /* 0x0000000a03067224 */ /* 0x010fc800078e02ff */
[C---:B------:R-:W-:Y:S02]  /*0380*/  IMAD R17, R0.reuse, R11, R6 ;  /* 0x0000000b00117224 */ /* 0x040fe400078e0206 */
[----:B------:R-:W-:-:S04]  /*0390*/  IMAD.WIDE.U32 R10, R0, R10, R14 ;  /* 0x0000000a000a7225 */ /* 0x000fc800078e000e */
[----:B------:R-:W-:Y:S01]  /*03a0*/  IMAD.IADD R6, R11, 0x1, R17 ;  /* 0x000000010b067824 */ /* 0x000fe200078e0211 */
[----:B0-----:R-:W-:-:S04]  /*03b0*/  LEA R12, P2, R10, R12, 0x2 ;  /* 0x0000000c0a0c7211 */ /* 0x001fc800078410ff */
        /* <DEDUP_REMOVED lines=18> */
.L_x_3108:
[----:B------:R-:W-:Y:S01]  /*04e0*/  @P0 ELECT P2, URZ, PT ;  /* 0x00000000003f082f */ /* 0x000fe20003840000 */
[----:B------:R1:W-:-:S12]  /*04f0*/  UBLKCP.S.G [UR6], [UR4], UR10 ;  /* 0x00000006040073ba */ /* 0x0003d8000800020a */
[----:B------:R-:W-:Y:S02]  /*0500*/  @P2 PLOP3.LUT P0, PT, P2, PT, PT, 0x8, 0x0 ;  /* 0x000000000000281c */ /* 0x000fe4000170e170 */
[----:B------:R-:W-:-:S11]  /*0510*/  PLOP3.LUT P2, PT, PT, PT, PT, 0x8, 0x0 ;  /* 0x000000000000781c */ /* 0x000fd60003f4e170 */
[----:B-1----:R-:W-:Y:S05]  /*0520*/  @P0 BRA.U.ANY `(.L_x_3108) ;  /* 0xfffffffd00ec0947 */ /* 0x002fea000393ffff */
.L_x_3107:
[----:B------:R-:W-:Y:S05]  /*0530*/  BSYNC B0 ;  /* 0x0000000000007941 */ /* 0x000fea0003800000 */
.L_x_3106:
[----:B------:R-:W-:Y:S01]  /*0540*/  BAR.SYNC.DEFER_BLOCKING 0x0 ;  /* 0x0000000000007b1d */ /* 0x000fe20000010000 */
[----:B------:R-:W-:Y:S02]  /*0550*/  MOV R6, 0x400 ;  /* 0x0000040000067802 */ /* 0x000fe40000000f00 */
[----:B------:R-:W-:Y:S02]  /*0560*/  CS2R R34, SRZ ;  /* 0x0000000000227805 */ /* 0x000fe4000001ff00 */
[----:B------:R-:W-:Y:S01]  /*0570*/  SHF.L.U32 R11, RZ, 0x1f, RZ ;  /* 0x0000001fff0b7819 */ /* 0x000fe200000006ff */
[--C-:B------:R-:W-:Y:S01]  /*0580*/  @P1 IMAD.MOV.U32 R34, RZ, RZ, R9.reuse ;  /* 0x000000ffff221224 */ /* 0x100fe200078e0009 */
[----:B------:R-:W-:Y:S02]  /*0590*/  LEA R6, R19, R6, 0x18 ;  /* 0x0000000613067211 */ /* 0x000fe400078ec0ff */
[----:B------:R-:W-:-:S07]  /*05a0*/  @P1 SHF.R.S32.HI R35, RZ, 0x1f, R9 ;  /* 0x0000001fff231819 */ /* 0x000fce0000011409 */
.L_x_3109:
[----:B-1----:R1:W2:Y:S02]  /*05b0*/  SYNCS.PHASECHK.TRANS64.TRYWAIT P0, [R6+URZ+0x9000], R11 ;  /* 0x0090000b060075a7 */ /* 0x0022a4000800017f */
[----:B--2---:R-:W-:Y:S05]  /*05c0*/  @!P0 NANOSLEEP.SYNCS 0x989680 ;  /* 0x009896800000895d */ /* 0x004fea0003900000 */
[----:B------:R-:W2:Y:S02]  /*05d0*/  @!P0 SYNCS.PHASECHK.TRANS64 P0, [R6+URZ+0x9000], R11 ;  /* 0x0090000b060085a7 */ /* 0x000ea4000800007f */
[----:B--2---:R-:W-:Y:S05]  /*05e0*/  @!P0 BRA `(.L_x_3109) ;  /* 0xfffffffc00f08947 */ /* 0x004fea000383ffff */
[----:B------:R-:W-:Y:S01]  /*05f0*/  SHF.R.S32.HI R41, RZ, 0x1f, R36 ;  /* 0x0000001fff297819 */ /* 0x000fe20000011424 */
[----:B------:R-:W-:Y:S01]  /*0600*/  ULDC UR4, c[0x0][0x268] ;  /* 0x00009a0000047ab9 */ /* 0x000fe20000000800 */
[----:B------:R-:W-:Y:S02]  /*0610*/  VIADDMNMX R32, R32, -R7, 0x40, PT ;  /* 0x0000004020207446 */ /* 0x000fe40003800907 */
[CC--:B------:R-:W-:Y:S02]  /*0620*/  LEA.HI R12, R41.reuse, R36.reuse, RZ, 0x4 ;  /* 0x00000024290c7211 */ /* 0x0c0fe400078f20ff */
[----:B0-----:R-:W-:Y:S02]  /*0630*/  LEA.HI R8, R41, R36, RZ, 0x7 ;  /* 0x0000002429087211 */ /* 0x001fe400078f38ff */
[----:B-1----:R-:W-:Y:S02]  /*0640*/  LOP3.LUT R11, R12, 0xfffffff0, RZ, 0xc0, !PT ;  /* 0xfffffff00c0b7812 */ /* 0x002fe400078ec0ff */
[----:B------:R-:W-:-:S02]  /*0650*/  LOP3.LUT R9, R8, 0x3fffff80, RZ, 0xc0, !PT ;  /* 0x3fffff8008097812 */ /* 0x000fc400078ec0ff */
[----:B------:R-:W-:Y:S01]  /*0660*/  SHF.R.S32.HI R20, RZ, 0x7, R8 ;  /* 0x00000007ff147819 */ /* 0x000fe20000011408 */
[C---:B------:R-:W-:Y:S01]  /*0670*/  IMAD.IADD R16, R36.reuse, 0x1, -R11 ;  /* 0x0000000124107824 */ /* 0x040fe200078e0a0b */
[----:B------:R-:W-:Y:S01]  /*0680*/  SHF.R.S32.HI R37, RZ, 0x4, R12 ;  /* 0x00000004ff257819 */ /* 0x000fe2000001140c */
[----:B------:R-:W-:-:S03]  /*0690*/  IMAD.IADD R9, R36, 0x1, -R9 ;  /* 0x0000000124097824 */ /* 0x000fc600078e0a09 */
[----:B------:R-:W-:Y:S01]  /*06a0*/  SHF.R.S32.HI R39, RZ, 0x1f, R16 ;  /* 0x0000001fff277819 */ /* 0x000fe20000011410 */
[----:B------:R-:W-:-:S03]  /*06b0*/  IMAD R9, R20, 0x300, R9 ;  /* 0x0000030014097824 */ /* 0x000fc600078e0209 */
[-C--:B------:R-:W-:Y:S01]  /*06c0*/  LEA.HI R7, R39, R16.reuse, RZ, 0x3 ;  /* 0x0000001027077211 */ /* 0x080fe200078f18ff */
[----:B------:R-:W-:Y:S01]  /*06d0*/  IMAD.SHL.U32 R9, R9, 0x4, RZ ;  /* 0x0000000409097824 */ /* 0x000fe200078e00ff */
[----:B------:R-:W-:-:S03]  /*06e0*/  LEA.HI R39, R39, R16, RZ, 0x2 ;  /* 0x0000001027277211 */ /* 0x000fc600078f10ff */
[----:B------:R-:W-:Y:S01]  /*06f0*/  IMAD.SHL.U32 R18, R7, 0x10, RZ ;  /* 0x0000001007127824 */ /* 0x000fe200078e00ff */
[----:B------:R-:W-:Y:S01]  /*0700*/  LEA.HI R7, R12, R37, RZ, 0x1 ;  /* 0x000000250c077211 */ /* 0x000fe200078f08ff */
[----:B------:R-:W-:Y:S01]  /*0710*/  IMAD R44, R9, 0x4, R6 ;  /* 0x00000004092c7824 */ /* 0x000fe200078e0206 */
[C---:B------:R-:W-:Y:S01]  /*0720*/  LOP3.LUT R17, R39.reuse, 0xffffffc, RZ, 0xc0, !PT ;  /* 0x0ffffffc27117812 */ /* 0x040fe200078ec0ff */
[----:B------:R-:W-:Y:S01]  /*0730*/  IMAD.SHL.U32 R39, R39, 0x10, RZ ;  /* 0x0000001027277824 */ /* 0x000fe200078e00ff */
[----:B------:R-:W-:Y:S02]  /*0740*/  LOP3.LUT R21, R18, 0x7fffff80, RZ, 0xc0, !PT ;  /* 0x7fffff8012157812 */ /* 0x000fe400078ec0ff */
[----:B------:R-:W-:Y:S01]  /*0750*/  LOP3.LUT R22, R7, 0xfffffffe, RZ, 0xc0, !PT ;  /* 0xfffffffe07167812 */ /* 0x000fe200078ec0ff */
[----:B------:R-:W0:Y:S01]  /*0760*/  LDS.128 R8, [R44] ;  /* 0x000000002c087984 */ /* 0x000e220000000c00 */
[----:B------:R-:W-:Y:S01]  /*0770*/  IMAD.IADD R33, R16, 0x1, -R17 ;  /* 0x0000000110217824 */ /* 0x000fe200078e0a11 */
[-C--:B------:R-:W-:Y:S01]  /*0780*/  LEA.HI R7, R41, R36.reuse, RZ, 0x5 ;  /* 0x0000002429077211 */ /* 0x080fe200078f28ff */
[----:B------:R-:W-:Y:S01]  /*0790*/  IMAD R24, R20, 0x400, R21 ;  /* 0x0000040014187824 */ /* 0x000fe200078e0215 */
[----:B------:R-:W1:Y:S01]  /*07a0*/  LDS.128 R12, [R44+0x800] ;  /* 0x000800002c0c7984 */ /* 0x000e620000000c00 */
[----:B------:R-:W-:Y:S01]  /*07b0*/  IMAD.IADD R37, R37, 0x1, -R22 ;  /* 0x0000000125257824 */ /* 0x000fe200078e0a16 */
[--C-:B------:R-:W-:Y:S01]  /*07c0*/  SHF.R.S32.HI R38, RZ, 0x5, R7.reuse ;  /* 0x00000005ff267819 */ /* 0x100fe20000011407 */
[----:B------:R-:W-:Y:S01]  /*07d0*/  IMAD R33, R33, 0x10, R24 ;  /* 0x0000001021217824 */ /* 0x000fe200078e0218 */
[----:B------:R-:W2:Y:S01]  /*07e0*/  LDS.128 R16, [R44+0x1000] ;  /* 0x001000002c107984 */ /* 0x000ea20000000c00 */
[----:B------:R-:W-:Y:S01]  /*07f0*/  SHF.R.S32.HI R43, RZ, 0x1f, R7 ;  /* 0x0000001fff2b7819 */ /* 0x000fe20000011407 */
[----:B------:R-:W-:Y:S01]  /*0800*/  IMAD.SHL.U32 R40, R37, 0x8, RZ ;  /* 0x0000000825287824 */ /* 0x000fe200078e00ff */
[----:B------:R-:W-:Y:S01]  /*0810*/  LEA.HI R41, R41, R36, RZ, 0x2 ;  /* 0x0000002429297211 */ /* 0x000fe200078f10ff */
[----:B------:R-:W3:Y:S01]  /*0820*/  LDS.128 R20, [R44+0x1800] ;  /* 0x001800002c147984 */ /* 0x000ee20000000c00 */
[----:B------:R-:W-:Y:S01]  /*0830*/  LEA.HI R43, R43, R38, RZ, 0x2 ;  /* 0x000000262b2b7211 */ /* 0x000fe200078f10ff */
[----:B------:R-:W-:Y:S01]  /*0840*/  IMAD.SHL.U32 R37, R37, 0x40, RZ ;  /* 0x0000004025257824 */ /* 0x000fe200078e00ff */
[--C-:B------:R-:W-:Y:S01]  /*0850*/  SHF.R.S32.HI R7, RZ, 0x2, R41.reuse ;  /* 0x00000002ff077819 */ /* 0x100fe20000011429 */
[----:B------:R-:W4:Y:S01]  /*0860*/  LDS.128 R24, [R44+0x2000] ;  /* 0x002000002c187984 */ /* 0x000f220000000c00 */
[----:B------:R-:W-:-:S02]  /*0870*/  SHF.R.S32.HI R42, RZ, 0x1f, R41 ;  /* 0x0000001fff2a7819 */ /* 0x000fc40000011429 */
[----:B------:R-:W-:Y:S01]  /*0880*/  LOP3.LUT R39, R39, 0x40, RZ, 0xc0, !PT ;  /* 0x0000004027277812 */ /* 0x000fe200078ec0ff */
[----:B------:R5:W4:Y:S01]  /*0890*/  LDS.128 R28, [R44+0x2800] ;  /* 0x002800002c1c7984 */ /* 0x000b220000000c00 */
[----:B------:R-:W-:Y:S02]  /*08a0*/  LOP3.LUT R43, R43, 0x7ffffc, RZ, 0xc0, !PT ;  /* 0x007ffffc2b2b7812 */ /* 0x000fe400078ec0ff */
[----:B------:R-:W-:Y:S02]  /*08b0*/  LEA.HI R42, R42, R7, RZ, 0x2 ;  /* 0x000000072a2a7211 */ /* 0x000fe400078f10ff */
[----:B------:R-:W-:Y:S02]  /*08c0*/  LOP3.LUT R40, R39, 0x8, R40, 0xf8, !PT ;  /* 0x0000000827287812 */ /* 0x000fe400078ef828 */
[----:B------:R-:W-:Y:S01]  /*08d0*/  LOP3.LUT R41, R41, 0xfffffffc, RZ, 0xc0, !PT ;  /* 0xfffffffc29297812 */ /* 0x000fe200078ec0ff */
[----:B-----5:R-:W-:Y:S01]  /*08e0*/  IMAD.IADD R44, R38, 0x1, -R43 ;  /* 0x00000001262c7824 */ /* 0x020fe200078e0a2b */
[----:B------:R-:W-:-:S02]  /*08f0*/  SHF.R.U32.HI R39, RZ, 0x3, R39 ;  /* 0x00000003ff277819 */ /* 0x000fc40000011627 */
[----:B------:R-:W-:Y:S01]  /*0900*/  LOP3.LUT R42, R42, 0xffffffc, RZ, 0xc0, !PT ;  /* 0x0ffffffc2a2a7812 */ /* 0x000fe200078ec0ff */
[----:B------:R-:W-:Y:S01]  /*0910*/  IMAD.IADD R36, R36, 0x1, -R41 ;  /* 0x0000000124247824 */ /* 0x000fe200078e0a29 */
[----:B------:R-:W-:Y:S01]  /*0920*/  LOP3.LUT R39, R40, R39, RZ, 0x3c, !PT ;  /* 0x0000002728277212 */ /* 0x000fe200078e3cff */
[----:B------:R-:W-:Y:S01]  /*0930*/  IMAD R44, R44, 0x100, R33 ;  /* 0x000001002c2c7824 */ /* 0x000fe200078e0221 */
[C---:B------:R-:W-:Y:S01]  /*0940*/  ISETP.GE.AND P0, PT, R7.reuse, R32, PT ;  /* 0x000000200700720c */ /* 0x040fe20003f06270 */
[----:B------:R-:W-:Y:S02]  /*0950*/  IMAD.IADD R41, R7, 0x1, -R42 ;  /* 0x0000000107297824 */ /* 0x000fe400078e0a2a */
[----:B------:R-:W-:Y:S02]  /*0960*/  IMAD.IADD R33, R39, 0x1, R44 ;  /* 0x0000000127217824 */ /* 0x000fe400078e022c */
[----:B------:R-:W-:Y:S02]  /*0970*/  IMAD R32, R38, 0x8, R41 ;  /* 0x0000000826207824 */ /* 0x000fe400078e0229 */
[----:B0-----:R-:W-:Y:S01]  /*0980*/  FMUL.FTZ R39, R9, UR4 ;  /* 0x0000000409277c20 */ /* 0x001fe20008410000 */
[----:B------:R-:W-:Y:S01]  /*0990*/  FMUL.FTZ R9, R10, UR4 ;  /* 0x000000040a097c20 */ /* 0x000fe20008410000 */
[----:B------:R-:W-:Y:S01]  /*09a0*/  FMUL.FTZ R38, R11, UR4 ;  /* 0x000000040b267c20 */ /* 0x000fe20008410000 */
[----:B-1----:R-:W-:Y:S01]  /*09b0*/  FMUL.FTZ R10, R12, UR4 ;  /* 0x000000040c0a7c20 */ /* 0x002fe20008410000 */
[----:B------:R-:W-:Y:S01]  /*09c0*/  FMUL.FTZ R11, R14, UR4 ;  /* 0x000000040e0b7c20 */ /* 0x000fe20008410000 */
[----:B------:R-:W-:Y:S01]  /*09d0*/  FMUL.FTZ R14, R15, UR4 ;  /* 0x000000040f0e7c20 */ /* 0x000fe20008410000 */
[----:B------:R-:W-:Y:S01]  /*09e0*/  FMUL.FTZ R13, R13, UR4 ;  /* 0x000000040d0d7c20 */ /* 0x000fe20008410000 */
[----:B--2---:R-:W-:Y:S01]  /*09f0*/  FMUL.FTZ R12, R16, UR4 ;  /* 0x00000004100c7c20 */ /* 0x004fe20008410000 */
[----:B------:R-:W-:Y:S01]  /*0a00*/  FMUL.FTZ R15, R18, UR4 ;  /* 0x00000004120f7c20 */ /* 0x000fe20008410000 */
[----:B------:R-:W-:Y:S01]  /*0a10*/  FMUL.FTZ R18, R19, UR4 ;  /* 0x0000000413127c20 */ /* 0x000fe20008410000 */
[----:B------:R-:W-:Y:S01]  /*0a20*/  F2FP.BF16.F32.PACK_AB R11, R14, R11 ;  /* 0x0000000b0e0b723e */ /* 0x000fe200000010ff */
[----:B---3--:R-:W-:Y:S01]  /*0a30*/  FMUL.FTZ R16, R20, UR4 ;  /* 0x0000000414107c20 */ /* 0x008fe20008410000 */
[----:B------:R-:W-:Y:S01]  /*0a40*/  FMUL.FTZ R21, R21, UR4 ;  /* 0x0000000415157c20 */ /* 0x000fe20008410000 */
[----:B------:R-:W-:Y:S01]  /*0a50*/  FMUL.FTZ R19, R22, UR4 ;  /* 0x0000000416137c20 */ /* 0x000fe20008410000 */
[----:B------:R-:W-:Y:S01]  /*0a60*/  FMUL.FTZ R40, R23, UR4 ;  /* 0x0000000417287c20 */ /* 0x000fe20008410000 */
[----:B------:R-:W-:Y:S01]  /*0a70*/  F2FP.BF16.F32.PACK_AB R10, R13, R10 ;  /* 0x0000000a0d0a723e */ /* 0x000fe200000010ff */
[----:B------:R-:W-:Y:S01]  /*0a80*/  FMUL.FTZ R8, R8, UR4 ;  /* 0x0000000408087c20 */ /* 0x000fe20008410000 */
[----:B------:R-:W-:Y:S01]  /*0a90*/  F2FP.BF16.F32.PACK_AB R14, R21, R16 ;  /* 0x00000010150e723e */ /* 0x000fe200000010ff */
[----:B----4-:R-:W-:Y:S01]  /*0aa0*/  FMUL.FTZ R20, R24, UR4 ;  /* 0x0000000418147c20 */ /* 0x010fe20008410000 */
[----:B------:R-:W-:Y:S01]  /*0ab0*/  LEA.HI R16, R36, R36, RZ, 0x1 ;  /* 0x0000002424107211 */ /* 0x000fe200078f08ff */
[----:B------:R-:W-:Y:S01]  /*0ac0*/  FMUL.FTZ R25, R25, UR4 ;  /* 0x0000000419197c20 */ /* 0x000fe20008410000 */
[----:B------:R-:W-:Y:S01]  /*0ad0*/  F2FP.BF16.F32.PACK_AB R13, R18, R15 ;  /* 0x0000000f120d723e */ /* 0x000fe200000010ff */
[----:B------:R-:W-:Y:S01]  /*0ae0*/  FMUL.FTZ R17, R17, UR4 ;  /* 0x0000000411117c20 */ /* 0x000fe20008410000 */
[----:B------:R-:W-:Y:S01]  /*0af0*/  FMUL.FTZ R23, R28, UR4 ;  /* 0x000000041c177c20 */ /* 0x000fe20008410000 */
[----:B------:R-:W-:Y:S01]  /*0b00*/  F2FP.BF16.F32.PACK_AB R15, R40, R19 ;  /* 0x00000013280f723e */ /* 0x000fe200000010ff */
[----:B------:R-:W-:-:S02]  /*0b10*/  IMAD.SHL.U32 R36, R36, 0x8, RZ ;  /* 0x0000000824247824 */ /* 0x000fc400078e00ff */
[----:B------:R-:W-:Y:S01]  /*0b20*/  FMUL.FTZ R22, R26, UR4 ;  /* 0x000000041a167c20 */ /* 0x000fe20008410000 */
[----:B------:R-:W-:Y:S02]  /*0b30*/  IMAD.SHL.U32 R18, R16, 0x200, RZ ;  /* 0x0000020010127824 */ /* 0x000fe400078e00ff */
[----:B------:R-:W-:Y:S01]  /*0b40*/  FMUL.FTZ R27, R27, UR4 ;  /* 0x000000041b1b7c20 */ /* 0x000fe20008410000 */
[----:B------:R-:W-:Y:S01]  /*0b50*/  FMUL.FTZ R28, R29, UR4 ;  /* 0x000000041d1c7c20 */ /* 0x000fe20008410000 */
[----:B------:R-:W-:Y:S01]  /*0b60*/  FMUL.FTZ R24, R30, UR4 ;  /* 0x000000041e187c20 */ /* 0x000fe20008410000 */
[----:B------:R-:W-:Y:S01]  /*0b70*/  FMUL.FTZ R31, R31, UR4 ;  /* 0x000000041f1f7c20 */ /* 0x000fe20008410000 */
[----:B------:R-:W-:Y:S01]  /*0b80*/  LOP3.LUT R19, R37, 0x40, RZ, 0xc0, !PT ;  /* 0x0000004025137812 */ /* 0x000fe200078ec0ff */
[----:B------:R-:W-:Y:S01]  /*0b90*/  IMAD R33, R33, 0x2, R6 ;  /* 0x0000000221217824 */ /* 0x000fe200078e0206 */
[----:B------:R-:W-:Y:S02]  /*0ba0*/  F2FP.BF16.F32.PACK_AB R8, R39, R8 ;  /* 0x000000082708723e */ /* 0x000fe400000010ff */
[----:B------:R-:W-:-:S02]  /*0bb0*/  F2FP.BF16.F32.PACK_AB R9, R38, R9 ;  /* 0x000000092609723e */ /* 0x000fc400000010ff */
[----:B------:R-:W-:Y:S02]  /*0bc0*/  F2FP.BF16.F32.PACK_AB R16, R25, R20 ;  /* 0x000000141910723e */ /* 0x000fe400000010ff */
[----:B------:R-:W-:Y:S01]  /*0bd0*/  F2FP.BF16.F32.PACK_AB R12, R17, R12 ;  /* 0x0000000c110c723e */ /* 0x000fe200000010ff */
[----:B------:R0:W-:Y:S01]  /*0be0*/  STSM.16.M88.4 [R33+0x6000], R8 ;  /* 0x0060000821007844 */ /* 0x0001e20000000200 */
[----:B------:R-:W-:Y:S02]  /*0bf0*/  LOP3.LUT R21, R18, 0xfffffc00, RZ, 0xc0, !PT ;  /* 0xfffffc0012157812 */ /* 0x000fe400078ec0ff */
[----:B------:R-:W-:Y:S01]  /*0c00*/  LOP3.LUT R20, R19, 0x8, R36, 0xf8, !PT ;  /* 0x0000000813147812 */ /* 0x000fe200078ef824 */
[----:B------:R0:W-:Y:S01]  /*0c10*/  STSM.16.M88.4 [R33+0x7000], R12 ;  /* 0x0070000c21007844 */ /* 0x0001e20000000200 */
[----:B------:R-:W-:Y:S01]  /*0c20*/  SHF.R.U32.HI R25, RZ, 0x3, R19 ;  /* 0x00000003ff197819 */ /* 0x000fe20000011613 */
[----:B------:R-:W-:Y:S01]  /*0c30*/  IMAD.U32 R21, R32, 0x10, R21 ;  /* 0x0000001020157824 */ /* 0x000fe200078e0015 */
[----:B------:R-:W-:-:S02]  /*0c40*/  F2FP.BF16.F32.PACK_AB R17, R27, R22 ;  /* 0x000000161b11723e */ /* 0x000fc400000010ff */
[----:B------:R-:W-:Y:S02]  /*0c50*/  F2FP.BF16.F32.PACK_AB R18, R28, R23 ;  /* 0x000000171c12723e */ /* 0x000fe400000010ff */
[----:B------:R-:W-:Y:S02]  /*0c60*/  F2FP.BF16.F32.PACK_AB R19, R31, R24 ;  /* 0x000000181f13723e */ /* 0x000fe400000010ff */
[----:B------:R-:W-:-:S03]  /*0c70*/  LOP3.LUT R20, R20, R25, RZ, 0x3c, !PT ;  /* 0x0000001914147212 */ /* 0x000fc600078e3cff */
[----:B------:R0:W-:Y:S01]  /*0c80*/  STSM.16.M88.4 [R33+0x8000], R16 ;  /* 0x0080001021007844 */ /* 0x0001e20000000200 */
[----:B------:R-:W-:Y:S06]  /*0c90*/  BAR.SYNC.DEFER_BLOCKING 0x0 ;  /* 0x0000000000007b1d */ /* 0x000fec0000010000 */
[----:B------:R-:W-:Y:S05]  /*0ca0*/  @P0 EXIT ;  /* 0x000000000000094d */ /* 0x000fea0003800000 */
[----:B------:R-:W-:Y:S01]  /*0cb0*/  ULDC UR4, c[0x0][0x244] ;  /* 0x0000910000047ab9 */ /* 0x000fe20000000800 */
[----:B------:R-:W-:Y:S01]  /*0cc0*/  IMAD.IADD R21, R21, 0x1, R20 ;  /* 0x0000000115157824 */ /* 0x000fe200078e0214 */
[----:B------:R-:W-:Y:S01]  /*0cd0*/  ISETP.GE.AND P0, PT, R36, UR4, PT ;  /* 0x0000000424007c0c */ /* 0x000fe2000bf06270 */
[----:B------:R-:W-:Y:S01]  /*0ce0*/  ULDC.64 UR6, c[0x0][0x258] ;  /* 0x0000960000067ab9 */ /* 0x000fe20000000a00 */
[----:B------:R-:W-:Y:S01]  /*0cf0*/  SHF.R.S32.HI R37, RZ, 0x1f, R36 ;  /* 0x0000001fff257819 */ /* 0x000fe20000011424 */
[----:B------:R-:W-:Y:S02]  /*0d00*/  IMAD R21, R21, 0x2, R6 ;  /* 0x0000000215157824 */ /* 0x000fe400078e0206 */
[----:B------:R-:W-:Y:S02]  /*0d10*/  IMAD R5, R5, UR6, RZ ;  /* 0x0000000605057c24 */ /* 0x000fe4000f8e02ff */
[C---:B0-----:R-:W-:Y:S01]  /*0d20*/  IMAD.WIDE.U32 R16, R2.reuse, UR6, R36 ;  /* 0x0000000602107c25 */ /* 0x041fe2000f8e0024 */
[----:B------:R-:W0:Y:S03]  /*0d30*/  LDS.128 R8, [R21+0x7000] ;  /* 0x0070000015087984 */ /* 0x000e260000000c00 */
[----:B------:R-:W-:Y:S01]  /*0d40*/  IMAD R5, R2, UR7, R5 ;  /* 0x0000000702057c24 */ /* 0x000fe2000f8e0205 */
[----:B------:R-:W-:Y:S01]  /*0d50*/  IADD3 R2, P1, R7, R34, RZ ;  /* 0x0000002207027210 */ /* 0x000fe20007f3e0ff */
[----:B------:R-:W1:Y:S01]  /*0d60*/  @!P0 LDS.128 R12, [R21+0x6000] ;  /* 0x00600000150c8984 */ /* 0x000e620000000c00 */
[----:B------:R-:W-:Y:S01]  /*0d70*/  ULDC.64 UR6, c[0x0][0x260] ;  /* 0x0000980000067ab9 */ /* 0x000fe20000000a00 */
[----:B------:R-:W-:-:S02]  /*0d80*/  IMAD.IADD R17, R17, 0x1, R5 ;  /* 0x0000000111117824 */ /* 0x000fc400078e0205 */
[----:B------:R-:W-:Y:S01]  /*0d90*/  IMAD R5, R3, UR6, RZ ;  /* 0x0000000603057c24 */ /* 0x000fe2000f8e02ff */
[----:B------:R-:W-:Y:S01]  /*0da0*/  LEA.HI.X.SX32 R3, R7, R35, 0x1, P1 ;  /* 0x0000002307037211 */ /* 0x000fe200008f0eff */
[----:B------:R-:W-:-:S04]  /*0db0*/  IMAD.WIDE.U32 R6, R0, UR6, R16 ;  /* 0x0000000600067c25 */ /* 0x000fc8000f8e0010 */
[----:B------:R-:W-:Y:S01]  /*0dc0*/  IMAD R19, R0, UR7, R5 ;  /* 0x0000000700137c24 */ /* 0x000fe2000f8e0205 */
[----:B------:R-:W-:Y:S01]  /*0dd0*/  ULDC.64 UR6, c[0x0][0x250] ;  /* 0x0000940000067ab9 */ /* 0x000fe20000000a00 */
[----:B------:R-:W-:-:S04]  /*0de0*/  IMAD.WIDE R4, R4, 0x40, R2 ;  /* 0x0000004004047825 */ /* 0x000fc800078e0202 */
[----:B------:R-:W-:Y:S02]  /*0df0*/  IMAD R3, R5, UR6, RZ ;  /* 0x0000000605037c24 */ /* 0x000fe4000f8e02ff */
[----:B------:R-:W-:Y:S02]  /*0e00*/  IMAD.IADD R7, R7, 0x1, R19 ;  /* 0x0000000107077824 */ /* 0x000fe400078e0213 */
[C---:B------:R-:W-:Y:S02]  /*0e10*/  VIADD R0, R36.reuse, 0x20 ;  /* 0x0000002024007836 */ /* 0x040fe40000000000 */
[----:B------:R-:W-:Y:S02]  /*0e20*/  VIADD R36, R36, 0x40 ;  /* 0x0000004024247836 */ /* 0x000fe40000000000 */
[----:B------:R-:W-:Y:S01]  /*0e30*/  IMAD R3, R4, UR7, R3 ;  /* 0x0000000704037c24 */ /* 0x000fe2000f8e0203 */
[----:B------:R-:W-:Y:S01]  /*0e40*/  ISETP.GE.AND P1, PT, R0, UR4, PT ;  /* 0x0000000400007c0c */ /* 0x000fe2000bf26270 */
[----:B------:R-:W-:Y:S01]  /*0e50*/  IMAD.WIDE.U32 R4, R4, UR6, R6 ;  /* 0x0000000604047c25 */ /* 0x000fe2000f8e0006 */
[----:B------:R-:W-:Y:S01]  /*0e60*/  ISETP.GE.AND P2, PT, R36, UR4, PT ;  /* 0x0000000424007c0c */ /* 0x000fe2000bf46270 */
[----:B------:R-:W-:-:S02]  /*0e70*/  ULDC.64 UR6, c[0x0][0x238] ;  /* 0x00008e0000067ab9 */ /* 0x000fc40000000a00 */
[----:B------:R-:W-:Y:S01]  /*0e80*/  IMAD.IADD R3, R5, 0x1, R3 ;  /* 0x0000000105037824 */ /* 0x000fe200078e0203 */
[----:B------:R-:W-:-:S04]  /*0e90*/  LEA R2, P3, R4, UR6, 0x1 ;  /* 0x0000000604027c11 */ /* 0x000fc8000f8608ff */
[----:B------:R-:W-:-:S05]  /*0ea0*/  LEA.HI.X R3, R4, UR7, R3, 0x1, P3 ;  /* 0x0000000704037c11 */ /* 0x000fca00098f0c03 */
[----:B0-----:R0:W-:Y:S04]  /*0eb0*/  @!P1 STG.E.128 desc[UR8][R2.64+0x40], R8 ;  /* 0x0000400802009986 */ /* 0x0011e8000c101d08 */
[----:B-1----:R0:W-:Y:S01]  /*0ec0*/  @!P0 STG.E.128 desc[UR8][R2.64], R12 ;  /* 0x0000000c02008986 */ /* 0x0021e2000c101d08 */
[----:B------:R-:W-:Y:S05]  /*0ed0*/  @P2 EXIT ;  /* 0x000000000000294d */ /* 0x000fea0003800000 */
[----:B------:R-:W1:Y:S04]  /*0ee0*/  LDS.128 R4, [R21+0x8000] ;  /* 0x0080000015047984 */ /* 0x000e680000000c00 */
[----:B-1----:R-:W-:Y:S01]  /*0ef0*/  STG.E.128 desc[UR8][R2.64+0x80], R4 ;  /* 0x0000800402007986 */ /* 0x002fe2000c101d08 */
[----:B------:R-:W-:Y:S05]  /*0f00*/  EXIT ;  /* 0x000000000000794d */ /* 0x000fea0003800000 */
.L_x_3110:
        /* <DEDUP_REMOVED lines=15> */
.L_x_3318:


//--------------------- .text._ZN7cutlass13device_kernelIN5flash11enable_sm90INS1_16FlashAttnBwdSm90INS1_25CollectiveMainloopBwdSm90ILi2ELi2ELi2EN4cute5tupleIJNS5_1CILi1EEES8_S8_EEENS6_IJNS7_ILi64EEENS7_ILi128EEENS7_ILi96EEEEEENS_10bfloat16_tEfNS_4arch4Sm90ELb1ELb0ELb0ELb1ELb1ELb1ELb0ELb0ELi2ELi1ELi2ELi1ELb1EEENS1_24CollectiveEpilogueBwdGQAISD_fSG_Li256ELb1ELb1EEENS1_25SingleTileBwdLPTSchedulerILb1ELi128ELb1EEEEEEEEEvNT_6ParamsE --------------------------
	.section	.text._ZN7cutlass13device_kernelIN5flash11enable_sm90INS1_16FlashAttnBwdSm90INS1_25CollectiveMainloopBwdSm90ILi2ELi2ELi2EN4cute5tupleIJNS5_1CILi1EEES8_S8_EEENS6_IJNS7_ILi64EEENS7_ILi128EEENS7_ILi96EEEEEENS_10bfloat16_tEfNS_4arch4Sm90ELb1ELb0ELb0ELb1ELb1ELb1ELb0ELb0ELi2ELi1ELi2ELi1ELb1EEENS1_24CollectiveEpilogueBwdGQAISD_fSG_Li256ELb1ELb1EEENS1_25SingleTileBwdLPTSchedulerILb1ELi128ELb1EEEEEEEEEvNT_6ParamsE,"ax",@progbits
	.align	128
.text._ZN7cutlass13device_kernelIN5flash11enable_sm90INS1_16FlashAttnBwdSm90INS1_25CollectiveMainloopBwdSm90ILi2ELi2ELi2EN4cute5tupleIJNS5_1CILi1EEES8_S8_EEENS6_IJNS7_ILi64EEENS7_ILi128EEENS7_ILi96EEEEEENS_10bfloat16_tEfNS_4arch4Sm90ELb1ELb0ELb0ELb1ELb1ELb1ELb0ELb0ELi2ELi1ELi2ELi1ELb1EEENS1_24CollectiveEpilogueBwdGQAISD_fSG_Li256ELb1ELb1EEENS1_25SingleTileBwdLPTSchedulerILb1ELi128ELb1EEEEEEEEEvNT_6ParamsE:
        .type           _ZN7cutlass13device_kernelIN5flash11enable_sm90INS1_16FlashAttnBwdSm90INS1_25CollectiveMainloopBwdSm90ILi2ELi2ELi2EN4cute5tupleIJNS5_1CILi1EEES8_S8_EEENS6_IJNS7_ILi64EEENS7_ILi128EEENS7_ILi96EEEEEENS_10bfloat16_tEfNS_4arch4Sm90ELb1ELb0ELb0ELb1ELb1ELb1ELb0ELb0ELi2ELi1ELi2ELi1ELb1EEENS1_24CollectiveEpilogueBwdGQAISD_fSG_Li256ELb1ELb1EEENS1_25SingleTileBwdLPTSchedulerILb1ELi128ELb1EEEEEEEEEvNT_6ParamsE,@function
        .size           _ZN7cutlass13device_kernelIN5flash11enable_sm90INS1_16FlashAttnBwdSm90INS1_25CollectiveMainloopBwdSm90ILi2ELi2ELi2EN4cute5tupleIJNS5_1CILi1EEES8_S8_EEENS6_IJNS7_ILi64EEENS7_ILi128EEENS7_ILi96EEEEEENS_10bfloat16_tEfNS_4arch4Sm90ELb1ELb0ELb0ELb1ELb1ELb1ELb0ELb0ELi2ELi1ELi2ELi1ELb1EEENS1_24CollectiveEpilogueBwdGQAISD_fSG_Li256ELb1ELb1EEENS1_25SingleTileBwdLPTSchedulerILb1ELi128ELb1EEEEEEEEEvNT_6ParamsE,(.L_x_3319 - _ZN7cutlass13device_kernelIN5flash11enable_sm90INS1_16FlashAttnBwdSm90INS1_25CollectiveMainloopBwdSm90ILi2ELi2ELi2EN4cute5tupleIJNS5_1CILi1EEES8_S8_EEENS6_IJNS7_ILi64EEENS7_ILi128EEENS7_ILi96EEEEEENS_10bfloat16_tEfNS_4arch4Sm90ELb1ELb0ELb0ELb1ELb1ELb1ELb0ELb0ELi2ELi1ELi2ELi1ELb1EEENS1_24CollectiveEpilogueBwdGQAISD_fSG_Li256ELb1ELb1EEENS1_25SingleTileBwdLPTSchedulerILb1ELi128ELb1EEEEEEEEEvNT_6ParamsE)
        .other          _ZN7cutlass13device_kernelIN5flash11enable_sm90INS1_16FlashAttnBwdSm90INS1_25CollectiveMainloopBwdSm90ILi2ELi2ELi2EN4cute5tupleIJNS5_1CILi1EEES8_S8_EEENS6_IJNS7_ILi64EEENS7_ILi128EEENS7_ILi96EEEEEENS_10bfloat16_tEfNS_4arch4Sm90ELb1ELb0ELb0ELb1ELb1ELb1ELb0ELb0ELi2ELi1ELi2ELi1ELb1EEENS1_24CollectiveEpilogueBwdGQAISD_fSG_Li256ELb1ELb1EEENS1_25SingleTileBwdLPTSchedulerILb1ELi128ELb1EEEEEEEEEvNT_6ParamsE,@"STO_CUDA_ENTRY STV_DEFAULT"
_ZN7cutlass13device_kernelIN5flash11enable_sm90INS1_16FlashAttnBwdSm90INS1_25CollectiveMainloopBwdSm90ILi2ELi2ELi2EN4cute5tupleIJNS5_1CILi1EEES8_S8_EEENS6_IJNS7_ILi64EEENS7_ILi128EEENS7_ILi96EEEEEENS_10bfloat16_tEfNS_4arch4Sm90ELb1ELb0ELb0ELb1ELb1ELb1ELb0ELb0ELi2ELi1ELi2ELi1ELb1EEENS1_24CollectiveEpilogueBwdGQAISD_fSG_Li256ELb1ELb1EEENS1_25SingleTileBwdLPTSchedulerILb1ELi128ELb1EEEEEEEEEvNT_6ParamsE:
        /* <DEDUP_REMOVED lines=24> */
.L_x_3112:
[----:B------:R-:W-:Y:S05]  /*0180*/  BSYNC B0 ;  /* 0x0000000000007941 */ /* 0x000fea0003800000 */
.L_x_3111:
        /* <DEDUP_REMOVED lines=37> */
.L_x_3113:
        /* <DEDUP_REMOVED lines=22> */
.L_x_3114:
[----:B------:R-:W-:Y:S01]  /*0540*/  PLOP3.LUT P0, PT, PT, PT, UP0, 0x80, 0x0 ;  /* 0x000000000000781c */ /* 0x000fe20003f0f008 */
[----:B------:R-:W-:Y:S01]  /*0550*/  NOP ;  /* 0x0000000000007918 */ /* 0x000fe20000000000 */
[----:B------:R-:W-:Y:S01]  /*0560*/  ULDC.64 UR46, c[0x0][0x208] ;  /* 0x00008200002e7ab9 */ /* 0x000fe20000000a00 */
[----:B------:R-:W-:Y:S01]  /*0570*/  BSSY B6, `(.L_x_3115) ;  /* 0x00009fc000067945 */ /* 0x000fe20003800000 */
[----:B-12-4-:R-:W-:Y:S09]  /*0580*/  BAR.SYNC.DEFER_BLOCKING 0x0 ;  /* 0x0000000000007b1d */ /* 0x016ff20000010000 */
[----:B------:R-:W-:Y:S05]  /*0590*/  @!P0 BRA `(.L_x_3116) ;  /* 0x0000005000b48947 */ /* 0x000fea0003800000 */
.L_x_3117:
        /* <DEDUP_REMOVED lines=32> */
.L_x_3118:
[----:B------:R-:W-:Y:S01]  /*07a0*/  ULDC UR8, c[0x0][0x8cc] ;  /* 0x0002330000087ab9 */ /* 0x000fe20000000800 */
[----:B------:R-:W-:Y:S01]  /*07b0*/  UMOV UR7, UR9 ;  /* 0x0000000900077c82 */ /* 0x000fe20008000000 */
[----:B------:R-:W-:-:S11]  /*07c0*/  UISETP.NE.AND UP0, UPT, UR8, 0x1, UPT ;  /* 0x000000010800788c */ /* 0x000fd6000bf05270 */
[----:B------:R-:W-:Y:S02]  /*07d0*/  @UP0 ULDC.64 UR10, c[0x0][0x8d0] ;  /* 0x00023400000a0ab9 */ /* 0x000fe40000000a00 */
[----:B------:R-:W-:-:S04]  /*07e0*/  UIMAD.WIDE.U32 UR4, UR9, UR10, URZ ;  /* 0x0000000a090472a5 */ /* 0x000fc8000f8e003f */
[----:B------:R-:W-:-:S04]  /*07f0*/  @UP0 USHF.R.U32.HI UR7, URZ, UR11, UR5 ;  /* 0x0000000b3f070299 */ /* 0x000fc80008011605 */
[----:B------:R-:W-:-:S12]  /*0800*/  UIMAD UR4, UR7, UR8, URZ ;  /* 0x00000008070472a4 */ /* 0x000fd8000f8e023f */
.L_x_3119:
        /* <DEDUP_REMOVED lines=23> */
.L_x_3120:
        /* <DEDUP_REMOVED lines=14> */
.L_x_3122:
[----:B------:R-:W-:-:S05]  /*0a60*/  ULDC UR4, c[0x0][0x8f4] ;  /* 0x00023d0000047ab9 */ /* 0x000fca0000000800 */
.L_x_3121:
        /* <DEDUP_REMOVED lines=24> */
.L_x_3124:
        /* <DEDUP_REMOVED lines=14> */
.L_x_3125:
        /* <DEDUP_REMOVED lines=11> */
.L_x_3126:
        /* <DEDUP_REMOVED lines=13> */
.L_x_3127:
        /* <DEDUP_REMOVED lines=84> */
.L_x_3130:
        /* <DEDUP_REMOVED lines=15> */
.L_x_3129:
        /* <DEDUP_REMOVED lines=22> */
.L_x_3132:
        /* <DEDUP_REMOVED lines=15> */
.L_x_3131:
[----:B------:R-:W-:Y:S01]  /*16d0*/  SHF.R.S32.HI R23, RZ, 0x1f, R22 ;  /* 0x0000001fff177819 */ /* 0x000fe20000011416 */
[----:B------:R-:W-:-:S03]  /*16e0*/  UMOV UR4, 0xffffffff ;  /* 0xffffffff00047882 */ /* 0x000fc60000000000 */
[----:B------:R-:W-:-:S04]  /*16f0*/  LEA.HI R0, R23, R22, RZ, 0x7 ;  /* 0x0000001617007211 */ /* 0x000fc800078f38ff */
[----:B------:R-:W-:Y:S01]  /*1700*/  SHF.R.S32.HI R19, RZ, 0x7, R0 ;  /* 0x00000007ff137819 */ /* 0x000fe20000011400 */
[----:B------:R-:W-:Y:S06]  /*1710*/  BRA.DIV UR4, `(.L_x_3133) ;  /* 0x0000008e048c7947 */ /* 0x000fec000b800000 */
[----:B------:R1:W2:Y:S02]  /*1720*/  SHFL.IDX PT, R14, R19, RZ, 0x1f ;  /* 0x00001fff130e7589 */ /* 0x0002a400000e0000 */
.L_x_3249:
        /* <DEDUP_REMOVED lines=15> */
.L_x_3134:
        /* <DEDUP_REMOVED lines=19> */
.L_x_3136:
        /* <DEDUP_REMOVED lines=121> */
.L_x_3147:
[----:B------:R-:W-:-:S06]  /*20e0*/  UISETP.NE.AND UP0, UPT, UR9, 0x3, UPT ;  /* 0x000000030900788c */ /* 0x000fcc000bf05270 */
[----:B------:R-:W-:-:S13]  /*20f0*/  PLOP3.LUT P0, PT, PT, PT, UP0, 0x80, 0x0 ;  /* 0x000000000000781c */ /* 0x000fda0003f0f008 */
[----:B-1----:R-:W-:Y:S05]  /*2100*/  @!P0 BRA `(.L_x_3137) ;  /* 0x0000000000048947 */ /* 0x002fea0003800000 */
[----:B------:R-:W-:Y:S01]  /*2110*/  BPT.TRAP 0x1 ;  /* 0x000000040000795c */ /* 0x000fe20000300000 */
.L_x_3137:
[----:B------:R-:W-:Y:S01]  /*2120*/  R2UR UR7, R2 ;  /* 0x00000000020772ca */ /* 0x000fe200000e0000 */
[----:B------:R-:W-:-:S05]  /*2130*/  IMAD.U32 R6, RZ, RZ, UR4 ;  /* 0x00000004ff067e24 */ /* 0x000fca000f8e00ff */
[----:B------:R-:W-:-:S07]  /*2140*/  SHF.L.U32 R6, R6, 0x1f, RZ ;  /* 0x0000001f06067819 */ /* 0x000fce00000006ff */
[----:B------:R-:W-:-:S09]  /*2150*/  ULEA UR7, UR5, UR7, 0x3 ;  /* 0x0000000705077291 */ /* 0x000fd2000f8e183f */
[----:B------:R1:W2:Y:S01]  /*2160*/  SYNCS.PHASECHK.TRANS64.TRYWAIT P1, [UR7+0x26810], R6 ;  /* 0x02681006ff0075a7 */ /* 0x0002a20008020147 */
[----:B------:R-:W-:Y:S05]  /*2170*/  @!P0 BRA `(.L_x_3138) ;  /* 0x0000000000048947 */ /* 0x000fea0003800000 */
[----:B------:R-:W-:Y:S01]  /*2180*/  BPT.TRAP 0x1 ;  /* 0x000000040000795c */ /* 0x000fe20000300000 */
.L_x_3138:
[----:B--2---:R-:W-:Y:S05]  /*2190*/  @P1 BRA `(.L_x_3139) ;  /* 0x0000000000081947 */ /* 0x004fea0003800000 */
[----:B------:R-:W2:Y:S02]  /*21a0*/  SYNCS.PHASECHK.TRANS64.TRYWAIT P1, [UR7+0x26810], R6 ;  /* 0x02681006ff0075a7 */ /* 0x000ea40008020147 */
[----:B--2---:R-:W-:Y:S05]  /*21b0*/  @!P1 BRA `(.L_x_3140) ;  /* 0x0000008400189947 */ /* 0x004fea0003800000 */
.L_x_3139:
        /* <DEDUP_REMOVED lines=66> */
.L_x_3141:
[----:B------:R1:W1:Y:S01]  /*25e0*/  SYNCS.PHASECHK.TRANS64.TRYWAIT P1, [UR7+0x26830], R6 ;  /* 0x02683006ff0075a7 */ /* 0x0002620008020147 */
[----:B------:R-:W-:Y:S05]  /*25f0*/  @!P0 BRA `(.L_x_3142) ;  /* 0x0000000000048947 */ /* 0x000fea0003800000 */
[----:B------:R-:W-:Y:S01]  /*2600*/  BPT.TRAP 0x1 ;  /* 0x000000040000795c */ /* 0x000fe20000300000 */
.L_x_3142:
[----:B-1----:R-:W-:Y:S05]  /*2610*/  @P1 BRA `(.L_x_3143) ;  /* 0x0000000000081947 */ /* 0x002fea0003800000 */
[----:B------:R-:W1:Y:S02]  /*2620*/  SYNCS.PHASECHK.TRANS64.TRYWAIT P1, [UR7+0x26830], R6 ;  /* 0x02683006ff0075a7 */ /* 0x000e640008020147 */
[----:B-1----:R-:W-:Y:S05]  /*2630*/  @!P1 BRA `(.L_x_3144) ;  /* 0x0000008000109947 */ /* 0x002fea0003800000 */
.L_x_3143:
        /* <DEDUP_REMOVED lines=474> */
.L_x_3145:
        /* <DEDUP_REMOVED lines=46> */
.L_x_3146:
        /* <DEDUP_REMOVED lines=62> */
.L_x_3128:
[----:B------:R-:W-:Y:S05]  /*4aa0*/  @P0 BRA `(.L_x_3123) ;  /* 0x0000005800a00947 */ /* 0x000fea0003800000 */
[----:B------:R-:W-:Y:S01]  /*4ab0*/  ULDC.64 UR4, c[0x0][0x878] ;  /* 0x00021e0000047ab9 */ /* 0x000fe20000000a00 */
[----:B-1----:R-:W1:Y:S01]  /*4ac0*/  S2R R4, SR_TID.X ;  /* 0x0000000000047919 */ /* 0x002e620000002100 */
[----:B------:R-:W-:Y:S01]  /*4ad0*/  UISETP.NE.U32.AND UP0, UPT, UR4, URZ, UPT ;  /* 0x0000003f0400728c */ /* 0x000fe2000bf05070 */
[----:B------:R-:W2:Y:S01]  /*4ae0*/  S2UR UR15, SR_CgaCtaId ;  /* 0x00000000000f79c3 */ /* 0x000ea20000008800 */
[----:B------:R-:W-:Y:S01]  /*4af0*/  ULDC UR12, c[0x0][0x870] ;  /* 0x00021c00000c7ab9 */ /* 0x000fe20000000800 */
[----:B------:R-:W-:Y:S01]  /*4b00*/  ULDC UR13, c[0x0][0x80c] ;  /* 0x00020300000d7ab9 */ /* 0x000fe20000000800 */
[----:B------:R-:W-:Y:S01]  /*4b10*/  UISETP.NE.AND.EX UP0, UPT, UR5, URZ, UPT, UP0 ;  /* 0x0000003f0500728c */ /* 0x000fe2000bf05300 */
[----:B------:R-:W-:Y:S01]  /*4b20*/  ULDC.64 UR10, c[0x0][0x868] ;  /* 0x00021a00000a7ab9 */ /* 0x000fe20000000a00 */
[----:B------:R-:W-:Y:S01]  /*4b30*/  ULDC.64 UR18, c[0x0][0x818] ;  /* 0x0002060000127ab9 */ /* 0x000fe20000000a00 */
[----:B------:R-:W-:Y:S01]  /*4b40*/  ULDC.64 UR20, c[0x0][0x840] ;  /* 0x0002100000147ab9 */ /* 0x000fe20000000a00 */
[----:B------:R-:W-:-:S02]  /*4b50*/  ULDC.64 UR22, c[0x0][0x848] ;  /* 0x0002120000167ab9 */ /* 0x000fc40000000a00 */
[----:B------:R-:W-:-:S05]  /*4b60*/  PLOP3.LUT P0, PT, PT, PT, UP0, 0x80, 0x0 ;  /* 0x000000000000781c */ /* 0x000fca0003f0f008 */
[----:B------:R-:W-:Y:S02]  /*4b70*/  @UP0 ULDC.64 UR4, c[0x0][0x878] ;  /* 0x00021e0000040ab9 */ /* 0x000fe40000000a00 */
[----:B------:R-:W-:-:S06]  /*4b80*/  @UP0 UIMAD.WIDE UR4, UR37, 0x4, UR4 ;  /* 0x00000004250408a5 */ /* 0x000fcc000f8e0204 */
[----:B------:R-:W-:Y:S01]  /*4b90*/  IMAD.U32 R2, RZ, RZ, UR4 ;  /* 0x00000004ff027e24 */ /* 0x000fe2000f8e00ff */
[----:B------:R-:W-:Y:S01]  /*4ba0*/  ULDC UR4, c[0x0][0x850] ;  /* 0x0002140000047ab9 */ /* 0x000fe20000000800 */
[----:B------:R-:W-:-:S05]  /*4bb0*/  IMAD.U32 R3, RZ, RZ, UR5 ;  /* 0x00000005ff037e24 */ /* 0x000fca000f8e00ff */
[----:B------:R3:W4:Y:S01]  /*4bc0*/  @P0 LDG.E R2, desc[UR46][R2.64] ;  /* 0x0000002e02020981 */ /* 0x000722000c1e1900 */
[----:B------:R-:W-:Y:S01]  /*4bd0*/  UISETP.NE.AND UP1, UPT, UR4, 0x1, UPT ;  /* 0x000000010400788c */ /* 0x000fe2000bf25270 */
[----:B------:R-:W-:Y:S01]  /*4be0*/  BSSY B0, `(.L_x_3148) ;  /* 0x000005c000007945 */ /* 0x000fe20003800000 */
[----:B------:R-:W-:Y:S01]  /*4bf0*/  UIMAD UR12, UR39, UR12, URZ ;  /* 0x0000000c270c72a4 */ /* 0x000fe2000f8e023f */
[C---:B-1----:R-:W-:Y:S01]  /*4c00*/  ISETP.NE.AND P1, PT, R4.reuse, 0x80, PT ;  /* 0x000000800400780c */ /* 0x042fe20003f25270 */
[----:B------:R-:W-:Y:S01]  /*4c10*/  UMOV UR5, UR36 ;  /* 0x0000002400057c82 */ /* 0x000fe20008000000 */
[----:B------:R-:W-:Y:S02]  /*4c20*/  UIMAD UR9, UR37, UR13, URZ ;  /* 0x0000000d250972a4 */ /* 0x000fe4000f8e023f */
[----:B------:R-:W-:Y:S01]  /*4c30*/  UIMAD UR12, UR12, UR13, URZ ;  /* 0x0000000d0c0c72a4 */ /* 0x000fe2000f8e023f */
[----:B---3--:R-:W-:Y:S01]  /*4c40*/  VIADD R3, R4, 0xffffff80 ;  /* 0xffffff8004037836 */ /* 0x008fe20000000000 */
[----:B------:R-:W-:-:S02]  /*4c50*/  UIMAD UR39, UR39, 0x3000, URZ ;  /* 0x00003000272778a4 */ /* 0x000fc4000f8e023f */
[----:B------:R-:W-:Y:S01]  /*4c60*/  @UP1 ULDC UR6, c[0x0][0x854] ;  /* 0x0002150000061ab9 */ /* 0x000fe20000000800 */
[----:B------:R-:W-:Y:S01]  /*4c70*/  @UP1 ULDC UR14, c[0x0][0x858] ;  /* 0x00021600000e1ab9 */ /* 0x000fe20000000800 */
[----:B------:R-:W-:Y:S01]  /*4c80*/  SHF.R.S32.HI R0, RZ, 0x1f, R3 ;  /* 0x0000001fff007819 */ /* 0x000fe20000011403 */
[----:B------:R-:W-:Y:S02]  /*4c90*/  UIMAD.WIDE.U32 UR6, UR36, UR6, URZ ;  /* 0x00000006240672a5 */ /* 0x000fe4000f8e003f */
[----:B------:R-:W-:Y:S02]  /*4ca0*/  USHF.R.S32.HI UR13, URZ, 0x1f, UR12 ;  /* 0x0000001f3f0d7899 */ /* 0x000fe4000801140c */
[----:B------:R-:W-:Y:S02]  /*4cb0*/  @UP1 USHF.R.U32.HI UR5, URZ, UR14, UR7 ;  /* 0x0000000e3f051299 */ /* 0x000fe40008011607 */
[----:B------:R-:W-:Y:S02]  /*4cc0*/  USHF.R.S32.HI UR7, URZ, 0x1f, UR9 ;  /* 0x0000001f3f077899 */ /* 0x000fe40008011409 */
[----:B------:R-:W-:-:S02]  /*4cd0*/  USHF.R.S32.HI UR16, URZ, 0x1f, UR5 ;  /* 0x0000001f3f107899 */ /* 0x000fc40008011405 */
[----:B------:R-:W-:Y:S02]  /*4ce0*/  UIADD3 UR9, UP1, UP2, UR12, UR9, UR5 ;  /* 0x000000090c097290 */ /* 0x000fe4000fa3e005 */
[----:B------:R-:W-:Y:S02]  /*4cf0*/  UIMAD UR17, UR16, UR20, URZ ;  /* 0x00000014101172a4 */ /* 0x000fe4000f8e023f */
[----:B------:R-:W-:-:S04]  /*4d00*/  UIADD3.X UR7, UR13, UR7, UR16, UP1, UP2 ;  /* 0x000000070d077290 */ /* 0x000fc80008fe4410 */
[----:B------:R-:W-:Y:S01]  /*4d10*/  USHF.L.U64.HI UR7, UR9, 0x2, UR7 ;  /* 0x0000000209077899 */ /* 0x000fe20008010207 */
        /* <DEDUP_REMOVED lines=14> */
[----:B------:R-:W-:Y:S02]  /*4e00*/  UIADD3 UR9, UP1, UR6, UR10, URZ ;  /* 0x0000000a06097290 */ /* 0x000fe4000ff3e03f */
[----:B------:R-:W-:Y:S02]  /*4e10*/  @UP0 UIMAD UR12, UR8, 0x3000, URZ ;  /* 0x00003000080c08a4 */ /* 0x000fe4000f8e023f */
[----:B------:R-:W-:Y:S01]  /*4e20*/  UIADD3.X UR11, UR7, UR11, URZ, UP1, !UPT ;  /* 0x0000000b070b7290 */ /* 0x000fe20008ffe43f */
[----:B------:R-:W-:Y:S01]  /*4e30*/  UMOV UR8, 0x400 ;  /* 0x0000040000087882 */ /* 0x000fe20000000000 */
[----:B------:R-:W-:Y:S01]  /*4e40*/  @UP0 USHF.R.S32.HI UR13, URZ, 0x1f, UR12 ;  /* 0x0000001f3f0d0899 */ /* 0x000fe2000801140c */
[----:B------:R-:W-:Y:S01]  /*4e50*/  IMAD.U32 R2, RZ, RZ, UR9 ;  /* 0x00000009ff027e24 */ /* 0x000fe2000f8e00ff */
[----:B--2---:R-:W-:-:S02]  /*4e60*/  ULEA UR8, UR15, UR8, 0x18 ;  /* 0x000000080f087291 */ /* 0x004fc4000f8ec03f */
[----:B------:R-:W-:Y:S01]  /*4e70*/  IMAD.U32 R3, RZ, RZ, UR11 ;  /* 0x0000000bff037e24 */ /* 0x000fe2000f8e00ff */
[----:B------:R-:W-:Y:S01]  /*4e80*/  @!UP0 UMOV UR12, URZ ;  /* 0x0000003f000c8c82 */ /* 0x000fe20008000000 */
[----:B------:R-:W-:Y:S02]  /*4e90*/  UIMAD UR10, UR16, UR18, URZ ;  /* 0x00000012100a72a4 */ /* 0x000fe4000f8e023f */
[----:B------:R-:W-:Y:S01]  /*4ea0*/  UIADD3 UR14, UP1, UR39, UR12, URZ ;  /* 0x0000000c270e7290 */ /* 0x000fe2000ff3e03f */
[----:B------:R-:W-:Y:S01]  /*4eb0*/  LEA R0, R0, UR8, 0x2 ;  /* 0x0000000800007c11 */ /* 0x000fe2000f8e10ff */
[----:B------:R-:W-:Y:S01]  /*4ec0*/  @!UP0 UMOV UR13, URZ ;  /* 0x0000003f000d8c82 */ /* 0x000fe20008000000 */
[----:B------:R-:W-:Y:S02]  /*4ed0*/  UIMAD UR16, UR5, UR19, UR10 ;  /* 0x00000013051072a4 */ /* 0x000fe4000f8e020a */
[----:B------:R-:W-:Y:S01]  /*4ee0*/  ULEA.HI.X.SX32 UR15, UR39, UR13, 0x1, UP1 ;  /* 0x0000000d270f7291 */ /* 0x000fe200088f0e3f */
[----:B------:R1:W-:Y:S01]  /*4ef0*/  STS.128 [R0], R24 ;  /* 0x0000001800007388 */ /* 0x0003e20000000c00 */
[----:B------:R-:W-:-:S02]  /*4f00*/  USHF.R.S32.HI UR10, URZ, 0x1f, UR37 ;  /* 0x0000001f3f0a7899 */ /* 0x000fc40008011425 */
[----:B------:R-:W-:Y:S01]  /*4f10*/  UIMAD.WIDE.U32 UR12, UR5, UR18, UR14 ;  /* 0x00000012050c72a5 */ /* 0x000fe2000f8e000e */
[----:B------:R1:W-:Y:S01]  /*4f20*/  STS.128 [R0+0x800], R28 ;  /* 0x0008001c00007388 */ /* 0x0003e20000000c00 */
[----:B------:R-:W-:Y:S02]  /*4f30*/  UIMAD UR18, UR5, UR21, UR17 ;  /* 0x00000015051272a4 */ /* 0x000fe4000f8e0211 */
[----:B------:R-:W-:Y:S01]  /*4f40*/  UIMAD.WIDE.U32 UR14, UR5, UR20, UR14 ;  /* 0x00000014050e72a5 */ /* 0x000fe2000f8e000e */
[----:B------:R1:W-:Y:S01]  /*4f50*/  STS.128 [R0+0x1000], R32 ;  /* 0x0010002000007388 */ /* 0x0003e20000000c00 */
[----:B------:R-:W-:Y:S01]  /*4f60*/  USEL UR10, UR10, URZ, !UP0 ;  /* 0x0000003f0a0a7287 */ /* 0x000fe2000c000000 */
[----:B------:R-:W-:Y:S02]  /*4f70*/  ULDC.64 UR20, c[0x0][0x820] ;  /* 0x0002080000147ab9 */ /* 0x000fe40000000a00 */
[----:B------:R1:W-:Y:S01]  /*4f80*/  STS.128 [R0+0x1800], R36 ;  /* 0x0018002400007388 */ /* 0x0003e20000000c00 */
[----:B------:R-:W-:-:S02]  /*4f90*/  UIADD3 UR13, UR13, UR16, URZ ;  /* 0x000000100d0d7290 */ /* 0x000fc4000fffe03f */
[----:B------:R-:W-:Y:S01]  /*4fa0*/  USEL UR37, UR37, URZ, !UP0 ;  /* 0x0000003f25257287 */ /* 0x000fe2000c000000 */
[----:B------:R1:W-:Y:S01]  /*4fb0*/  STS.128 [R0+0x2000], R40 ;  /* 0x0020002800007388 */ /* 0x0003e20000000c00 */
[----:B------:R-:W-:Y:S02]  /*4fc0*/  UIMAD UR17, UR10, UR20, URZ ;  /* 0x000000140a1172a4 */ /* 0x000fe4000f8e023f */
        /* <DEDUP_REMOVED lines=15> */
[----:B------:R-:W-:Y:S01]  /*50c0*/  UIADD3 UR5, UR15, UR16, URZ ;  /* 0x000000100f057290 */ /* 0x000fe2000fffe03f */
[----:B------:R1:W-:Y:S01]  /*50d0*/  STS.128 [R0+0x5000], R64 ;  /* 0x0050004000007388 */ /* 0x0003e20000000c00 */
[----:B------:R-:W-:Y:S02]  /*50e0*/  ULEA UR18, UP0, UR12, UR18, 0x2 ;  /* 0x000000120c127291 */ /* 0x000fe4000f80103f */
[----:B------:R-:W-:Y:S01]  /*50f0*/  ULEA UR20, UP1, UR14, UR20, 0x2 ;  /* 0x000000140e147291 */ /* 0x000fe2000f82103f */
[----:B------:R1:W-:Y:S01]  /*5100*/  STS.128 [R0+0x5800], R68 ;  /* 0x0058004400007388 */ /* 0x0003e20000000c00 */
[----:B------:R-:W-:Y:S02]  /*5110*/  ULEA.HI.X UR19, UR12, UR19, UR10, 0x2, UP0 ;  /* 0x000000130c137291 */ /* 0x000fe400080f140a */
[----:B------:R-:W-:Y:S02]  /*5120*/  ULEA.HI.X UR5, UR14, UR21, UR5, 0x2, UP1 ;  /* 0x000000150e057291 */ /* 0x000fe400088f1405 */
[----:B------:R-:W-:Y:S01]  /*5130*/  UIMAD UR17, UR4, UR17, UR36 ;  /* 0x00000011041172a4 */ /* 0x000fe2000f8e0224 */
[----:B------:R-:W-:Y:S11]  /*5140*/  @P0 BRA `(.L_x_3149) ;  /* 0x0000000000140947 */ /* 0x000ff60003800000 */
.L_x_3150:
[----:B------:R-:W2:Y:S04]  /*5150*/  LDG.E.STRONG.GPU R4, desc[UR46][R2.64] ;  /* 0x0000002e02047981 */ /* 0x000ea8000c1ef900 */
[----:B--2---:R-:W-:Y:S01]  /*5160*/  CCTL.IVALL ;  /* 0x00000000ff00798f */ /* 0x004fe20002000000 */
[----:B------:R-:W-:Y:S05]  /*5170*/  YIELD ;  /* 0x0000000000007946 */ /* 0x000fea0003800000 */
[----:B------:R-:W-:-:S13]  /*5180*/  ISETP.NE.AND P0, PT, R4, UR17, PT ;  /* 0x0000001104007c0c */ /* 0x000fda000bf05270 */
[----:B------:R-:W-:Y:S05]  /*5190*/  @P0 BRA `(.L_x_3150) ;  /* 0xfffffffc00ec0947 */ /* 0x000fea000383ffff */
.L_x_3149:
[----:B------:R-:W-:Y:S05]  /*51a0*/  BSYNC B0 ;  /* 0x0000000000007941 */ /* 0x000fea0003800000 */
.L_x_3148:
[----:B------:R-:W-:-:S03]  /*51b0*/  UMOV UR4, 0xffffffff ;  /* 0xffffffff00047882 */ /* 0x000fc60000000000 */
[----:B------:R-:W-:Y:S05]  /*51c0*/  BRA.DIV UR4, `(.L_x_3151) ;  /* 0x0000005604447947 */ /* 0x000fea000b800000 */
[----:B------:R-:W-:Y:S01]  /*51d0*/  NOP ;  /* 0x0000000000007918 */ /* 0x000fe20000000000 */
.L_x_3252:
        /* <DEDUP_REMOVED lines=15> */
.L_x_3154:
[----:B------:R-:W-:Y:S01]  /*52d0*/  @P0 ELECT P2, URZ, PT ;  /* 0x00000000003f082f */ /* 0x000fe20003840000 */
[----:B------:R2:W-:-:S12]  /*52e0*/  UBLKRED.G.S.ADD.F32.RN [UR4], [UR8], UR9, desc[UR10] ;  /* 0x00000a04080073bb */ /* 0x0005d800080a1409 */
[----:B------:R-:W-:Y:S02]  /*52f0*/  @P2 PLOP3.LUT P0, PT, P2, PT, PT, 0x8, 0x0 ;  /* 0x000000000000281c */ /* 0x000fe4000170e170 */
[----:B------:R-:W-:-:S11]  /*5300*/  PLOP3.LUT P2, PT, PT, PT, PT, 0x8, 0x0 ;  /* 0x000000000000781c */ /* 0x000fd60003f4e170 */
[----:B--2---:R-:W-:Y:S05]  /*5310*/  @P0 BRA.U.ANY `(.L_x_3154) ;  /* 0xfffffffd00ec0947 */ /* 0x004fea000393ffff */
[----:B------:R0:W-:Y:S01]  /*5320*/  UTMACMDFLUSH ;  /* 0x00000000000079b7 */ /* 0x0001e20000000000 */
[----:B------:R-:W-:-:S04]  /*5330*/  DEPBAR.LE SB0, 0x0 ;  /* 0x000080000000791a */ /* 0x000fc80000000000 */
.L_x_3153:
[----:B------:R-:W-:Y:S05]  /*5340*/  BSYNC B0 ;  /* 0x0000000000007941 */ /* 0x000fea0003800000 */
.L_x_3152:
        /* <DEDUP_REMOVED lines=14> */
.L_x_3156:
[----:B------:R-:W-:Y:S05]  /*5430*/  BSYNC B0 ;  /* 0x0000000000007941 */ /* 0x000fea0003800000 */
.L_x_3155:
        /* <DEDUP_REMOVED lines=20> */
.L_x_3159:
[----:B-12---:R-:W2:Y:S04]  /*5580*/  LDG.E.STRONG.GPU R0, desc[UR46][R2.64] ;  /* 0x0000002e02007981 */ /* 0x006ea8000c1ef900 */
[----:B--2---:R-:W-:Y:S01]  /*5590*/  CCTL.IVALL ;  /* 0x00000000ff00798f */ /* 0x004fe20002000000 */
[----:B------:R-:W-:Y:S05]  /*55a0*/  YIELD ;  /* 0x0000000000007946 */ /* 0x000fea0003800000 */
[----:B------:R-:W-:-:S13]  /*55b0*/  ISETP.NE.AND P0, PT, R0, UR17, PT ;  /* 0x0000001100007c0c */ /* 0x000fda000bf05270 */
[----:B------:R-:W-:Y:S05]  /*55c0*/  @P0 BRA `(.L_x_3159) ;  /* 0xfffffffc00ec0947 */ /* 0x000fea000383ffff */
.L_x_3158:
[----:B------:R-:W-:Y:S05]  /*55d0*/  BSYNC B0 ;  /* 0x0000000000007941 */ /* 0x000fea0003800000 */
.L_x_3157:
[----:B------:R-:W-:-:S03]  /*55e0*/  UMOV UR4, 0xffffffff ;  /* 0xffffffff00047882 */ /* 0x000fc60000000000 */
[----:B------:R-:W-:Y:S05]  /*55f0*/  BRA.DIV UR4, `(.L_x_3160) ;  /* 0x0000005204547947 */ /* 0x000fea000b800000 */
[----:B------:R-:W-:Y:S01]  /*5600*/  NOP ;  /* 0x0000000000007918 */ /* 0x000fe20000000000 */
.L_x_3255:
        /* <DEDUP_REMOVED lines=16> */
.L_x_3163:
[----:B------:R-:W-:Y:S01]  /*5710*/  @P0 ELECT P2, URZ, PT ;  /* 0x00000000003f082f */ /* 0x000fe20003840000 */
[----:B------:R3:W-:-:S12]  /*5720*/  UBLKRED.G.S.ADD.F32.RN [UR4], [UR8], UR6, desc[UR10] ;  /* 0x00000a04080073bb */ /* 0x0007d800080a1406 */
[----:B------:R-:W-:Y:S02]  /*5730*/  @P2 PLOP3.LUT P0, PT, P2, PT, PT, 0x8, 0x0 ;  /* 0x000000000000281c */ /* 0x000fe4000170e170 */
[----:B------:R-:W-:-:S11]  /*5740*/  PLOP3.LUT P2, PT, PT, PT, PT, 0x8, 0x0 ;  /* 0x000000000000781c */ /* 0x000fd60003f4e170 */
[----:B---3--:R-:W-:Y:S05]  /*5750*/  @P0 BRA.U.ANY `(.L_x_3163) ;  /* 0xfffffffd00ec0947 */ /* 0x008fea000393ffff */
[----:B------:R0:W-:Y:S01]  /*5760*/  UTMACMDFLUSH ;  /* 0x00000000000079b7 */ /* 0x0001e20000000000 */
[----:B------:R-:W-:-:S04]  /*5770*/  DEPBAR.LE SB0, 0x0 ;  /* 0x000080000000791a */ /* 0x000fc80000000000 */
.L_x_3162:
[----:B------:R-:W-:Y:S05]  /*5780*/  BSYNC B0 ;  /* 0x0000000000007941 */ /* 0x000fea0003800000 */
.L_x_3161:
        /* <DEDUP_REMOVED lines=14> */
.L_x_3116:
        /* <DEDUP_REMOVED lines=29> */
.L_x_3165:
[----:B------:R-:W-:Y:S01]  /*5a40*/  ULDC UR9, c[0x0][0x8cc] ;  /* 0x0002330000097ab9 */ /* 0x000fe20000000800 */
[----:B------:R-:W-:Y:S01]  /*5a50*/  UMOV UR7, UR8 ;  /* 0x0000000800077c82 */ /* 0x000fe20008000000 */
[----:B------:R-:W-:-:S11]  /*5a60*/  UISETP.NE.AND UP0, UPT, UR9, 0x1, UPT ;  /* 0x000000010900788c */ /* 0x000fd6000bf05270 */
[----:B------:R-:W-:Y:S02]  /*5a70*/  @UP0 ULDC.64 UR10, c[0x0][0x8d0] ;  /* 0x00023400000a0ab9 */ /* 0x000fe40000000a00 */
[----:B------:R-:W-:-:S04]  /*5a80*/  UIMAD.WIDE.U32 UR4, UR8, UR10, URZ ;  /* 0x0000000a080472a5 */ /* 0x000fc8000f8e003f */
[----:B------:R-:W-:-:S04]  /*5a90*/  @UP0 USHF.R.U32.HI UR7, URZ, UR11, UR5 ;  /* 0x0000000b3f070299 */ /* 0x000fc80008011605 */
[----:B------:R-:W-:-:S12]  /*5aa0*/  UIMAD UR4, UR7, UR9, URZ ;  /* 0x00000009070472a4 */ /* 0x000fd8000f8e023f */
.L_x_3166:
        /* <DEDUP_REMOVED lines=23> */
.L_x_3167:
        /* <DEDUP_REMOVED lines=13> */
.L_x_3169:
[----:B------:R-:W-:-:S05]  /*5cf0*/  ULDC UR4, c[0x0][0x8f4] ;  /* 0x00023d0000047ab9 */ /* 0x000fca0000000800 */
.L_x_3168:
        /* <DEDUP_REMOVED lines=48> */
.L_x_3170:
        /* <DEDUP_REMOVED lines=13> */
.L_x_3171:
        /* <DEDUP_REMOVED lines=12> */
.L_x_3172:
        /* <DEDUP_REMOVED lines=68> */
.L_x_3176:
[----:B------:R-:W2:Y:S04]  /*65d0*/  LDG.E.STRONG.GPU R4, desc[UR46][R2.64] ;  /* 0x0000002e02047981 */ /* 0x000ea8000c1ef900 */
[----:B--2---:R-:W-:Y:S01]  /*65e0*/  CCTL.IVALL ;  /* 0x00000000ff00798f */ /* 0x004fe20002000000 */
[----:B------:R-:W-:Y:S05]  /*65f0*/  YIELD ;  /* 0x0000000000007946 */ /* 0x000fea0003800000 */
[----:B------:R-:W-:-:S13]  /*6600*/  ISETP.NE.AND P1, PT, R4, R5, PT ;  /* 0x000000050400720c */ /* 0x000fda0003f25270 */
[----:B------:R-:W-:Y:S05]  /*6610*/  @P1 BRA `(.L_x_3176) ;  /* 0xfffffffc00ec1947 */ /* 0x000fea000383ffff */
.L_x_3175:
[----:B------:R-:W-:Y:S05]  /*6620*/  BSYNC B0 ;  /* 0x0000000000007941 */ /* 0x000fea0003800000 */
.L_x_3174:
[----:B------:R-:W-:-:S03]  /*6630*/  UMOV UR6, 0xffffffff ;  /* 0xffffffff00067882 */ /* 0x000fc60000000000 */
[----:B------:R-:W-:Y:S05]  /*6640*/  BRA.DIV UR6, `(.L_x_3177) ;  /* 0x00000042065c7947 */ /* 0x000fea000b800000 */
[----:B------:R-:W-:Y:S01]  /*6650*/  NOP ;  /* 0x0000000000007918 */ /* 0x000fe20000000000 */
.L_x_3258:
        /* <DEDUP_REMOVED lines=22> */
.L_x_3179:
[----:B------:R-:W-:Y:S05]  /*67c0*/  BSYNC B0 ;  /* 0x0000000000007941 */ /* 0x000fea0003800000 */
.L_x_3178:
        /* <DEDUP_REMOVED lines=20> */
.L_x_3181:
[----:B------:R-:W-:Y:S05]  /*6910*/  BSYNC B0 ;  /* 0x0000000000007941 */ /* 0x000fea0003800000 */
.L_x_3180:
[----:B------:R-:W-:Y:S06]  /*6920*/  BAR.ARV 0xa, 0xa0 ;  /* 0x0282800000007b1d */ /* 0x000fec0000002000 */
[----:B------:R-:W-:Y:S04]  /*6930*/  BSSY B0, `(.L_x_3182) ;  /* 0x0000003000007945 */ /* 0x000fe80003800000 */
[----:B------:R-:W-:Y:S05]  /*6940*/  @!P0 BRA `(.L_x_3183) ;  /* 0x0000000000048947 */ /* 0x000fea0003800000 */
[----:B------:R-:W-:-:S04]  /*6950*/  DEPBAR.LE SB0, 0x0 ;  /* 0x000080000000791a */ /* 0x000fc80000000000 */
.L_x_3183:
[----:B------:R-:W-:Y:S05]  /*6960*/  BSYNC B0 ;  /* 0x0000000000007941 */ /* 0x000fea0003800000 */
.L_x_3182:
        /* <DEDUP_REMOVED lines=19> */
.L_x_3185:
[----:B------:R-:W-:Y:S05]  /*6aa0*/  BSYNC B0 ;  /* 0x0000000000007941 */ /* 0x000fea0003800000 */
.L_x_3184:
[----:B------:R-:W-:Y:S01]  /*6ab0*/  UIADD3 UR7, UR13, 0x1, URZ ;  /* 0x000000010d077890 */ /* 0x000fe2000fffe03f */
[----:B------:R-:W-:Y:S11]  /*6ac0*/  BRA `(.L_x_3186) ;  /* 0x0000000000047947 */ /* 0x000ff60003800000 */
.L_x_3173:
[----:B------:R-:W-:-:S05]  /*6ad0*/  UMOV UR7, UR13 ;  /* 0x0000000d00077c82 */ /* 0x000fca0008000000 */
.L_x_3186:
        /* <DEDUP_REMOVED lines=16> */
.L_x_3211:
        /* <DEDUP_REMOVED lines=18> */
.L_x_3189:
[----:B------:R-:W2:Y:S04]  /*6d00*/  LDG.E.STRONG.GPU R4, desc[UR46][R2.64] ;  /* 0x0000002e02047981 */ /* 0x000ea8000c1ef900 */
[----:B--2---:R-:W-:Y:S01]  /*6d10*/  CCTL.IVALL ;  /* 0x00000000ff00798f */ /* 0x004fe20002000000 */
[----:B------:R-:W-:Y:S05]  /*6d20*/  YIELD ;  /* 0x0000000000007946 */ /* 0x000fea0003800000 */
[----:B------:R-:W-:-:S13]  /*6d30*/  ISETP.NE.AND P1, PT, R4, R5, PT ;  /* 0x000000050400720c */ /* 0x000fda0003f25270 */
[----:B------:R-:W-:Y:S05]  /*6d40*/  @P1 BRA `(.L_x_3189) ;  /* 0xfffffffc00ec1947 */ /* 0x000fea000383ffff */
.L_x_3188:
[----:B------:R-:W-:Y:S05]  /*6d50*/  BSYNC B0 ;  /* 0x0000000000007941 */ /* 0x000fea0003800000 */
.L_x_3187:
[----:B------:R-:W-:-:S03]  /*6d60*/  UMOV UR24, 0xffffffff ;  /* 0xffffffff00187882 */ /* 0x000fc60000000000 */
[----:B------:R-:W-:Y:S05]  /*6d70*/  BRA.DIV UR24, `(.L_x_3190) ;  /* 0x0000003a18ac7947 */ /* 0x000fea000b800000 */
[----:B------:R-:W-:Y:S01]  /*6d80*/  NOP ;  /* 0x0000000000007918 */ /* 0x000fe20000000000 */
.L_x_3261:
        /* <DEDUP_REMOVED lines=19> */
.L_x_3192:
[----:B------:R-:W-:Y:S05]  /*6ec0*/  BSYNC B0 ;  /* 0x0000000000007941 */ /* 0x000fea0003800000 */
.L_x_3191:
        /* <DEDUP_REMOVED lines=15> */
.L_x_3194:
[----:B------:R-:W-:Y:S05]  /*6fc0*/  BSYNC B0 ;  /* 0x0000000000007941 */ /* 0x000fea0003800000 */
.L_x_3193:
[----:B------:R-:W-:Y:S06]  /*6fd0*/  BAR.ARV 0xa, 0xa0 ;  /* 0x0282800000007b1d */ /* 0x000fec0000002000 */
[----:B------:R-:W-:Y:S04]  /*6fe0*/  BSSY B0, `(.L_x_3195) ;  /* 0x0000003000007945 */ /* 0x000fe80003800000 */
[----:B------:R-:W-:Y:S05]  /*6ff0*/  @!P0 BRA `(.L_x_3196) ;  /* 0x0000000000048947 */ /* 0x000fea0003800000 */
[----:B------:R-:W-:-:S04]  /*7000*/  DEPBAR.LE SB0, 0x0 ;  /* 0x000080000000791a */ /* 0x000fc80000000000 */
.L_x_3196:
[----:B------:R-:W-:Y:S05]  /*7010*/  BSYNC B0 ;  /* 0x0000000000007941 */ /* 0x000fea0003800000 */
.L_x_3195:
        /* <DEDUP_REMOVED lines=19> */
.L_x_3198:
[----:B------:R-:W-:Y:S05]  /*7150*/  BSYNC B0 ;  /* 0x0000000000007941 */ /* 0x000fea0003800000 */
.L_x_3197:
        /* <DEDUP_REMOVED lines=16> */
.L_x_3201:
[----:B------:R-:W2:Y:S04]  /*7260*/  LDG.E.STRONG.GPU R4, desc[UR46][R2.64] ;  /* 0x0000002e02047981 */ /* 0x000ea8000c1ef900 */
[----:B--2---:R-:W-:Y:S01]  /*7270*/  CCTL.IVALL ;  /* 0x00000000ff00798f */ /* 0x004fe20002000000 */
[----:B------:R-:W-:Y:S05]  /*7280*/  YIELD ;  /* 0x0000000000007946 */ /* 0x000fea0003800000 */
[----:B------:R-:W-:-:S13]  /*7290*/  ISETP.NE.AND P1, PT, R4, R5, PT ;  /* 0x000000050400720c */ /* 0x000fda0003f25270 */
[----:B------:R-:W-:Y:S05]  /*72a0*/  @P1 BRA `(.L_x_3201) ;  /* 0xfffffffc00ec1947 */ /* 0x000fea000383ffff */
.L_x_3200:
[----:B------:R-:W-:Y:S05]  /*72b0*/  BSYNC B0 ;  /* 0x0000000000007941 */ /* 0x000fea0003800000 */
.L_x_3199:
[----:B------:R-:W-:-:S03]  /*72c0*/  UMOV UR18, 0xffffffff ;  /* 0xffffffff00127882 */ /* 0x000fc60000000000 */
[----:B------:R-:W-:Y:S05]  /*72d0*/  BRA.DIV UR18, `(.L_x_3202) ;  /* 0x0000003612707947 */ /* 0x000fea000b800000 */
[----:B------:R-:W-:Y:S01]  /*72e0*/  NOP ;  /* 0x0000000000007918 */ /* 0x000fe20000000000 */
.L_x_3264:
        /* <DEDUP_REMOVED lines=15> */
.L_x_3204:
[----:B------:R-:W-:Y:S05]  /*73e0*/  BSYNC B0 ;  /* 0x0000000000007941 */ /* 0x000fea0003800000 */
.L_x_3203:
        /* <DEDUP_REMOVED lines=15> */
.L_x_3206:
[----:B------:R-:W-:Y:S05]  /*74e0*/  BSYNC B0 ;  /* 0x0000000000007941 */ /* 0x000fea0003800000 */
.L_x_3205:
[----:B------:R-:W-:Y:S06]  /*74f0*/  BAR.ARV 0xa, 0xa0 ;  /* 0x0282800000007b1d */ /* 0x000fec0000002000 */
[----:B------:R-:W-:Y:S04]  /*7500*/  BSSY B0, `(.L_x_3207) ;  /* 0x0000003000007945 */ /* 0x000fe80003800000 */
[----:B------:R-:W-:Y:S05]  /*7510*/  @!P0 BRA `(.L_x_3208) ;  /* 0x0000000000048947 */ /* 0x000fea0003800000 */
[----:B------:R-:W-:-:S04]  /*7520*/  DEPBAR.LE SB0, 0x0 ;  /* 0x000080000000791a */ /* 0x000fc80000000000 */
.L_x_3208:
[----:B------:R-:W-:Y:S05]  /*7530*/  BSYNC B0 ;  /* 0x0000000000007941 */ /* 0x000fea0003800000 */
.L_x_3207:
        /* <DEDUP_REMOVED lines=19> */
.L_x_3210:
[----:B------:R-:W-:Y:S05]  /*7670*/  BSYNC B0 ;  /* 0x0000000000007941 */ /* 0x000fea0003800000 */
.L_x_3209:
[----:B------:R-:W-:Y:S02]  /*7680*/  UIADD3 UR7, UR7, 0x2, URZ ;  /* 0x0000000207077890 */ /* 0x000fe4000fffe03f */
[----:B------:R-:W-:Y:S02]  /*7690*/  UIADD3 UR6, UR6, 0x3000, URZ ;  /* 0x0000300006067890 */ /* 0x000fe4000fffe03f */
[----:B------:R-:W-:-:S06]  /*76a0*/  UISETP.GE.AND UP0, UPT, UR7, UR12, UPT ;  /* 0x0000000c0700728c */ /* 0x000fcc000bf06270 */
[----:B------:R-:W-:-:S13]  /*76b0*/  PLOP3.LUT P1, PT, PT, PT, UP0, 0x80, 0x0 ;  /* 0x000000000000781c */ /* 0x000fda0003f2f008 */
[----:B------:R-:W-:Y:S05]  /*76c0*/  @!P1 BRA `(.L_x_3211) ;  /* 0xfffffff400449947 */ /* 0x000fea000383ffff */
[----:B------:R-:W-:Y:S05]  /*76d0*/  BRA `(.L_x_3123) ;  /* 0x0000002c00947947 */ /* 0x000fea0003800000 */
.L_x_3164:
        /* <DEDUP_REMOVED lines=21> */
.L_x_3212:
[----:B------:R-:W1:Y:S01]  /*7830*/  LDC R3, c[0x0][0x8cc] ;  /* 0x00023300ff037b82 */ /* 0x000e620000000800 */
[----:B------:R-:W-:Y:S01]  /*7840*/  IMAD.MOV.U32 R0, RZ, RZ, R5 ;  /* 0x000000ffff007224 */ /* 0x000fe200078e0005 */
[----:B-1----:R-:W-:-:S13]  /*7850*/  ISETP.NE.AND P0, PT, R3, 0x1, PT ;  /* 0x000000010300780c */ /* 0x002fda0003f05270 */
[----:B------:R-:W1:Y:S02]  /*7860*/  @P0 LDC.64 R6, c[0x0][0x8d0] ;  /* 0x00023400ff060b82 */ /* 0x000e640000000a00 */
[----:B-1----:R-:W-:-:S05]  /*7870*/  @P0 IMAD.HI.U32 R4, R5, R6, RZ ;  /* 0x0000000605040227 */ /* 0x002fca00078e00ff */
[----:B------:R-:W-:-:S05]  /*7880*/  @P0 SHF.R.U32.HI R0, RZ, R7, R4 ;  /* 0x00000007ff000219 */ /* 0x000fca0000011604 */
[----:B------:R-:W-:-:S07]  /*7890*/  IMAD R3, R0, R3, RZ ;  /* 0x0000000300037224 */ /* 0x000fce00078e02ff */
.L_x_3213:
        /* <DEDUP_REMOVED lines=23> */
.L_x_3214:
        /* <DEDUP_REMOVED lines=10> */
.L_x_3216:
[----:B------:R-:W2:Y:S02]  /*7ab0*/  LDC R4, c[0x0][0x8f4] ;  /* 0x00023d00ff047b82 */ /* 0x000ea40000000800 */
.L_x_3215:
[----:B--2--5:R-:W-:Y:S01]  /*7ac0*/  VIADD R4, R4, 0x7f ;  /* 0x0000007f04047836 */ /* 0x024fe20000000000 */
[----:B------:R-:W-:Y:S01]  /*7ad0*/  LOP3.LUT R12, R0, 0x1ffffff, RZ, 0x3c, !PT ;  /* 0x01ffffff000c7812 */ /* 0x000fe200078e3cff */
[----:B------:R-:W-:Y:S02]  /*7ae0*/  IMAD.MOV.U32 R10, RZ, RZ, 0x1 ;  /* 0x00000001ff0a7424 */ /* 0x000fe400078e00ff */
[----:B-1----:R-:W-:Y:S01]  /*7af0*/  IMAD.MOV.U32 R2, RZ, RZ, RZ ;  /* 0x000000ffff027224 */ /* 0x002fe200078e00ff */
        /* <DEDUP_REMOVED lines=38> */
.L_x_3218:
        /* <DEDUP_REMOVED lines=20> */
.L_x_3219:
[----:B------:R-:W-:Y:S05]  /*7ea0*/  @!P0 BRA `(.L_x_3220) ;  /* 0x00000000000c8947 */ /* 0x000fea0003800000 */
[----:B------:R-:W2:Y:S04]  /*7eb0*/  LDG.E R5, desc[UR46][R2.64] ;  /* 0x0000002e02057981 */ /* 0x000ea8000c1e1900 */
[----:B------:R-:W2:Y:S02]  /*7ec0*/  LDG.E R0, desc[UR46][R2.64+0x4] ;  /* 0x0000042e02007981 */ /* 0x000ea4000c1e1900 */
[----:B--2---:R-:W-:-:S07]  /*7ed0*/  IMAD.IADD R0, R0, 0x1, -R5 ;  /* 0x0000000100007824 */ /* 0x004fce00078e0a05 */
.L_x_3220:
        /* <DEDUP_REMOVED lines=66> */
.L_x_3265:
        /* <DEDUP_REMOVED lines=15> */
.L_x_3223:
        /* <DEDUP_REMOVED lines=122> */
.L_x_3234:
[----:B-123--:R-:W-:-:S04]  /*8b90*/  SHF.L.U32 R18, R10, 0x1f, RZ ;  /* 0x0000001f0a127819 */ /* 0x00efc800000006ff */
[----:B------:R-:W2:Y:S02]  /*8ba0*/  SYNCS.PHASECHK.TRANS64.TRYWAIT P1, [R15+URZ+0x26840], R18 ;  /* 0x026840120f0075a7 */ /* 0x000ea4000802017f */
[----:B--2---:R-:W-:Y:S05]  /*8bb0*/  @!P1 BRA `(.L_x_3226) ;  /* 0x0000001c00689947 */ /* 0x004fea0003800000 */
.L_x_3266:
        /* <DEDUP_REMOVED lines=8> */
.L_x_3227:
        /* <DEDUP_REMOVED lines=44> */
.L_x_3267:
        /* <DEDUP_REMOVED lines=8> */
.L_x_3229:
        /* <DEDUP_REMOVED lines=44> */
.L_x_3268:
        /* <DEDUP_REMOVED lines=8> */
.L_x_3231:
        /* <DEDUP_REMOVED lines=38> */
.L_x_3270:
        /* <DEDUP_REMOVED lines=8> */
.L_x_3233:
        /* <DEDUP_REMOVED lines=44> */
.L_x_3225:
[----:B------:R-:W4:Y:S02]  /*9860*/  LDL.LU R4, [R1+0x4] ;  /* 0x0000040001047983 */ /* 0x000f240000300800 */
[----:B----4-:R-:W-:Y:S02]  /*9870*/  ISETP.NE.AND P1, PT, R4, RZ, PT ;  /* 0x000000ff0400720c */ /* 0x010fe40003f25270 */
[----:B------:R4:W5:Y:S11]  /*9880*/  LDL R4, [R1] ;  /* 0x0000000001047983 */ /* 0x0009760000100800 */
[----:B----4-:R-:W-:Y:S05]  /*9890*/  @!P1 BRA `(.L_x_3224) ;  /* 0x0000000400949947 */ /* 0x010fea0003800000 */
[----:B------:R-:W-:-:S04]  /*98a0*/  SHF.L.U32 R12, R10, 0x1f, RZ ;  /* 0x0000001f0a0c7819 */ /* 0x000fc800000006ff */
[----:B------:R-:W4:Y:S02]  /*98b0*/  SYNCS.PHASECHK.TRANS64.TRYWAIT P1, [R15+URZ+0x26840], R12 ;  /* 0x0268400c0f0075a7 */ /* 0x000f24000802017f */
[----:B----4-:R-:W-:Y:S05]  /*98c0*/  @!P1 BRA `(.L_x_3235) ;  /* 0x0000001000789947 */ /* 0x010fea0003800000 */
.L_x_3271:
        /* <DEDUP_REMOVED lines=8> */
.L_x_3236:
        /* <DEDUP_REMOVED lines=41> */
.L_x_3272:
        /* <DEDUP_REMOVED lines=8> */
.L_x_3238:
        /* <DEDUP_REMOVED lines=41> */
.L_x_3224:
[----:B------:R-:W1:Y:S01]  /*9ef0*/  S2R R0, SR_TID.X ;  /* 0x0000000000007919 */ /* 0x000e620000002100 */
[----:B------:R-:W-:Y:S01]  /*9f00*/  IMAD R3, R16, 0x8, R15 ;  /* 0x0000000810037824 */ /* 0x000fe200078e020f */
[----:B-1----:R-:W-:Y:S02]  /*9f10*/  LOP3.LUT R2, R0, 0x7f, RZ, 0xc0, !PT ;  /* 0x0000007f00027812 */ /* 0x002fe400078ec0ff */
[----:B------:R-:W-:Y:S02]  /*9f20*/  SHF.L.U32 R0, R10, 0x1f, RZ ;  /* 0x0000001f0a007819 */ /* 0x000fe400000006ff */
[----:B------:R-:W-:Y:S02]  /*9f30*/  ISETP.NE.AND P1, PT, R2, RZ, PT ;  /* 0x000000ff0200720c */ /* 0x000fe40003f25270 */
[----:B------:R-:W1:Y:S02]  /*9f40*/  SYNCS.PHASECHK.TRANS64.TRYWAIT P0, [R3+URZ+0x26840], R0 ;  /* 0x02684000030075a7 */ /* 0x000e64000800017f */
[----:B-1----:R-:W-:Y:S09]  /*9f50*/  @!P0 BRA `(.L_x_3239) ;  /* 0x0000000800fc8947 */ /* 0x002ff20003800000 */
.L_x_3273:
[----:B------:R-:W-:Y:S05]  /*9f60*/  @P1 BRA `(.L_x_3240) ;  /* 0x0000000000181947 */ /* 0x000fea0003800000 */
[----:B------:R-:W1:Y:S01]  /*9f70*/  S2R R2, SR_TID.X ;  /* 0x0000000000027919 */ /* 0x000e620000002100 */
[----:B------:R-:W-:-:S04]  /*9f80*/  IMAD.MOV.U32 R0, RZ, RZ, 0x3100 ;  /* 0x00003100ff007424 */ /* 0x000fc800078e00ff */
[----:B------:R1:W-:Y:S02]  /*9f90*/  SYNCS.ARRIVE.TRANS64 RZ, [R3+URZ+0x26830], R0 ;  /* 0x0268300003ff79a7 */ /* 0x0003e4000800003f */
[----:B-1----:R-:W-:-:S13]  /*9fa0*/  LOP3.LUT P0, RZ, R2, 0x1f, RZ, 0xc0, !PT ;  /* 0x0000001f02ff7812 */ /* 0x002fda000780c0ff */
[----:B------:R-:W-:Y:S05]  /*9fb0*/  @!P0 BRA `(.L_x_3240) ;  /* 0x0000000000048947 */ /* 0x000fea0003800000 */
[----:B------:R-:W-:Y:S01]  /*9fc0*/  BPT.TRAP 0x1 ;  /* 0x000000040000795c */ /* 0x000fe20000300000 */
.L_x_3240:
        /* <DEDUP_REMOVED lines=48> */
.L_x_3221:
[----:B------:R-:W-:Y:S05]  /*a2d0*/  BSYNC B0 ;  /* 0x0000000000007941 */ /* 0x000fea0003800000 */
.L_x_3217:
[----:B------:R-:W-:-:S03]  /*a2e0*/  UMOV UR7, 0xffffffff ;  /* 0xffffffff00077882 */ /* 0x000fc60000000000 */
[----:B------:R-:W-:Y:S05]  /*a2f0*/  BRA.DIV UR7, `(.L_x_3241) ;  /* 0x0000000a07287947 */ /* 0x000fea000b800000 */
[----:B------:R-:W-:-:S13]  /*a300*/  ELECT P6, URZ, PT ;  /* 0x00000000003f782f */ /* 0x000fda00038c0000 */
.L_x_3276:
[----:B------:R-:W-:Y:S05]  /*a310*/  @!P6 BRA `(.L_x_3123) ;  /* 0x000000000084e947 */ /* 0x000fea0003800000 */
[----:B------:R-:W-:-:S06]  /*a320*/  ULOP3.LUT UR7, UR38, 0x2, URZ, 0xfc, !UPT ;  /* 0x0000000226077892 */ /* 0x000fcc000f8efc3f */
[----:B------:R-:W-:-:S05]  /*a330*/  IMAD.U32 R0, RZ, RZ, UR7 ;  /* 0x00000007ff007e24 */ /* 0x000fca000f8e00ff */
[----:B------:R-:W-:-:S13]  /*a340*/  ISETP.NE.AND P2, PT, R0, 0x3, PT ;  /* 0x000000030000780c */ /* 0x000fda0003f45270 */
[----:B------:R-:W-:Y:S05]  /*a350*/  @!P2 BRA `(.L_x_3242) ;  /* 0x000000000004a947 */ /* 0x000fea0003800000 */
[----:B------:R-:W-:Y:S01]  /*a360*/  BPT.TRAP 0x1 ;  /* 0x000000040000795c */ /* 0x000fe20000300000 */
.L_x_3242:
        /* <DEDUP_REMOVED lines=15> */
.L_x_3277:
[----:B------:R-:W2:Y:S02]  /*a460*/  SYNCS.PHASECHK.TRANS64.TRYWAIT P0, [R3+URZ], R0 ;  /* 0x00000000030075a7 */ /* 0x000ea4000800017f */
[----:B--2---:R-:W-:Y:S05]  /*a470*/  @!P0 BRA `(.L_x_3244) ;  /* 0x0000000400fc8947 */ /* 0x004fea0003800000 */
.L_x_3278:
[----:B------:R-:W-:Y:S05]  /*a480*/  @!P2 BRA `(.L_x_3245) ;  /* 0x000000000004a947 */ /* 0x000fea0003800000 */
[----:B------:R-:W-:Y:S01]  /*a490*/  BPT.TRAP 0x1 ;  /* 0x000000040000795c */ /* 0x000fe20000300000 */
.L_x_3245:
[----:B--2---:R-:W-:-:S04]  /*a4a0*/  VIADD R3, R8, 0x26840 ;  /* 0x0002684008037836 */ /* 0x004fc80000000000 */
[----:B------:R-:W-:-:S04]  /*a4b0*/  IMAD R5, R2, 0x8, R3 ;  /* 0x0000000802057824 */ /* 0x000fc800078e0203 */
[----:B------:R-:W2:Y:S02]  /*a4c0*/  SYNCS.PHASECHK.TRANS64.TRYWAIT P0, [R5+URZ], R4 ;  /* 0x00000004050075a7 */ /* 0x000ea4000800017f */
[----:B--2---:R-:W-:Y:S05]  /*a4d0*/  @!P0 BRA `(.L_x_3246) ;  /* 0x0000000400f88947 */ /* 0x004fea0003800000 */
.L_x_3279:
[----:B------:R-:W-:-:S07]  /*a4e0*/  IMAD R3, R6, 0x8, R3 ;  /* 0x0000000806037824 */ /* 0x000fce00078e0203 */
.L_x_3247:
[----:B---3--:R3:W4:Y:S02]  /*a4f0*/  SYNCS.PHASECHK.TRANS64.TRYWAIT P0, [R3+URZ], R0 ;  /* 0x00000000030075a7 */ /* 0x008724000800017f */
[----:B----4-:R-:W-:Y:S05]  /*a500*/  @!P0 NANOSLEEP.SYNCS 0x989680 ;  /* 0x009896800000895d */ /* 0x010fea0003900000 */
[----:B------:R-:W4:Y:S02]  /*a510*/  @!P0 SYNCS.PHASECHK.TRANS64 P0, [R3+URZ], R0 ;  /* 0x00000000030085a7 */ /* 0x000f24000800007f */
[----:B----4-:R-:W-:Y:S05]  /*a520*/  @!P0 BRA `(.L_x_3247) ;  /* 0xfffffffc00f08947 */ /* 0x010fea000383ffff */
.L_x_3123:
[----:B------:R-:W-:Y:S05]  /*a530*/  BSYNC B6 ;  /* 0x0000000000067941 */ /* 0x000fea0003800000 */
.L_x_3115:
[----:B------:R-:W-:Y:S05]  /*a540*/  EXIT ;  /* 0x000000000000794d */ /* 0x000fea0003800000 */
.L_x_3133:
[----:B------:R-:W-:Y:S02]  /*a550*/  IMAD.MOV.U32 R13, RZ, RZ, R19 ;  /* 0x000000ffff0d7224 */ /* 0x000fe400078e0013 */
[----:B------:R-:W-:Y:S02]  /*a560*/  IMAD.MOV.U32 R12, RZ, RZ, RZ ;  /* 0x000000ffff0c7224 */ /* 0x000fe400078e00ff */
[----:B------:R-:W-:Y:S02]  /*a570*/  IMAD.MOV.U32 R11, RZ, RZ, 0x1f ;  /* 0x0000001fff0b7424 */ /* 0x000fe400078e00ff */
[----:B------:R-:W-:-:S07]  /*a580*/  IMAD.MOV.U32 R15, RZ, RZ, -0x1 ;  /* 0xffffffffff0f7424 */ /* 0x000fce00078e00ff */
[----:B------:R-:W-:Y:S05]  /*a590*/  WARPSYNC.COLLECTIVE R15, `(.L_x_3248) ;  /* 0x000000000f087348 */ /* 0x000fea0003c00000 */
[----:B------:R1:W2:Y:S02]  /*a5a0*/  SHFL.IDX P6, R14, R13, R12, R11 ;  /* 0x0000000c0d0e7389 */ /* 0x0002a400000c000b */
[----:B-12---:R-:W-:Y:S01]  /*a5b0*/  ENDCOLLECTIVE ;  /* 0x000000000000791b */ /* 0x006fe20003800000 */
.L_x_3248:
[----:B------:R-:W-:Y:S05]  /*a5c0*/  BRA `(.L_x_3249) ;  /* 0xffffff7000587947 */ /* 0x000fea000383ffff */
.L_x_3135:
[----:B--2---:R2:W3:Y:S02]  /*a5d0*/  SYNCS.PHASECHK.TRANS64.TRYWAIT P0, [R2+URZ+0x26800], R5 ;  /* 0x02680005020075a7 */ /* 0x0044e4000800017f */
[----:B---3--:R-:W-:Y:S05]  /*a5e0*/  @!P0 NANOSLEEP.SYNCS 0x989680 ;  /* 0x009896800000895d */ /* 0x008fea0003900000 */
[----:B------:R-:W3:Y:S02]  /*a5f0*/  @!P0 SYNCS.PHASECHK.TRANS64 P0, [R2+URZ+0x26800], R5 ;  /* 0x02680005020085a7 */ /* 0x000ee4000800007f */
[----:B---3--:R-:W-:Y:S05]  /*a600*/  @!P0 BRA `(.L_x_3135) ;  /* 0xfffffffc00f08947 */ /* 0x008fea000383ffff */
[----:B------:R-:W-:Y:S05]  /*a610*/  BRA `(.L_x_3134) ;  /* 0xffffff7000807947 */ /* 0x000fea000383ffff */
.L_x_3140:
[----:B--2---:R-:W-:-:S04]  /*a620*/  IMAD.U32 R5, RZ, RZ, UR7 ;  /* 0x00000007ff057e24 */ /* 0x004fc8000f8e00ff */
[----:B------:R2:W3:Y:S03]  /*a630*/  SYNCS.PHASECHK.TRANS64.TRYWAIT P1, [R5+URZ+0x26810], R6 ;  /* 0x02681006050075a7 */ /* 0x0004e6000802017f */
[----:B---3--:R-:W-:Y:S05]  /*a640*/  @!P1 NANOSLEEP.SYNCS 0x989680 ;  /* 0x009896800000995d */ /* 0x008fea0003900000 */
[----:B------:R-:W3:Y:S02]  /*a650*/  @!P1 SYNCS.PHASECHK.TRANS64 P1, [R5+URZ+0x26810], R6 ;  /* 0x02681006050095a7 */ /* 0x000ee4000802007f */
[----:B---3--:R-:W-:Y:S05]  /*a660*/  @!P1 BRA `(.L_x_3140) ;  /* 0xfffffffc00ec9947 */ /* 0x008fea000383ffff */
[----:B------:R-:W-:Y:S05]  /*a670*/  BRA `(.L_x_3139) ;  /* 0xffffff7800d07947 */ /* 0x000fea000383ffff */
.L_x_3144:
[----:B------:R-:W-:-:S04]  /*a680*/  IMAD.U32 R5, RZ, RZ, UR7 ;  /* 0x00000007ff057e24 */ /* 0x000fc8000f8e00ff */
[----:B------:R1:W1:Y:S03]  /*a690*/  SYNCS.PHASECHK.TRANS64.TRYWAIT P1, [R5+URZ+0x26830], R6 ;  /* 0x02683006050075a7 */ /* 0x000266000802017f */
[----:B-1----:R-:W-:Y:S05]  /*a6a0*/  @!P1 NANOSLEEP.SYNCS 0x989680 ;  /* 0x009896800000995d */ /* 0x002fea0003900000 */
[----:B------:R-:W1:Y:S02]  /*a6b0*/  @!P1 SYNCS.PHASECHK.TRANS64 P1, [R5+URZ+0x26830], R6 ;  /* 0x02683006050095a7 */ /* 0x000e64000802007f */
[----:B-1----:R-:W-:Y:S05]  /*a6c0*/  @!P1 BRA `(.L_x_3144) ;  /* 0xfffffffc00ec9947 */ /* 0x002fea000383ffff */
[----:B------:R-:W-:Y:S05]  /*a6d0*/  BRA `(.L_x_3143) ;  /* 0xffffff7c00d87947 */ /* 0x000fea000383ffff */
.L_x_3151:
[----:B------:R-:W-:Y:S01]  /*a6e0*/  BSSY B0, `(.L_x_3250) ;  /* 0x0000005000007945 */ /* 0x000fe20003800000 */
[----:B------:R-:W-:-:S07]  /*a6f0*/  IMAD.MOV.U32 R15, RZ, RZ, -0x1 ;  /* 0xffffffffff0f7424 */ /* 0x000fce00078e00ff */
[----:B-1----:R-:W-:Y:S05]  /*a700*/  WARPSYNC.COLLECTIVE R15, `(.L_x_3251) ;  /* 0x000000000f087348 */ /* 0x002fea0003c00000 */
[----:B------:R-:W-:Y:S01]  /*a710*/  NOP ;  /* 0x0000000000007918 */ /* 0x000fe20000000000 */
[----:B-1----:R-:W-:Y:S01]  /*a720*/  ENDCOLLECTIVE ;  /* 0x000000000000791b */ /* 0x002fe20003800000 */
.L_x_3251:
[----:B------:R-:W-:Y:S05]  /*a730*/  BSYNC B0 ;  /* 0x0000000000007941 */ /* 0x000fea0003800000 */
.L_x_3250:
[----:B------:R-:W-:Y:S05]  /*a740*/  BRA `(.L_x_3252) ;  /* 0xffffffa800a47947 */ /* 0x000fea000383ffff */
.L_x_3160:
[----:B------:R-:W-:Y:S01]  /*a750*/  BSSY B0, `(.L_x_3253) ;  /* 0x0000005000007945 */ /* 0x000fe20003800000 */
[----:B------:R-:W-:-:S07]  /*a760*/  IMAD.MOV.U32 R15, RZ, RZ, -0x1 ;  /* 0xffffffffff0f7424 */ /* 0x000fce00078e00ff */
[----:B-12---:R-:W-:Y:S05]  /*a770*/  WARPSYNC.COLLECTIVE R15, `(.L_x_3254) ;  /* 0x000000000f087348 */ /* 0x006fea0003c00000 */
[----:B------:R-:W-:Y:S01]  /*a780*/  NOP ;  /* 0x0000000000007918 */ /* 0x000fe20000000000 */
[----:B-12---:R-:W-:Y:S01]  /*a790*/  ENDCOLLECTIVE ;  /* 0x000000000000791b */ /* 0x006fe20003800000 */
.L_x_3254:
[----:B------:R-:W-:Y:S05]  /*a7a0*/  BSYNC B0 ;  /* 0x0000000000007941 */ /* 0x000fea0003800000 */
.L_x_3253:
[----:B------:R-:W-:Y:S05]  /*a7b0*/  BRA `(.L_x_3255) ;  /* 0xffffffac00947947 */ /* 0x000fea000383ffff */
.L_x_3177:
[----:B------:R-:W-:Y:S01]  /*a7c0*/  BSSY B0, `(.L_x_3256) ;  /* 0x0000005000007945 */ /* 0x000fe20003800000 */
[----:B------:R-:W-:-:S07]  /*a7d0*/  IMAD.MOV.U32 R15, RZ, RZ, -0x1 ;  /* 0xffffffffff0f7424 */ /* 0x000fce00078e00ff */
[----:B------:R-:W-:Y:S05]  /*a7e0*/  WARPSYNC.COLLECTIVE R15, `(.L_x_3257) ;  /* 0x000000000f087348 */ /* 0x000fea0003c00000 */
[----:B------:R-:W-:Y:S01]  /*a7f0*/  NOP ;  /* 0x0000000000007918 */ /* 0x000fe20000000000 */
[----:B------:R-:W-:Y:S01]  /*a800*/  ENDCOLLECTIVE ;  /* 0x000000000000791b */ /* 0x000fe20003800000 */
.L_x_3257:
[----:B------:R-:W-:Y:S05]  /*a810*/  BSYNC B0 ;  /* 0x0000000000007941 */ /* 0x000fea0003800000 */
.L_x_3256:
[----:B------:R-:W-:Y:S05]  /*a820*/  BRA `(.L_x_3258) ;  /* 0xffffffbc008c7947 */ /* 0x000fea000383ffff */
.L_x_3190:
[----:B------:R-:W-:Y:S01]  /*a830*/  BSSY B0, `(.L_x_3259) ;  /* 0x0000005000007945 */ /* 0x000fe20003800000 */
[----:B------:R-:W-:-:S07]  /*a840*/  IMAD.MOV.U32 R15, RZ, RZ, -0x1 ;  /* 0xffffffffff0f7424 */ /* 0x000fce00078e00ff */
[----:B------:R-:W-:Y:S05]  /*a850*/  WARPSYNC.COLLECTIVE R15, `(.L_x_3260) ;  /* 0x000000000f087348 */ /* 0x000fea0003c00000 */
[----:B------:R-:W-:Y:S01]  /*a860*/  NOP ;  /* 0x0000000000007918 */ /* 0x000fe20000000000 */
[----:B------:R-:W-:Y:S01]  /*a870*/  ENDCOLLECTIVE ;  /* 0x000000000000791b */ /* 0x000fe20003800000 */
.L_x_3260:
[----:B------:R-:W-:Y:S05]  /*a880*/  BSYNC B0 ;  /* 0x0000000000007941 */ /* 0x000fea0003800000 */
.L_x_3259:
[----:B------:R-:W-:Y:S05]  /*a890*/  BRA `(.L_x_3261) ;  /* 0xffffffc4003c7947 */ /* 0x000fea000383ffff */
.L_x_3202:
[----:B------:R-:W-:Y:S01]  /*a8a0*/  BSSY B0, `(.L_x_3262) ;  /* 0x0000005000007945 */ /* 0x000fe20003800000 */
[----:B------:R-:W-:-:S07]  /*a8b0*/  IMAD.MOV.U32 R15, RZ, RZ, -0x1 ;  /* 0xffffffffff0f7424 */ /* 0x000fce00078e00ff */
[----:B------:R-:W-:Y:S05]  /*a8c0*/  WARPSYNC.COLLECTIVE R15, `(.L_x_3263) ;  /* 0x000000000f087348 */ /* 0x000fea0003c00000 */
[----:B------:R-:W-:Y:S01]  /*a8d0*/  NOP ;  /* 0x0000000000007918 */ /* 0x000fe20000000000 */
[----:B------:R-:W-:Y:S01]  /*a8e0*/  ENDCOLLECTIVE ;  /* 0x000000000000791b */ /* 0x000fe20003800000 */
.L_x_3263:
[----:B------:R-:W-:Y:S05]  /*a8f0*/  BSYNC B0 ;  /* 0x0000000000007941 */ /* 0x000fea0003800000 */
.L_x_3262:
[----:B------:R-:W-:Y:S05]  /*a900*/  BRA `(.L_x_3264) ;  /* 0xffffffc800787947 */ /* 0x000fea000383ffff */
.L_x_3222:
[----:B-1----:R1:W2:Y:S02]  /*a910*/  SYNCS.PHASECHK.TRANS64.TRYWAIT P0, [R15+URZ+0x26820], R2 ;  /* 0x026820020f0075a7 */ /* 0x0022a4000800017f */
[----:B--2---:R-:W-:Y:S05]  /*a920*/  @!P0 NANOSLEEP.SYNCS 0x989680 ;  /* 0x009896800000895d */ /* 0x004fea0003900000 */
[----:B------:R-:W2:Y:S02]  /*a930*/  @!P0 SYNCS.PHASECHK.TRANS64 P0, [R15+URZ+0x26820], R2 ;  /* 0x026820020f0085a7 */ /* 0x000ea4000800007f */
[----:B--2---:R-:W-:Y:S05]  /*a940*/  @!P0 BRA `(.L_x_3222) ;  /* 0xfffffffc00f08947 */ /* 0x004fea000383ffff */
[----:B------:R-:W-:Y:S05]  /*a950*/  BRA `(.L_x_3265) ;  /* 0xffffffd800687947 */ /* 0x000fea000383ffff */
.L_x_3226:
[----:B--2---:R2:W3:Y:S02]  /*a960*/  SYNCS.PHASECHK.TRANS64.TRYWAIT P1, [R15+URZ+0x26840], R18 ;  /* 0x026840120f0075a7 */ /* 0x0044e4000802017f */
[----:B---3--:R-:W-:Y:S05]  /*a970*/  @!P1 NANOSLEEP.SYNCS 0x989680 ;  /* 0x009896800000995d */ /* 0x008fea0003900000 */
[----:B------:R-:W3:Y:S02]  /*a980*/  @!P1 SYNCS.PHASECHK.TRANS64 P1, [R15+URZ+0x26840], R18 ;  /* 0x026840120f0095a7 */ /* 0x000ee4000802007f */
[----:B---3--:R-:W-:Y:S05]  /*a990*/  @!P1 BRA `(.L_x_3226) ;  /* 0xfffffffc00f09947 */ /* 0x008fea000383ffff */
[----:B------:R-:W-:Y:S05]  /*a9a0*/  BRA `(.L_x_3266) ;  /* 0xffffffe000847947 */ /* 0x000fea000383ffff */
.L_x_3228:
[----:B-1----:R1:W3:Y:S02]  /*a9b0*/  SYNCS.PHASECHK.TRANS64.TRYWAIT P1, [R15+URZ+0x26828], R18 ;  /* 0x026828120f0075a7 */ /* 0x0022e4000802017f */
[----:B---3--:R-:W-:Y:S05]  /*a9c0*/  @!P1 NANOSLEEP.SYNCS 0x989680 ;  /* 0x009896800000995d */ /* 0x008fea0003900000 */
[----:B------:R-:W3:Y:S02]  /*a9d0*/  @!P1 SYNCS.PHASECHK.TRANS64 P1, [R15+URZ+0x26828], R18 ;  /* 0x026828120f0095a7 */ /* 0x000ee4000802007f */
[----:B---3--:R-:W-:Y:S05]  /*a9e0*/  @!P1 BRA `(.L_x_3228) ;  /* 0xfffffffc00f09947 */ /* 0x008fea000383ffff */
[----:B------:R-:W-:Y:S05]  /*a9f0*/  BRA `(.L_x_3267) ;  /* 0xffffffe400407947 */ /* 0x000fea000383ffff */
.L_x_3230:
[----:B---3--:R3:W4:Y:S02]  /*aa00*/  SYNCS.PHASECHK.TRANS64.TRYWAIT P1, [R15+URZ+0x26848], R18 ;  /* 0x026848120f0075a7 */ /* 0x008724000802017f */
[----:B----4-:R-:W-:Y:S05]  /*aa10*/  @!P1 NANOSLEEP.SYNCS 0x989680 ;  /* 0x009896800000995d */ /* 0x010fea0003900000 */
[----:B------:R-:W4:Y:S02]  /*aa20*/  @!P1 SYNCS.PHASECHK.TRANS64 P1, [R15+URZ+0x26848], R18 ;  /* 0x026848120f0095a7 */ /* 0x000f24000802007f */
[----:B----4-:R-:W-:Y:S05]  /*aa30*/  @!P1 BRA `(.L_x_3230) ;  /* 0xfffffffc00f09947 */ /* 0x010fea000383ffff */
[----:B------:R-:W-:Y:S05]  /*aa40*/  BRA `(.L_x_3268) ;  /* 0xffffffe400fc7947 */ /* 0x000fea000383ffff */
.L_x_3232:
[----:B------:R-:W-:-:S07]  /*aa50*/  SHF.L.U32 R4, R10, 0x1f, RZ ;  /* 0x0000001f0a047819 */ /* 0x000fce00000006ff */
.L_x_3269:
[----:B----4-:R4:W1:Y:S02]  /*aa60*/  SYNCS.PHASECHK.TRANS64.TRYWAIT P1, [R15+URZ+0x26820], R4 ;  /* 0x026820040f0075a7 */ /* 0x010864000802017f */
[----:B-1----:R-:W-:Y:S05]  /*aa70*/  @!P1 NANOSLEEP.SYNCS 0x989680 ;  /* 0x009896800000995d */ /* 0x002fea0003900000 */
[----:B------:R-:W1:Y:S02]  /*aa80*/  @!P1 SYNCS.PHASECHK.TRANS64 P1, [R15+URZ+0x26820], R4 ;  /* 0x026820040f0095a7 */ /* 0x000e64000802007f */
[----:B-1----:R-:W-:Y:S05]  /*aa90*/  @!P1 BRA `(.L_x_3269) ;  /* 0xfffffffc00f09947 */ /* 0x002fea000383ffff */
[----:B------:R-:W-:Y:S05]  /*aaa0*/  BRA `(.L_x_3270) ;  /* 0xffffffe8009c7947 */ /* 0x000fea000383ffff */
.L_x_3235:
[----:B----4-:R4:W1:Y:S02]  /*aab0*/  SYNCS.PHASECHK.TRANS64.TRYWAIT P1, [R15+URZ+0x26840], R12 ;  /* 0x0268400c0f0075a7 */ /* 0x010864000802017f */
[----:B-1----:R-:W-:Y:S05]  /*aac0*/  @!P1 NANOSLEEP.SYNCS 0x989680 ;  /* 0x009896800000995d */ /* 0x002fea0003900000 */
[----:B------:R-:W1:Y:S02]  /*aad0*/  @!P1 SYNCS.PHASECHK.TRANS64 P1, [R15+URZ+0x26840], R12 ;  /* 0x0268400c0f0095a7 */ /* 0x000e64000802007f */
[----:B-1----:R-:W-:Y:S05]  /*aae0*/  @!P1 BRA `(.L_x_3235) ;  /* 0xfffffffc00f09947 */ /* 0x002fea000383ffff */
[----:B------:R-:W-:Y:S05]  /*aaf0*/  BRA `(.L_x_3271) ;  /* 0xffffffec00747947 */ /* 0x000fea000383ffff */
.L_x_3237:
[----:B-1----:R1:W2:Y:S02]  /*ab00*/  SYNCS.PHASECHK.TRANS64.TRYWAIT P1, [R15+URZ+0x26828], R12 ;  /* 0x0268280c0f0075a7 */ /* 0x0022a4000802017f */
[----:B--2---:R-:W-:Y:S05]  /*ab10*/  @!P1 NANOSLEEP.SYNCS 0x989680 ;  /* 0x009896800000995d */ /* 0x004fea0003900000 */
[----:B------:R-:W2:Y:S02]  /*ab20*/  @!P1 SYNCS.PHASECHK.TRANS64 P1, [R15+URZ+0x26828], R12 ;  /* 0x0268280c0f0095a7 */ /* 0x000ea4000802007f */
[----:B--2---:R-:W-:Y:S05]  /*ab30*/  @!P1 BRA `(.L_x_3237) ;  /* 0xfffffffc00f09947 */ /* 0x004fea000383ffff */
[----:B------:R-:W-:Y:S05]  /*ab40*/  BRA `(.L_x_3272) ;  /* 0xfffffff000247947 */ /* 0x000fea000383ffff */
.L_x_3239:
[----:B------:R1:W1:Y:S02]  /*ab50*/  SYNCS.PHASECHK.TRANS64.TRYWAIT P0, [R3+URZ+0x26840], R0 ;  /* 0x02684000030075a7 */ /* 0x000264000800017f */
[----:B-1----:R-:W-:Y:S05]  /*ab60*/  @!P0 NANOSLEEP.SYNCS 0x989680 ;  /* 0x009896800000895d */ /* 0x002fea0003900000 */
[----:B------:R-:W1:Y:S02]  /*ab70*/  @!P0 SYNCS.PHASECHK.TRANS64 P0, [R3+URZ+0x26840], R0 ;  /* 0x02684000030085a7 */ /* 0x000e64000800007f */
[----:B-1----:R-:W-:Y:S05]  /*ab80*/  @!P0 BRA `(.L_x_3239) ;  /* 0xfffffffc00f08947 */ /* 0x002fea000383ffff */
[----:B------:R-:W-:Y:S05]  /*ab90*/  BRA `(.L_x_3273) ;  /* 0xfffffff000f07947 */ /* 0x000fea000383ffff */
.L_x_3241:
[----:B------:R-:W-:Y:S01]  /*aba0*/  BSSY B0, `(.L_x_3274) ;  /* 0x0000006000007945 */ /* 0x000fe20003800000 */
[----:B------:R-:W-:-:S07]  /*abb0*/  IMAD.MOV.U32 R15, RZ, RZ, -0x1 ;  /* 0xffffffffff0f7424 */ /* 0x000fce00078e00ff */
[----:B------:R-:W-:Y:S05]  /*abc0*/  WARPSYNC.COLLECTIVE R15, `(.L_x_3275) ;  /* 0x000000000f0c7348 */ /* 0x000fea0003c00000 */
[----:B------:R-:W-:Y:S02]  /*abd0*/  ELECT P6, UR62, PT ;  /* 0x00000000003e782f */ /* 0x000fe400038c0000 */
[----:B------:R-:W-:Y:S01]  /*abe0*/  MOV R14, UR62 ;  /* 0x0000003e000e7c02 */ /* 0x000fe20008000f00 */
[----:B------:R-:W-:Y:S10]  /*abf0*/  ENDCOLLECTIVE ;  /* 0x000000000000791b */ /* 0x000ff40003800000 */
.L_x_3275:
[----:B------:R-:W-:Y:S05]  /*ac00*/  BSYNC B0 ;  /* 0x0000000000007941 */ /* 0x000fea0003800000 */
.L_x_3274:
[----:B------:R-:W-:Y:S05]  /*ac10*/  BRA `(.L_x_3276) ;  /* 0xfffffff400bc7947 */ /* 0x000fea000383ffff */
.L_x_3243:
[----:B-1----:R1:W2:Y:S02]  /*ac20*/  SYNCS.PHASECHK.TRANS64.TRYWAIT P0, [R7+URZ], R4 ;  /* 0x00000004070075a7 */ /* 0x0022a4000800017f */
[----:B--2---:R-:W-:Y:S05]  /*ac30*/  @!P0 NANOSLEEP.SYNCS 0x989680 ;  /* 0x009896800000895d */ /* 0x004fea0003900000 */
[----:B------:R-:W2:Y:S02]  /*ac40*/  @!P0 SYNCS.PHASECHK.TRANS64 P0, [R7+URZ], R4 ;  /* 0x00000004070085a7 */ /* 0x000ea4000800007f */
[----:B--2---:R-:W-:Y:S05]  /*ac50*/  @!P0 BRA `(.L_x_3243) ;  /* 0xfffffffc00f08947 */ /* 0x004fea000383ffff */
[----:B------:R-:W-:Y:S05]  /*ac60*/  BRA `(.L_x_3277) ;  /* 0xfffffff400fc7947 */ /* 0x000fea000383ffff */
.L_x_3244:
[----:B--2---:R2:W3:Y:S02]  /*ac70*/  SYNCS.PHASECHK.TRANS64.TRYWAIT P0, [R3+URZ], R0 ;  /* 0x00000000030075a7 */ /* 0x0044e4000800017f */
[----:B---3--:R-:W-:Y:S05]  /*ac80*/  @!P0 NANOSLEEP.SYNCS 0x989680 ;  /* 0x009896800000895d */ /* 0x008fea0003900000 */
[----:B------:R-:W3:Y:S02]  /*ac90*/  @!P0 SYNCS.PHASECHK.TRANS64 P0, [R3+URZ], R0 ;  /* 0x00000000030085a7 */ /* 0x000ee4000800007f */
[----:B---3--:R-:W-:Y:S05]  /*aca0*/  @!P0 BRA `(.L_x_3244) ;  /* 0xfffffffc00f08947 */ /* 0x008fea000383ffff */
[----:B------:R-:W-:Y:S05]  /*acb0*/  BRA `(.L_x_3278) ;  /* 0xfffffff400f07947 */ /* 0x000fea000383ffff */
.L_x_3246:
[----:B--2---:R2:W3:Y:S02]  /*acc0*/  SYNCS.PHASECHK.TRANS64.TRYWAIT P0, [R5+URZ], R4 ;  /* 0x00000004050075a7 */ /* 0x0044e4000800017f */
[----:B---3--:R-:W-:Y:S05]  /*acd0*/  @!P0 NANOSLEEP.SYNCS 0x989680 ;  /* 0x009896800000895d */ /* 0x008fea0003900000 */
[----:B------:R-:W3:Y:S02]  /*ace0*/  @!P0 SYNCS.PHASECHK.TRANS64 P0, [R5+URZ], R4 ;  /* 0x00000004050085a7 */ /* 0x000ee4000800007f */
[----:B---3--:R-:W-:Y:S05]  /*acf0*/  @!P0 BRA `(.L_x_3246) ;  /* 0xfffffffc00f08947 */ /* 0x008fea000383ffff */
[----:B------:R-:W-:Y:S05]  /*ad00*/  BRA `(.L_x_3279) ;  /* 0xfffffff400f47947 */ /* 0x000fea000383ffff */
.L_x_3280:
        /* <DEDUP_REMOVED lines=15> */
.L_x_3319:


//--------------------- .text._ZN7cutlass13device_kernelIN5flash22FlashAttnBwdPreprocessIN4cute5tupleIJNS3_1CILi64EEENS5_ILi96EEEEEENS_10bfloat16_tEfNS_4arch4Sm90ELb1ELb1EEEEEvNT_6ParamsE --------------------------
	.section	.text._ZN7cutlass13device_kernelIN5flash22FlashAttnBwdPreprocessIN4cute5tupleIJNS3_1CILi64EEENS5_ILi96EEEEEENS_10bfloat16_tEfNS_4arch4Sm90ELb1ELb1EEEEEvNT_6ParamsE,"ax",@progbits
	.align	128
.text._ZN7cutlass13device_kernelIN5flash22FlashAttnBwdPreprocessIN4cute5tupleIJNS3_1CILi64EEENS5_ILi96EEEEEENS_10bfloat16_tEfNS_4arch4Sm90ELb1ELb1EEEEEvNT_6ParamsE:
        .type           _ZN7cutlass13device_kernelIN5flash22FlashAttnBwdPreprocessIN4cute5tupleIJNS3_1CILi64EEENS5_ILi96EEEEEENS_10bfloat16_tEfNS_4arch4Sm90ELb1ELb1EEEEEvNT_6ParamsE,@function
        .size           _ZN7cutlass13device_kernelIN5flash22FlashAttnBwdPreprocessIN4cute5tupleIJNS3_1CILi64EEENS5_ILi96EEEEEENS_10bfloat16_tEfNS_4arch4Sm90ELb1ELb1EEEEEvNT_6ParamsE,(.L_x_3320 - _ZN7cutlass13device_kernelIN5flash22FlashAttnBwdPreprocessIN4cute5tupleIJNS3_1CILi64EEENS5_ILi96EEEEEENS_10bfloat16_tEfNS_4arch4Sm90ELb1ELb1EEEEEvNT_6ParamsE)
        .other          _ZN7cutlass13device_kernelIN5flash22FlashAttnBwdPreprocessIN4cute5tupleIJNS3_1CILi64EEENS5_ILi96EEEEEENS_10bfloat16_tEfNS_4arch4Sm90ELb1ELb1EEEEEvNT_6ParamsE,@"STO_CUDA_ENTRY STV_DEFAULT"
_ZN7cutlass13device_kernelIN5flash22FlashAttnBwdPreprocessIN4cute5tupleIJNS3_1CILi64EEENS5_ILi96EEEEEENS_10bfloat16_tEfNS_4arch4Sm90ELb1ELb1EEEEEvNT_6ParamsE:
[----:B------:R-:W-:Y:S08]  /*0000*/  LDC R1, c[0x0][0x28] ;  /* 0x00000a00ff017b82 */ /* 0x000ff00000000800 */
[----:B------:R-:W0:Y:S01]  /*0010*/  LDC.64 R4, c[0x0][0x2f8] ;  /* 0x0000be00ff047b82 */ /* 0x000e220000000a00 */
[----:B------:R-:W1:Y:S01]  /*0020*/  S2R R38, SR_CTAID.Z ;  /* 0x0000000000267919 */ /* 0x000e620000002700 */
[----:B------:R-:W-:Y:S01]  /*0030*/  ULDC.64 UR8, c[0x0][0x2f0] ;  /* 0x0000bc0000087ab9 */ /* 0x000fe20000000a00 */
[----:B------:R-:W-:Y:S01]  /*0040*/  ULDC.64 UR4, c[0x0][0x208] ;  /* 0x0000820000047ab9 */ /* 0x000fe20000000a00 */
[----:B------:R-:W-:-:S04]  /*0050*/  ISETP.NE.U32.AND P0, PT, RZ, UR8, PT ;  /* 0x00000008ff007c0c */ /* 0x000fc8000bf05070 */
[----:B------:R-:W1:Y:S01]  /*0060*/  LDC.64 R2, c[0x0][0x2f0] ;  /* 0x0000bc00ff027b82 */ /* 0x000e620000000a00 */
[----:B------:R-:W-:Y:S02]  /*0070*/  ISETP.NE.AND.EX P0, PT, RZ, UR9, PT, P0 ;  /* 0x00000009ff007c0c */ /* 0x000fe4000bf05300 */
[----:B0-----:R-:W-:-:S04]  /*0080*/  ISETP.NE.U32.AND P1, PT, R4, RZ, PT ;  /* 0x000000ff0400720c */ /* 0x001fc80003f25070 */
[----:B------:R-:W-:Y:S01]  /*0090*/  ISETP.NE.AND.EX P1, PT, R5, RZ, PT, P1 ;  /* 0x000000ff0500720c */ /* 0x000fe20003f25310 */
[----:B------:R-:W-:Y:S01]  /*00a0*/  ULDC UR6, c[0x0][0x218] ;  /* 0x0000860000067ab9 */ /* 0x000fe20000000800 */
[----:B-1----:R-:W-:-:S11]  /*00b0*/  IMAD.WIDE R2, R38, 0x4, R2 ;  /* 0x0000000426027825 */ /* 0x002fd600078e0202 */
[----:B------:R-:W0:Y:S01]  /*00c0*/  @P1 LDC.64 R8, c[0x0][0x2f8] ;  /* 0x0000be00ff081b82 */ /* 0x000e220000000a00 */
[----:B------:R-:W-:Y:S01]  /*00d0*/  IMAD.U32 R5, RZ, RZ, UR6 ;  /* 0x00000006ff057e24 */ /* 0x000fe2000f8e00ff */
[----:B------:R1:W5:Y:S01]  /*00e0*/  @P0 LDG.E R7, desc[UR4][R2.64] ;  /* 0x0000000402070981 */ /* 0x000362000c1e1900 */
[----:B------:R-:W2:Y:S01]  /*00f0*/  S2R R6, SR_CTAID.X ;  /* 0x0000000000067919 */ /* 0x000ea20000002500 */
[----:B0-----:R-:W-:-:S05]  /*0100*/  @P1 IMAD.WIDE R8, R38, 0x4, R8 ;  /* 0x0000000426081825 */ /* 0x001fca00078e0208 */
[----:B------:R1:W5:Y:S01]  /*0110*/  @P1 LDG.E R5, desc[UR4][R8.64] ;  /* 0x0000000408051981 */ /* 0x000362000c1e1900 */
[----:B------:R-:W0:Y:S01]  /*0120*/  S2UR UR6, SR_CTAID.Y ;  /* 0x00000000000679c3 */ /* 0x000e220000002600 */
[----:B--2---:R-:W-:Y:S01]  /*0130*/  IMAD.SHL.U32 R4, R6, 0x40, RZ ;  /* 0x0000004006047824 */ /* 0x004fe200078e00ff */
[----:B------:R-:W-:Y:S06]  /*0140*/  @P1 BRA `(.L_x_3281) ;  /* 0x0000000000101947 */ /* 0x000fec0003800000 */
[----:B------:R-:W-:Y:S05]  /*0150*/  @!P0 BRA `(.L_x_3281) ;  /* 0x00000000000c8947 */ /* 0x000fea0003800000 */
[----:B------:R-:W2:Y:S04]  /*0160*/  LDG.E R0, desc[UR4][R2.64] ;  /* 0x0000000402007981 */ /* 0x000ea8000c1e1900 */
[----:B-----5:R-:W2:Y:S02]  /*0170*/  LDG.E R5, desc[UR4][R2.64+0x4] ;  /* 0x0000040402057981 */ /* 0x020ea4000c1e1900 */
[----:B--2---:R-:W-:-:S07]  /*0180*/  IMAD.IADD R5, R5, 0x1, -R0 ;  /* 0x0000000105057824 */ /* 0x004fce00078e0a00 */
.L_x_3281:
[----:B------:R-:W-:Y:S02]  /*0190*/  ISETP.NE.U32.AND P2, PT, RZ, UR8, PT ;  /* 0x00000008ff007c0c */ /* 0x000fe4000bf45070 */
[----:B-----5:R-:W-:Y:S02]  /*01a0*/  ISETP.LE.AND P1, PT, R5, R4, PT ;  /* 0x000000040500720c */ /* 0x020fe40003f23270 */
[----:B------:R-:W-:-:S13]  /*01b0*/  ISETP.NE.AND.EX P2, PT, RZ, UR9, PT, P2 ;  /* 0x00000009ff007c0c */ /* 0x000fda000bf45320 */
[----:B0-----:R-:W-:Y:S05]  /*01c0*/  @P2 EXIT P1 ;  /* 0x000000000000294d */ /* 0x001fea0000800000 */
[----:B-1----:R-:W0:Y:S01]  /*01d0*/  S2R R3, SR_TID.X ;  /* 0x0000000000037919 */ /* 0x002e220000002100 */
[----:B------:R-:W-:Y:S01]  /*01e0*/  IADD3 R2, -R4, R5, RZ ;  /* 0x0000000504027210 */ /* 0x000fe20007ffe1ff */
[----:B------:R-:W-:Y:S01]  /*01f0*/  USHF.R.S32.HI UR7, URZ, 0x1f, UR6 ;  /* 0x0000001f3f077899 */ /* 0x000fe20008011406 */
[----:B------:R-:W-:Y:S01]  /*0200*/  SHF.R.S32.HI R41, RZ, 0x1f, R38 ;  /* 0x0000001fff297819 */ /* 0x000fe20000011426 */
[----:B------:R-:W-:Y:S01]  /*0210*/  BSSY B0, `(.L_x_3282) ;  /* 0x000002e000007945 */ /* 0x000fe20003800000 */
[----:B------:R-:W-:Y:S02]  /*0220*/  CS2R R32, SRZ ;  /* 0x0000000000207805 */ /* 0x000fe4000001ff00 */
[----:B------:R-:W-:Y:S01]  /*0230*/  SEL R0, R38, RZ, !P2 ;  /* 0x000000ff26007207 */ /* 0x000fe20005000000 */
[--C-:B------:R-:W-:Y:S01]  /*0240*/  @P0 IMAD.MOV.U32 R32, RZ, RZ, R7.reuse ;  /* 0x000000ffff200224 */ /* 0x100fe200078e0007 */
[----:B------:R-:W-:Y:S01]  /*0250*/  @P0 SHF.R.S32.HI R33, RZ, 0x1f, R7 ;  /* 0x0000001fff210819 */ /* 0x000fe20000011407 */
[----:B------:R-:W-:Y:S01]  /*0260*/  IMAD.MOV.U32 R42, RZ, RZ, 0x7f800000 ;  /* 0x7f800000ff2a7424 */ /* 0x000fe200078e00ff */
        /* <DEDUP_REMOVED lines=10> */
[----:B------:R-:W-:Y:S02]  /*0310*/  SEL R41, R41, RZ, !P2 ;  /* 0x000000ff29297207 */ /* 0x000fe40005000000 */
[----:B0-----:R-:W-:Y:S02]  /*0320*/  ISETP.GT.AND P1, PT, R3, 0x3f, PT ;  /* 0x0000003f0300780c */ /* 0x001fe40003f24270 */
[----:B------:R-:W-:-:S02]  /*0330*/  SHF.R.S32.HI R24, RZ, 0x1f, R3 ;  /* 0x0000001fff187819 */ /* 0x000fc40000011403 */
[-C--:B------:R-:W-:Y:S02]  /*0340*/  ISETP.GE.OR P4, PT, R3, R2.reuse, P1 ;  /* 0x000000020300720c */ /* 0x080fe40000f86670 */
[----:B------:R-:W-:Y:S02]  /*0350*/  LEA.HI R29, R24, R3, RZ, 0x2 ;  /* 0x00000003181d7211 */ /* 0x000fe400078f10ff */
[----:B------:R-:W-:Y:S02]  /*0360*/  CS2R R24, SRZ ;  /* 0x0000000000187805 */ /* 0x000fe4000001ff00 */
[----:B------:R-:W-:Y:S02]  /*0370*/  LOP3.LUT R40, R29, 0xfffffffc, RZ, 0xc0, !PT ;  /* 0xfffffffc1d287812 */ /* 0x000fe400078ec0ff */
[----:B------:R-:W-:Y:S02]  /*0380*/  SHF.R.S32.HI R39, RZ, 0x2, R29 ;  /* 0x00000002ff277819 */ /* 0x000fe4000001141d */
[----:B------:R-:W-:Y:S01]  /*0390*/  CS2R R28, SRZ ;  /* 0x00000000001c7805 */ /* 0x000fe2000001ff00 */
[----:B------:R-:W-:Y:S01]  /*03a0*/  IMAD.IADD R40, R3, 0x1, -R40 ;  /* 0x0000000103287824 */ /* 0x000fe200078e0a28 */
[----:B------:R-:W-:Y:S01]  /*03b0*/  ISETP.GE.AND P3, PT, R39, R2, PT ;  /* 0x000000022700720c */ /* 0x000fe20003f66270 */
[----:B------:R-:W-:-:S12]  /*03c0*/  @P4 BRA `(.L_x_3283) ;  /* 0x0000000000484947 */ /* 0x000fd80003800000 */
[----:B------:R-:W0:Y:S01]  /*03d0*/  LDC.64 R34, c[0x0][0x290] ;  /* 0x0000a400ff227b82 */ /* 0x000e220000000a00 */
[----:B------:R-:W-:Y:S01]  /*03e0*/  SHF.R.S32.HI R37, RZ, 0x1f, R4 ;  /* 0x0000001fff257819 */ /* 0x000fe20000011404 */
[----:B------:R-:W-:Y:S01]  /*03f0*/  ULDC.64 UR8, c[0x0][0x298] ;  /* 0x0000a60000087ab9 */ /* 0x000fe20000000a00 */
[--C-:B------:R-:W-:Y:S02]  /*0400*/  SHF.R.S32.HI R42, RZ, 0x1f, R3.reuse ;  /* 0x0000001fff2a7819 */ /* 0x100fe40000011403 */
[----:B------:R-:W-:-:S04]  /*0410*/  IADD3 R36, P2, P4, R32, R4, R3 ;  /* 0x0000000420247210 */ /* 0x000fc80007c5e003 */
[----:B------:R-:W-:Y:S01]  /*0420*/  IADD3.X R37, R33, R37, R42, P2, P4 ;  /* 0x0000002521257210 */ /* 0x000fe200017e842a */
[----:B0-----:R-:W-:-:S04]  /*0430*/  IMAD R42, R34, UR7, RZ ;  /* 0x00000007222a7c24 */ /* 0x001fc8000f8e02ff */
[----:B------:R-:W-:Y:S02]  /*0440*/  IMAD R43, R35, UR6, R42 ;  /* 0x00000006232b7c24 */ /* 0x000fe4000f8e022a */
[----:B------:R-:W-:-:S04]  /*0450*/  IMAD.WIDE.U32 R34, R34, UR6, R36 ;  /* 0x0000000622227c25 */ /* 0x000fc8000f8e0024 */
[----:B------:R-:W-:Y:S02]  /*0460*/  IMAD R37, R41, UR8, RZ ;  /* 0x0000000829257c24 */ /* 0x000fe4000f8e02ff */
[----:B------:R-:W-:Y:S02]  /*0470*/  IMAD.IADD R35, R35, 0x1, R43 ;  /* 0x0000000123237824 */ /* 0x000fe400078e022b */
[C---:B------:R-:W-:Y:S02]  /*0480*/  IMAD R37, R0.reuse, UR9, R37 ;  /* 0x0000000900257c24 */ /* 0x040fe4000f8e0225 */
[----:B------:R-:W-:Y:S01]  /*0490*/  IMAD.WIDE.U32 R34, R0, UR8, R34 ;  /* 0x0000000800227c25 */ /* 0x000fe2000f8e0022 */
[----:B------:R-:W-:-:S03]  /*04a0*/  ULDC.64 UR8, c[0x0][0x288] ;  /* 0x0000a20000087ab9 */ /* 0x000fc60000000a00 */
[----:B------:R-:W-:Y:S01]  /*04b0*/  IMAD.IADD R35, R35, 0x1, R37 ;  /* 0x0000000123237824 */ /* 0x000fe200078e0225 */
[----:B------:R-:W-:-:S04]  /*04c0*/  LEA R42, P2, R34, UR8, 0x2 ;  /* 0x00000008222a7c11 */ /* 0x000fc8000f8410ff */
[----:B------:R-:W-:-:S05]  /*04d0*/  LEA.HI.X R43, R34, UR9, R35, 0x2, P2 ;  /* 0x00000009222b7c11 */ /* 0x000fca00090f1423 */
[----:B------:R0:W5:Y:S04]  /*04e0*/  LDG.E R42, desc[UR4][R42.64] ;  /* 0x000000042a2a7981 */ /* 0x000168000c1e1900 */
.L_x_3283:
[----:B------:R-:W-:Y:S05]  /*04f0*/  BSYNC B0 ;  /* 0x0000000000007941 */ /* 0x000fea0003800000 */
.L_x_3282:
[----:B------:R-:W-:Y:S04]  /*0500*/  BSSY B0, `(.L_x_3284) ;  /* 0x0000022000007945 */ /* 0x000fe80003800000 */
[----:B------:R-:W-:Y:S05]  /*0510*/  @P3 BRA `(.L_x_3285) ;  /* 0x0000000000803947 */ /* 0x000fea0003800000 */
[----:B------:R-:W1:Y:S01]  /*0520*/  LDC.64 R34, c[0x0][0x230] ;  /* 0x00008c00ff227b82 */ /* 0x000e620000000a00 */
[----:B------:R-:W-:Y:S01]  /*0530*/  SHF.L.U32 R36, R40, 0x3, RZ ;  /* 0x0000000328247819 */ /* 0x000fe200000006ff */
[----:B------:R-:W-:Y:S01]  /*0540*/  ULDC.64 UR8, c[0x0][0x238] ;  /* 0x00008e0000087ab9 */ /* 0x000fe20000000a00 */
[C---:B------:R-:W-:Y:S01]  /*0550*/  IADD3 R46, P2, R39.reuse, R32, RZ ;  /* 0x00000020272e7210 */ /* 0x040fe20007f5e0ff */
[----:B------:R-:W-:Y:S01]  /*0560*/  ULDC.64 UR10, c[0x0][0x228] ;  /* 0x00008a00000a7ab9 */ /* 0x000fe20000000a00 */
[----:B------:R-:W-:Y:S01]  /*0570*/  SHF.R.S32.HI R37, RZ, 0x1f, R36 ;  /* 0x0000001fff257819 */ /* 0x000fe20000011424 */
[----:B0-----:R-:W-:Y:S01]  /*0580*/  VIADD R43, R36, 0x20 ;  /* 0x00000020242b7836 */ /* 0x001fe20000000000 */
[----:B------:R-:W-:-:S03]  /*0590*/  LEA.HI.X.SX32 R47, R39, R33, 0x1, P2 ;  /* 0x00000021272f7211 */ /* 0x000fc600010f0eff */
[----:B------:R-:W-:-:S04]  /*05a0*/  IMAD.WIDE R46, R6, 0x40, R46 ;  /* 0x00000040062e7825 */ /* 0x000fc800078e022e */
[----:B-1----:R-:W-:-:S04]  /*05b0*/  IMAD R44, R34, UR7, RZ ;  /* 0x00000007222c7c24 */ /* 0x002fc8000f8e02ff */
[----:B------:R-:W-:Y:S02]  /*05c0*/  IMAD R35, R35, UR6, R44 ;  /* 0x0000000623237c24 */ /* 0x000fe4000f8e022c */
[----:B------:R-:W-:-:S04]  /*05d0*/  IMAD.WIDE.U32 R44, R34, UR6, R36 ;  /* 0x00000006222c7c25 */ /* 0x000fc8000f8e0024 */
[----:B------:R-:W-:Y:S02]  /*05e0*/  IMAD R37, R41, UR8, RZ ;  /* 0x0000000829257c24 */ /* 0x000fe4000f8e02ff */
[----:B------:R-:W-:Y:S02]  /*05f0*/  IMAD.IADD R45, R45, 0x1, R35 ;  /* 0x000000012d2d7824 */ /* 0x000fe400078e0223 */
[C---:B------:R-:W-:Y:S02]  /*0600*/  IMAD R37, R0.reuse, UR9, R37 ;  /* 0x0000000900257c24 */ /* 0x040fe4000f8e0225 */
[----:B------:R-:W-:Y:S01]  /*0610*/  IMAD.WIDE.U32 R34, R0, UR8, R44 ;  /* 0x0000000800227c25 */ /* 0x000fe2000f8e002c */
[----:B------:R-:W-:Y:S02]  /*0620*/  ULDC UR8, c[0x0][0x21c] ;  /* 0x0000870000087ab9 */ /* 0x000fe40000000800 */
[----:B------:R-:W-:Y:S01]  /*0630*/  ISETP.GE.AND P2, PT, R36, UR8, PT ;  /* 0x0000000824007c0c */ /* 0x000fe2000bf46270 */
[----:B------:R-:W-:Y:S01]  /*0640*/  IMAD.IADD R35, R35, 0x1, R37 ;  /* 0x0000000123237824 */ /* 0x000fe200078e0225 */
[----:B------:R-:W-:Y:S01]  /*0650*/  ISETP.GE.AND P4, PT, R43, UR8, PT ;  /* 0x000000082b007c0c */ /* 0x000fe2000bf86270 */
[----:B------:R-:W-:-:S02]  /*0660*/  IMAD R44, R47, UR10, RZ ;  /* 0x0000000a2f2c7c24 */ /* 0x000fc4000f8e02ff */
[----:B------:R-:W-:Y:S02]  /*0670*/  VIADD R37, R36, 0x40 ;  /* 0x0000004024257836 */ /* 0x000fe40000000000 */
[C---:B------:R-:W-:Y:S02]  /*0680*/  IMAD R44, R46.reuse, UR11, R44 ;  /* 0x0000000b2e2c7c24 */ /* 0x040fe4000f8e022c */
[----:B------:R-:W-:Y:S01]  /*0690*/  IMAD.WIDE.U32 R34, R46, UR10, R34 ;  /* 0x0000000a2e227c25 */ /* 0x000fe2000f8e0022 */
[----:B------:R-:W-:Y:S01]  /*06a0*/  ISETP.GE.AND P5, PT, R37, UR8, PT ;  /* 0x0000000825007c0c */ /* 0x000fe2000bfa6270 */
[----:B------:R-:W-:-:S03]  /*06b0*/  ULDC.64 UR8, c[0x0][0x210] ;  /* 0x0000840000087ab9 */ /* 0x000fc60000000a00 */
[----:B------:R-:W-:Y:S02]  /*06c0*/  IADD3 R35, R35, R44, RZ ;  /* 0x0000002c23237210 */ /* 0x000fe40007ffe0ff */
[----:B------:R-:W-:-:S04]  /*06d0*/  LEA R36, P6, R34, UR8, 0x1 ;  /* 0x0000000822247c11 */ /* 0x000fc8000f8c08ff */
[----:B------:R-:W-:-:S05]  /*06e0*/  LEA.HI.X R37, R34, UR9, R35, 0x1, P6 ;  /* 0x0000000922257c11 */ /* 0x000fca000b0f0c23 */
[----:B------:R1:W5:Y:S04]  /*06f0*/  @!P2 LDG.E.128 R8, desc[UR4][R36.64] ;  /* 0x000000042408a981 */ /* 0x000368000c1e1d00 */
[----:B------:R1:W5:Y:S04]  /*0700*/  @!P4 LDG.E.128 R12, desc[UR4][R36.64+0x40] ;  /* 0x00004004240cc981 */ /* 0x000368000c1e1d00 */
[----:B------:R1:W5:Y:S02]  /*0710*/  @!P5 LDG.E.128 R24, desc[UR4][R36.64+0x80] ;  /* 0x000080042418d981 */ /* 0x000364000c1e1d00 */
.L_x_3285:
[----:B------:R-:W-:Y:S05]  /*0720*/  BSYNC B0 ;  /* 0x0000000000007941 */ /* 0x000fea0003800000 */
.L_x_3284:
[----:B------:R-:W-:Y:S04]  /*0730*/  BSSY B0, `(.L_x_3286) ;  /* 0x0000022000007945 */ /* 0x000fe80003800000 */
[----:B------:R-:W-:Y:S05]  /*0740*/  @P3 BRA `(.L_x_3287) ;  /* 0x0000000000803947 */ /* 0x000fea0003800000 */
[----:B------:R-:W2:Y:S01]  /*0750*/  LDC.64 R34, c[0x0][0x250] ;  /* 0x00009400ff227b82 */ /* 0x000ea20000000a00 */
[----:B-1----:R-:W-:Y:S01]  /*0760*/  IMAD.SHL.U32 R36, R40, 0x8, RZ ;  /* 0x0000000828247824 */ /* 0x002fe200078e00ff */
[C---:B------:R-:W-:Y:S01]  /*0770*/  IADD3 R32, P2, R39.reuse, R32, RZ ;  /* 0x0000002027207210 */ /* 0x040fe20007f5e0ff */
[----:B------:R-:W-:Y:S01]  /*0780*/  ULDC.64 UR8, c[0x0][0x258] ;  /* 0x0000960000087ab9 */ /* 0x000fe20000000a00 */
[----:B------:R-:W-:Y:S02]  /*0790*/  ULDC UR10, c[0x0][0x21c] ;  /* 0x00008700000a7ab9 */ /* 0x000fe40000000800 */
[----:B------:R-:W-:Y:S02]  /*07a0*/  SHF.R.S32.HI R37, RZ, 0x1f, R36 ;  /* 0x0000001fff257819 */ /* 0x000fe40000011424 */
[----:B------:R-:W-:Y:S02]  /*07b0*/  LEA.HI.X.SX32 R33, R39, R33, 0x1, P2 ;  /* 0x0000002127217211 */ /* 0x000fe400010f0eff */
[----:B------:R-:W-:Y:S01]  /*07c0*/  ISETP.GE.AND P3, PT, R36, UR10, PT ;  /* 0x0000000a24007c0c */ /* 0x000fe2000bf66270 */
[----:B------:R-:W-:-:S04]  /*07d0*/  IMAD.WIDE R32, R6, 0x40, R32 ;  /* 0x0000004006207825 */ /* 0x000fc800078e0220 */
[----:B--2---:R-:W-:-:S04]  /*07e0*/  IMAD R44, R34, UR7, RZ ;  /* 0x00000007222c7c24 */ /* 0x004fc8000f8e02ff */
[----:B0-----:R-:W-:Y:S02]  /*07f0*/  IMAD R43, R35, UR6, R44 ;  /* 0x00000006232b7c24 */ /* 0x001fe4000f8e022c */
[----:B------:R-:W-:-:S04]  /*0800*/  IMAD.WIDE.U32 R34, R34, UR6, R36 ;  /* 0x0000000622227c25 */ /* 0x000fc8000f8e0024 */
[----:B------:R-:W-:Y:S02]  /*0810*/  IMAD R37, R41, UR8, RZ ;  /* 0x0000000829257c24 */ /* 0x000fe4000f8e02ff */
[----:B------:R-:W-:Y:S02]  /*0820*/  IMAD.IADD R35, R35, 0x1, R43 ;  /* 0x0000000123237824 */ /* 0x000fe400078e022b */
[C---:B------:R-:W-:Y:S02]  /*0830*/  IMAD R37, R0.reuse, UR9, R37 ;  /* 0x0000000900257c24 */ /* 0x040fe4000f8e0225 */
[----:B------:R-:W-:Y:S01]  /*0840*/  IMAD.WIDE.U32 R34, R0, UR8, R34 ;  /* 0x0000000800227c25 */ /* 0x000fe2000f8e0022 */
[----:B------:R-:W-:-:S03]  /*0850*/  ULDC.64 UR8, c[0x0][0x248] ;  /* 0x0000920000087ab9 */ /* 0x000fc60000000a00 */
[----:B------:R-:W-:Y:S01]  /*0860*/  IMAD.IADD R35, R35, 0x1, R37 ;  /* 0x0000000123237824 */ /* 0x000fe200078e0225 */
[C---:B------:R-:W-:Y:S01]  /*0870*/  IADD3 R37, R36.reuse, 0x40, RZ ;  /* 0x0000004024257810 */ /* 0x040fe20007ffe0ff */
[----:B------:R-:W-:Y:S02]  /*0880*/  IMAD R33, R33, UR8, RZ ;  /* 0x0000000821217c24 */ /* 0x000fe4000f8e02ff */
[----:B------:R-:W-:Y:S01]  /*0890*/  VIADD R43, R36, 0x20 ;  /* 0x00000020242b7836 */ /* 0x000fe20000000000 */
[----:B------:R-:W-:Y:S01]  /*08a0*/  ISETP.GE.AND P5, PT, R37, UR10, PT ;  /* 0x0000000a25007c0c */ /* 0x000fe2000bfa6270 */
[C---:B------:R-:W-:Y:S02]  /*08b0*/  IMAD R33, R32.reuse, UR9, R33 ;  /* 0x0000000920217c24 */ /* 0x040fe4000f8e0221 */
[----:B------:R-:W-:Y:S01]  /*08c0*/  IMAD.WIDE.U32 R34, R32, UR8, R34 ;  /* 0x0000000820227c25 */ /* 0x000fe2000f8e0022 */
[----:B------:R-:W-:Y:S01]  /*08d0*/  ISETP.GE.AND P4, PT, R43, UR10, PT ;  /* 0x0000000a2b007c0c */ /* 0x000fe2000bf86270 */
[----:B------:R-:W-:-:S02]  /*08e0*/  ULDC.64 UR8, c[0x0][0x240] ;  /* 0x0000900000087ab9 */ /* 0x000fc40000000a00 */
[----:B------:R-:W-:Y:S01]  /*08f0*/  IMAD.IADD R33, R35, 0x1, R33 ;  /* 0x0000000123217824 */ /* 0x000fe200078e0221 */
[----:B------:R-:W-:-:S04]  /*0900*/  LEA R32, P2, R34, UR8, 0x1 ;  /* 0x0000000822207c11 */ /* 0x000fc8000f8408ff */
[----:B------:R-:W-:-:S05]  /*0910*/  LEA.HI.X R33, R34, UR9, R33, 0x1, P2 ;  /* 0x0000000922217c11 */ /* 0x000fca00090f0c21 */
[----:B------:R2:W5:Y:S04]  /*0920*/  @!P3 LDG.E.128 R16, desc[UR4][R32.64] ;  /* 0x000000042010b981 */ /* 0x000568000c1e1d00 */
[----:B------:R2:W5:Y:S04]  /*0930*/  @!P4 LDG.E.128 R20, desc[UR4][R32.64+0x40] ;  /* 0x000040042014c981 */ /* 0x000568000c1e1d00 */
[----:B------:R2:W5:Y:S02]  /*0940*/  @!P5 LDG.E.128 R28, desc[UR4][R32.64+0x80] ;  /* 0x00008004201cd981 */ /* 0x000564000c1e1d00 */
.L_x_3287:
[----:B------:R-:W-:Y:S05]  /*0950*/  BSYNC B0 ;  /* 0x0000000000007941 */ /* 0x000fea0003800000 */
.L_x_3286:
[C---:B--2--5:R-:W-:Y:S01]  /*0960*/  LOP3.LUT R32, R8.reuse, 0xffff0000, RZ, 0xc0, !PT ;  /* 0xffff000008207812 */ /* 0x064fe200078ec0ff */
[----:B------:R-:W-:Y:S01]  /*0970*/  IMAD.U32 R8, R8, 0x10000, RZ ;  /* 0x0001000008087824 */ /* 0x000fe200078e00ff */
[C---:B------:R-:W-:Y:S01]  /*0980*/  LOP3.LUT R35, R16.reuse, 0xffff0000, RZ, 0xc0, !PT ;  /* 0xffff000010237812 */ /* 0x040fe200078ec0ff */
[----:B------:R-:W-:Y:S01]  /*0990*/  IMAD.U32 R33, R16, 0x10000, RZ ;  /* 0x0001000010217824 */ /* 0x000fe200078e00ff */
[----:B------:R-:W-:Y:S01]  /*09a0*/  ISETP.NE.AND P2, PT, R40, RZ, PT ;  /* 0x000000ff2800720c */ /* 0x000fe20003f45270 */
[----:B------:R-:W-:Y:S01]  /*09b0*/  IMAD.U32 R16, R9, 0x10000, RZ ;  /* 0x0001000009107824 */ /* 0x000fe200078e00ff */
[----:B------:R-:W-:Y:S01]  /*09c0*/  BSSY B0, `(.L_x_3288) ;  /* 0x0000064000007945 */ /* 0x000fe20003800000 */
[----:B-1----:R-:W-:Y:S01]  /*09d0*/  FMUL.FTZ R37, R32, R35 ;  /* 0x0000002320257220 */ /* 0x002fe20000410000 */
[C---:B------:R-:W-:Y:S01]  /*09e0*/  SHF.L.U32 R35, R17.reuse, 0x10, RZ ;  /* 0x0000001011237819 */ /* 0x040fe200000006ff */
[----:B------:R-:W-:Y:S01]  /*09f0*/  @P0 IMAD R7, R38, 0x40, R7 ;  /* 0x0000004026070824 */ /* 0x000fe200078e0207 */
        /* <DEDUP_REMOVED lines=10> */
[C---:B------:R-:W-:Y:S01]  /*0aa0*/  IMAD.U32 R9, R11.reuse, 0x10000, RZ ;  /* 0x000100000b097824 */ /* 0x040fe200078e00ff */
[----:B------:R-:W-:Y:S01]  /*0ab0*/  LOP3.LUT R10, R11, 0xffff0000, RZ, 0xc0, !PT ;  /* 0xffff00000b0a7812 */ /* 0x000fe200078ec0ff */
[C---:B------:R-:W-:Y:S02]  /*0ac0*/  IMAD.U32 R16, R19.reuse, 0x10000, RZ ;  /* 0x0001000013107824 */ /* 0x040fe400078e00ff */
[----:B------:R-:W-:Y:S01]  /*0ad0*/  FFMA.FTZ R8, R8, R17, R33 ;  /* 0x0000001108087223 */ /* 0x000fe20000010021 */
[----:B------:R-:W-:Y:S01]  /*0ae0*/  LOP3.LUT R19, R19, 0xffff0000, RZ, 0xc0, !PT ;  /* 0xffff000013137812 */ /* 0x000fe200078ec0ff */
[----:B------:R-:W-:-:S02]  /*0af0*/  IMAD.U32 R11, R20, 0x10000, RZ ;  /* 0x00010000140b7824 */ /* 0x000fc400078e00ff */
[----:B------:R-:W-:Y:S01]  /*0b00*/  FFMA.FTZ R9, R9, R16, R8 ;  /* 0x0000001009097223 */ /* 0x000fe20000010008 */
[----:B------:R-:W-:-:S03]  /*0b10*/  SHF.L.U32 R8, R12, 0x10, RZ ;  /* 0x000000100c087819 */ /* 0x000fc600000006ff */
[----:B------:R-:W-:Y:S01]  /*0b20*/  FFMA.FTZ R19, R10, R19, R9 ;  /* 0x000000130a137223 */ /* 0x000fe20000010009 */
[----:B------:R-:W-:Y:S02]  /*0b30*/  LOP3.LUT R9, R12, 0xffff0000, RZ, 0xc0, !PT ;  /* 0xffff00000c097812 */ /* 0x000fe400078ec0ff */
[----:B------:R-:W-:Y:S01]  /*0b40*/  LOP3.LUT R10, R20, 0xffff0000, RZ, 0xc0, !PT ;  /* 0xffff0000140a7812 */ /* 0x000fe200078ec0ff */
[----:B------:R-:W-:Y:S01]  /*0b50*/  FFMA.FTZ R12, R8, R11, R19 ;  /* 0x0000000b080c7223 */ /* 0x000fe20000010013 */
[----:B------:R-:W-:Y:S02]  /*0b60*/  IMAD.U32 R8, R13, 0x10000, RZ ;  /* 0x000100000d087824 */ /* 0x000fe400078e00ff */
[----:B------:R-:W-:Y:S02]  /*0b70*/  IMAD.U32 R11, R21, 0x10000, RZ ;  /* 0x00010000150b7824 */ /* 0x000fe400078e00ff */
[----:B------:R-:W-:Y:S01]  /*0b80*/  FFMA.FTZ R9, R9, R10, R12 ;  /* 0x0000000a09097223 */ /* 0x000fe2000001000c */
[----:B------:R-:W-:-:S02]  /*0b90*/  LOP3.LUT R12, R13, 0xffff0000, RZ, 0xc0, !PT ;  /* 0xffff00000d0c7812 */ /* 0x000fc400078ec0ff */
[----:B------:R-:W-:Y:S01]  /*0ba0*/  LOP3.LUT R21, R21, 0xffff0000, RZ, 0xc0, !PT ;  /* 0xffff000015157812 */ /* 0x000fe200078ec0ff */
[----:B------:R-:W-:Y:S01]  /*0bb0*/  FFMA.FTZ R9, R8, R11, R9 ;  /* 0x0000000b08097223 */ /* 0x000fe20000010009 */
[----:B------:R-:W-:Y:S01]  /*0bc0*/  SHF.L.U32 R11, R22, 0x10, RZ ;  /* 0x00000010160b7819 */ /* 0x000fe200000006ff */
[----:B------:R-:W-:Y:S01]  /*0bd0*/  IMAD.U32 R8, R14, 0x10000, RZ ;  /* 0x000100000e087824 */ /* 0x000fe200078e00ff */
[----:B------:R-:W-:Y:S01]  /*0be0*/  LOP3.LUT R10, R22, 0xffff0000, RZ, 0xc0, !PT ;  /* 0xffff0000160a7812 */ /* 0x000fe200078ec0ff */
[----:B------:R-:W-:Y:S01]  /*0bf0*/  FFMA.FTZ R21, R12, R21, R9 ;  /* 0x000000150c157223 */ /* 0x000fe20000010009 */
[----:B------:R-:W-:Y:S02]  /*0c00*/  LOP3.LUT R9, R14, 0xffff0000, RZ, 0xc0, !PT ;  /* 0xffff00000e097812 */ /* 0x000fe400078ec0ff */
[C---:B------:R-:W-:Y:S01]  /*0c10*/  LOP3.LUT R14, R15.reuse, 0xffff0000, RZ, 0xc0, !PT ;  /* 0xffff00000f0e7812 */ /* 0x040fe200078ec0ff */
[----:B------:R-:W-:Y:S01]  /*0c20*/  FFMA.FTZ R12, R8, R11, R21 ;  /* 0x0000000b080c7223 */ /* 0x000fe20000010015 */
[----:B------:R-:W-:-:S02]  /*0c30*/  IMAD.U32 R8, R15, 0x10000, RZ ;  /* 0x000100000f087824 */ /* 0x000fc400078e00ff */
[----:B------:R-:W-:Y:S02]  /*0c40*/  IMAD.U32 R11, R23, 0x10000, RZ ;  /* 0x00010000170b7824 */ /* 0x000fe400078e00ff */
        /* <DEDUP_REMOVED lines=8> */
[----:B------:R-:W-:-:S03]  /*0cd0*/  LOP3.LUT R11, R28, 0xffff0000, RZ, 0xc0, !PT ;  /* 0xffff00001c0b7812 */ /* 0x000fc600078ec0ff */
[----:B------:R-:W-:Y:S01]  /*0ce0*/  FFMA.FTZ R23, R8, R9, R23 ;  /* 0x0000000908177223 */ /* 0x000fe20000010017 */
[C---:B------:R-:W-:Y:S01]  /*0cf0*/  IMAD.U32 R8, R25.reuse, 0x10000, RZ ;  /* 0x0001000019087824 */ /* 0x040fe200078e00ff */
[----:B------:R-:W-:Y:S01]  /*0d00*/  LOP3.LUT R25, R25, 0xffff0000, RZ, 0xc0, !PT ;  /* 0xffff000019197812 */ /* 0x000fe200078ec0ff */
[----:B------:R-:W-:Y:S02]  /*0d10*/  IMAD.U32 R9, R29, 0x10000, RZ ;  /* 0x000100001d097824 */ /* 0x000fe400078e00ff */
[----:B------:R-:W-:-:S04]  /*0d20*/  FFMA.FTZ R11, R24, R11, R23 ;  /* 0x0000000b180b7223 */ /* 0x000fc80000010017 */
        /* <DEDUP_REMOVED lines=8> */
[C---:B------:R-:W-:Y:S01]  /*0db0*/  IMAD.U32 R8, R27.reuse, 0x10000, RZ ;  /* 0x000100001b087824 */ /* 0x040fe200078e00ff */
[----:B------:R-:W-:Y:S01]  /*0dc0*/  LOP3.LUT R27, R27, 0xffff0000, RZ, 0xc0, !PT ;  /* 0xffff00001b1b7812 */ /* 0x000fe200078ec0ff */
[----:B------:R-:W-:-:S02]  /*0dd0*/  IMAD.U32 R9, R31, 0x10000, RZ ;  /* 0x000100001f097824 */ /* 0x000fc400078e00ff */
[----:B------:R-:W-:-:S04]  /*0de0*/  FFMA.FTZ R11, R26, R11, R25 ;  /* 0x0000000b1a0b7223 */ /* 0x000fc80000010019 */
[----:B------:R-:W-:-:S04]  /*0df0*/  FFMA.FTZ R8, R8, R9, R11 ;  /* 0x0000000908087223 */ /* 0x000fc8000001000b */
[----:B------:R-:W-:Y:S01]  /*0e00*/  FFMA.FTZ R27, R27, R10, R8 ;  /* 0x0000000a1b1b7223 */ /* 0x000fe20000010008 */
[----:B------:R-:W-:-:S04]  /*0e10*/  @P0 SHF.R.S32.HI R10, RZ, 0x1f, R7 ;  /* 0x0000001fff0a0819 */ /* 0x000fc80000011407 */
[----:B------:R-:W1:Y:S01]  /*0e20*/  SHFL.BFLY PT, R8, R27, 0x2, 0x1f ;  /* 0x0c401f001b087f89 */ /* 0x000e6200000e0000 */
[----:B------:R-:W-:Y:S01]  /*0e30*/  @P0 LEA.HI R10, R10, R7, RZ, 0x6 ;  /* 0x000000070a0a0211 */ /* 0x000fe200078f30ff */
[----:B------:R-:W-:-:S06]  /*0e40*/  HFMA2.MMA R7, -RZ, RZ, 0, 0 ;  /* 0x00000000ff077435 */ /* 0x000fcc00000001ff */
[----:B------:R-:W-:Y:S01]  /*0e50*/  @P0 LOP3.LUT R7, R10, 0xffffffc0, RZ, 0xc0, !PT ;  /* 0xffffffc00a070812 */ /* 0x000fe200078ec0ff */
[----:B-1----:R-:W-:Y:S02]  /*0e60*/  FADD.FTZ R11, R27, R8 ;  /* 0x000000081b0b7221 */ /* 0x002fe40000010000 */
[----:B------:R-:W1:Y:S03]  /*0e70*/  LDC.64 R8, c[0x0][0x2d0] ;  /* 0x0000b400ff087b82 */ /* 0x000e660000000a00 */
[----:B------:R-:W2:Y:S02]  /*0e80*/  SHFL.BFLY PT, R12, R11, 0x1, 0x1f ;  /* 0x0c201f000b0c7f89 */ /* 0x000ea400000e0000 */
[----:B--2---:R-:W-:Y:S01]  /*0e90*/  FADD.FTZ R16, R11, R12 ;  /* 0x0000000c0b107221 */ /* 0x004fe20000010000 */
[----:B------:R-:W-:Y:S06]  /*0ea0*/  @P2 BRA `(.L_x_3289) ;  /* 0x0000000000542947 */ /* 0x000fec0003800000 */
[----:B------:R-:W2:Y:S01]  /*0eb0*/  LDC.64 R14, c[0x0][0x278] ;  /* 0x00009e00ff0e7b82 */ /* 0x000ea20000000a00 */
[----:B------:R-:W-:Y:S01]  /*0ec0*/  SHF.R.S32.HI R12, RZ, 0x1f, R39 ;  /* 0x0000001fff0c7819 */ /* 0x000fe20000011427 */
[----:B------:R-:W-:Y:S01]  /*0ed0*/  ULDC.64 UR8, c[0x0][0x280] ;  /* 0x0000a00000087ab9 */ /* 0x000fe20000000a00 */
[--C-:B------:R-:W-:Y:S02]  /*0ee0*/  IADD3 R10, P0, P2, R7, R39, R4.reuse ;  /* 0x00000027070a7210 */ /* 0x100fe40007a1e004 */
[----:B------:R-:W-:Y:S02]  /*0ef0*/  SHF.R.S32.HI R13, RZ, 0x1f, R4 ;  /* 0x0000001fff0d7819 */ /* 0x000fe40000011404 */
[----:B------:R-:W-:-:S04]  /*0f00*/  SHF.R.S32.HI R11, RZ, 0x1f, R7 ;  /* 0x0000001fff0b7819 */ /* 0x000fc80000011407 */
[----:B------:R-:W-:Y:S02]  /*0f10*/  IADD3.X R11, R11, R12, R13, P0, P2 ;  /* 0x0000000c0b0b7210 */ /* 0x000fe400007e440d */
[----:B------:R-:W-:Y:S01]  /*0f20*/  ISETP.GE.AND P0, PT, R39, R2, PT ;  /* 0x000000022700720c */ /* 0x000fe20003f06270 */
[C---:B--2---:R-:W-:Y:S02]  /*0f30*/  IMAD R12, R14.reuse, UR7, RZ ;  /* 0x000000070e0c7c24 */ /* 0x044fe4000f8e02ff */
[----:B------:R-:W-:-:S04]  /*0f40*/  IMAD.WIDE.U32 R10, R14, UR6, R10 ;  /* 0x000000060e0a7c25 */ /* 0x000fc8000f8e000a */
[----:B------:R-:W-:Y:S02]  /*0f50*/  IMAD R13, R15, UR6, R12 ;  /* 0x000000060f0d7c24 */ /* 0x000fe4000f8e020c */
[----:B------:R-:W-:Y:S02]  /*0f60*/  IMAD R15, R41, UR8, RZ ;  /* 0x00000008290f7c24 */ /* 0x000fe4000f8e02ff */
[----:B------:R-:W-:Y:S02]  /*0f70*/  IMAD.IADD R11, R11, 0x1, R13 ;  /* 0x000000010b0b7824 */ /* 0x000fe400078e020d */
[C---:B------:R-:W-:Y:S02]  /*0f80*/  IMAD R15, R0.reuse, UR9, R15 ;  /* 0x00000009000f7c24 */ /* 0x040fe4000f8e020f */
[----:B------:R-:W-:Y:S01]  /*0f90*/  IMAD.WIDE.U32 R10, R0, UR8, R10 ;  /* 0x00000008000a7c25 */ /* 0x000fe2000f8e000a */
[----:B------:R-:W-:-:S03]  /*0fa0*/  ULDC.64 UR8, c[0x0][0x260] ;  /* 0x0000980000087ab9 */ /* 0x000fc60000000a00 */
[----:B------:R-:W-:Y:S01]  /*0fb0*/  IMAD.IADD R11, R11, 0x1, R15 ;  /* 0x000000010b0b7824 */ /* 0x000fe200078e020f */
[----:B------:R-:W-:-:S04]  /*0fc0*/  LEA R12, P2, R10, UR8, 0x2 ;  /* 0x000000080a0c7c11 */ /* 0x000fc8000f8410ff */
[----:B------:R-:W-:Y:S02]  /*0fd0*/  LEA.HI.X R13, R10, UR9, R11, 0x2, P2 ;  /* 0x000000090a0d7c11 */ /* 0x000fe400090f140b */
[----:B------:R-:W-:-:S05]  /*0fe0*/  FSEL R11, R16, RZ, !P0 ;  /* 0x000000ff100b7208 */ /* 0x000fca0004000000 */
[----:B------:R2:W-:Y:S02]  /*0ff0*/  STG.E desc[UR4][R12.64], R11 ;  /* 0x0000000b0c007986 */ /* 0x0005e4000c101904 */
.L_x_3289:
[----:B------:R-:W-:Y:S05]  /*1000*/  BSYNC B0 ;  /* 0x0000000000007941 */ /* 0x000fea0003800000 */
.L_x_3288:
[----:B------:R-:W-:Y:S01]  /*1010*/  VIADD R5, R5, 0x3f ;  /* 0x0000003f05057836 */ /* 0x000fe20000000000 */
[----:B--2---:R-:W-:Y:S01]  /*1020*/  SHF.L.U32 R12, R3, 0x2, RZ ;  /* 0x00000002030c7819 */ /* 0x004fe200000006ff */
[----:B------:R-:W-:Y:S01]  /*1030*/  IMAD R10, R7, 0x60, RZ ;  /* 0x00000060070a7824 */ /* 0x000fe200078e02ff */
[----:B------:R-:W-:Y:S01]  /*1040*/  BSSY B0, `(.L_x_3290) ;  /* 0x0000027000007945 */ /* 0x000fe20003800000 */
[----:B------:R-:W-:Y:S01]  /*1050*/  IMAD R11, R6, 0x1800, RZ ;  /* 0x00001800060b7824 */ /* 0x000fe200078e02ff */
[----:B------:R-:W-:Y:S01]  /*1060*/  SHF.R.S32.HI R2, RZ, 0x1f, R5 ;  /* 0x0000001fff027819 */ /* 0x000fe20000011405 */
[----:B-1----:R-:W-:Y:S01]  /*1070*/  IMAD R16, R8, UR7, RZ ;  /* 0x0000000708107c24 */ /* 0x002fe2000f8e02ff */
[----:B------:R-:W-:Y:S02]  /*1080*/  SHF.R.S32.HI R13, RZ, 0x1f, R10 ;  /* 0x0000001fff0d7819 */ /* 0x000fe4000001140a */
[----:B------:R-:W-:Y:S02]  /*1090*/  LEA.HI R2, R2, R5, RZ, 0x6 ;  /* 0x0000000502027211 */ /* 0x000fe400078f30ff */
[----:B------:R-:W-:-:S02]  /*10a0*/  IADD3 R10, P0, P2, R10, R12, R11 ;  /* 0x0000000c0a0a7210 */ /* 0x000fc40007a1e00b */
[----:B------:R-:W-:Y:S02]  /*10b0*/  LOP3.LUT R5, R2, 0xffffffc0, RZ, 0xc0, !PT ;  /* 0xffffffc002057812 */ /* 0x000fe400078ec0ff */
[----:B------:R-:W-:Y:S02]  /*10c0*/  SHF.R.S32.HI R14, RZ, 0x1f, R11 ;  /* 0x0000001fff0e7819 */ /* 0x000fe4000001140b */
[----:B------:R-:W-:Y:S01]  /*10d0*/  SHF.R.S32.HI R12, RZ, 0x1f, R12 ;  /* 0x0000001fff0c7819 */ /* 0x000fe2000001140c */
[----:B------:R-:W-:Y:S02]  /*10e0*/  IMAD.IADD R2, R5, 0x1, -R4 ;  /* 0x0000000105027824 */ /* 0x000fe400078e0a04 */
[----:B------:R-:W-:Y:S01]  /*10f0*/  IMAD R5, R9, UR6, R16 ;  /* 0x0000000609057c24 */ /* 0x000fe2000f8e0210 */
[----:B------:R-:W-:Y:S02]  /*1100*/  IADD3.X R11, R13, R12, R14, P0, P2 ;  /* 0x0000000c0d0b7210 */ /* 0x000fe400007e440e */
[----:B------:R-:W-:Y:S01]  /*1110*/  ISETP.GE.OR P1, PT, R3, R2, P1 ;  /* 0x000000020300720c */ /* 0x000fe20000f26670 */
[----:B------:R-:W-:-:S04]  /*1120*/  IMAD.WIDE.U32 R8, R8, UR6, R10 ;  /* 0x0000000608087c25 */ /* 0x000fc8000f8e000a */
[----:B------:R-:W-:-:S08]  /*1130*/  IMAD.IADD R5, R9, 0x1, R5 ;  /* 0x0000000109057824 */ /* 0x000fd000078e0205 */
[----:B------:R-:W-:Y:S05]  /*1140*/  @P1 BRA `(.L_x_3291) ;  /* 0x0000000000581947 */ /* 0x000fea0003800000 */
[----:B------:R-:W1:Y:S01]  /*1150*/  LDC.64 R12, c[0x0][0x2a8] ;  /* 0x0000aa00ff0c7b82 */ /* 0x000e620000000a00 */
[----:B------:R-:W-:Y:S01]  /*1160*/  IADD3 R10, P0, P1, R7, R4, R3 ;  /* 0x00000004070a7210 */ /* 0x000fe2000791e003 */
[----:B------:R-:W-:Y:S01]  /*1170*/  ULDC.64 UR8, c[0x0][0x2b0] ;  /* 0x0000ac0000087ab9 */ /* 0x000fe20000000a00 */
[----:B------:R-:W-:Y:S02]  /*1180*/  SHF.R.S32.HI R11, RZ, 0x1f, R7 ;  /* 0x0000001fff0b7819 */ /* 0x000fe40000011407 */
[----:B------:R-:W-:Y:S02]  /*1190*/  SHF.R.S32.HI R2, RZ, 0x1f, R4 ;  /* 0x0000001fff027819 */ /* 0x000fe40000011404 */
[----:B------:R-:W-:-:S04]  /*11a0*/  SHF.R.S32.HI R7, RZ, 0x1f, R3 ;  /* 0x0000001fff077819 */ /* 0x000fc80000011403 */
[----:B------:R-:W-:Y:S02]  /*11b0*/  IADD3.X R11, R11, R2, R7, P0, P1 ;  /* 0x000000020b0b7210 */ /* 0x000fe400007e2407 */
[----:B------:R-:W-:Y:S01]  /*11c0*/  FSETP.NEU.FTZ.AND P0, PT, R42, -INF , PT ;  /* 0xff8000002a00780b */ /* 0x000fe20003f1d000 */
[C---:B-1----:R-:W-:Y:S02]  /*11d0*/  IMAD R2, R12.reuse, UR7, RZ ;  /* 0x000000070c027c24 */ /* 0x042fe4000f8e02ff */
[----:B------:R-:W-:-:S04]  /*11e0*/  IMAD.WIDE.U32 R10, R12, UR6, R10 ;  /* 0x000000060c0a7c25 */ /* 0x000fc8000f8e000a */
[----:B------:R-:W-:Y:S02]  /*11f0*/  IMAD R7, R13, UR6, R2 ;  /* 0x000000060d077c24 */ /* 0x000fe4000f8e0202 */
[----:B------:R-:W-:Y:S01]  /*1200*/  FMUL.FTZ R2, R42, 1.4426950216293334961 ;  /* 0x3fb8aa3b2a027820 */ /* 0x000fe20000410000 */
[----:B------:R-:W-:Y:S02]  /*1210*/  IMAD R13, R41, UR8, RZ ;  /* 0x00000008290d7c24 */ /* 0x000fe4000f8e02ff */
[----:B------:R-:W-:Y:S02]  /*1220*/  IMAD.IADD R11, R11, 0x1, R7 ;  /* 0x000000010b0b7824 */ /* 0x000fe400078e0207 */
[C---:B------:R-:W-:Y:S02]  /*1230*/  IMAD R7, R0.reuse, UR9, R13 ;  /* 0x0000000900077c24 */ /* 0x040fe4000f8e020d */
[----:B------:R-:W-:Y:S01]  /*1240*/  IMAD.WIDE.U32 R10, R0, UR8, R10 ;  /* 0x00000008000a7c25 */ /* 0x000fe2000f8e000a */
[----:B------:R-:W-:-:S04]  /*1250*/  ULDC.64 UR8, c[0x0][0x2a0] ;  /* 0x0000a80000087ab9 */ /* 0x000fc80000000a00 */
[----:B------:R-:W-:Y:S02]  /*1260*/  IADD3 R7, R11, R7, RZ ;  /* 0x000000070b077210 */ /* 0x000fe40007ffe0ff */
[----:B------:R-:W-:-:S04]  /*1270*/  LEA R12, P1, R10, UR8, 0x2 ;  /* 0x000000080a0c7c11 */ /* 0x000fc8000f8210ff */
[----:B------:R-:W-:Y:S02]  /*1280*/  LEA.HI.X R13, R10, UR9, R7, 0x2, P1 ;  /* 0x000000090a0d7c11 */ /* 0x000fe400088f1407 */
[----:B------:R-:W-:-:S05]  /*1290*/  FSEL R7, R2, RZ, P0 ;  /* 0x000000ff02077208 */ /* 0x000fca0000000000 */
[----:B------:R1:W-:Y:S02]  /*12a0*/  STG.E desc[UR4][R12.64], R7 ;  /* 0x000000070c007986 */ /* 0x0003e4000c101904 */
.L_x_3291:
[----:B------:R-:W-:Y:S05]  /*12b0*/  BSYNC B0 ;  /* 0x0000000000007941 */ /* 0x000fea0003800000 */
.L_x_3290:
[----:B------:R-:W-:Y:S01]  /*12c0*/  ULDC.64 UR10, c[0x0][0x2e8] ;  /* 0x0000ba00000a7ab9 */ /* 0x000fe20000000a00 */
[----:B------:R-:W-:Y:S01]  /*12d0*/  ULDC.64 UR8, c[0x0][0x2d8] ;  /* 0x0000b60000087ab9 */ /* 0x000fe20000000a00 */
[----:B------:R-:W-:Y:S01]  /*12e0*/  ISETP.NE.U32.AND P0, PT, RZ, UR10, PT ;  /* 0x0000000aff007c0c */ /* 0x000fe2000bf05070 */
[----:B------:R-:W-:Y:S02]  /*12f0*/  IMAD R41, R41, UR8, RZ ;  /* 0x0000000829297c24 */ /* 0x000fe4000f8e02ff */
[----:B------:R-:W-:Y:S01]  /*1300*/  IMAD.MOV.U32 R4, RZ, RZ, R8 ;  /* 0x000000ffff047224 */ /* 0x000fe200078e0008 */
[----:B------:R-:W-:Y:S01]  /*1310*/  ISETP.NE.AND.EX P0, PT, RZ, UR11, PT, P0 ;  /* 0x0000000bff007c0c */ /* 0x000fe2000bf05300 */
[C---:B------:R-:W-:Y:S02]  /*1320*/  IMAD R41, R0.reuse, UR9, R41 ;  /* 0x0000000900297c24 */ /* 0x040fe4000f8e0229 */
[----:B------:R-:W-:Y:S01]  /*1330*/  IMAD.WIDE.U32 R4, R0, UR8, R4 ;  /* 0x0000000800047c25 */ /* 0x000fe2000f8e0004 */
[----:B------:R-:W-:Y:S01]  /*1340*/  ISETP.NE.OR P0, PT, R3, RZ, !P0 ;  /* 0x000000ff0300720c */ /* 0x000fe20004705670 */
[----:B------:R-:W-:-:S02]  /*1350*/  ULDC.64 UR8, c[0x0][0x2b8] ;  /* 0x0000ae0000087ab9 */ /* 0x000fc40000000a00 */
[----:B------:R-:W-:Y:S01]  /*1360*/  IMAD.IADD R5, R5, 0x1, R41 ;  /* 0x0000000105057824 */ /* 0x000fe200078e0229 */
[----:B------:R-:W-:-:S04]  /*1370*/  LEA R8, P1, R4, UR8, 0x2 ;  /* 0x0000000804087c11 */ /* 0x000fc8000f8210ff */
[----:B------:R-:W-:-:S05]  /*1380*/  LEA.HI.X R9, R4, UR9, R5, 0x2, P1 ;  /* 0x0000000904097c11 */ /* 0x000fca00088f1405 */
[----:B------:R2:W-:Y:S04]  /*1390*/  STG.E.128 desc[UR4][R8.64], RZ ;  /* 0x000000ff08007986 */ /* 0x0005e8000c101d04 */
[----:B------:R2:W-:Y:S04]  /*13a0*/  STG.E.128 desc[UR4][R8.64+0x1000], RZ ;  /* 0x001000ff08007986 */ /* 0x0005e8000c101d04 */
[----:B------:R2:W-:Y:S04]  /*13b0*/  STG.E.128 desc[UR4][R8.64+0x2000], RZ ;  /* 0x002000ff08007986 */ /* 0x0005e8000c101d04 */
[----:B------:R2:W-:Y:S04]  /*13c0*/  STG.E.128 desc[UR4][R8.64+0x3000], RZ ;  /* 0x003000ff08007986 */ /* 0x0005e8000c101d04 */
[----:B------:R2:W-:Y:S04]  /*13d0*/  STG.E.128 desc[UR4][R8.64+0x4000], RZ ;  /* 0x004000ff08007986 */ /* 0x0005e8000c101d04 */
[----:B------:R2:W-:Y:S01]  /*13e0*/  STG.E.128 desc[UR4][R8.64+0x5000], RZ ;  /* 0x005000ff08007986 */ /* 0x0005e2000c101d04 */
[----:B------:R-:W-:Y:S05]  /*13f0*/  @P0 EXIT ;  /* 0x000000000000094d */ /* 0x000fea0003800000 */
[----:B------:R-:W3:Y:S01]  /*1400*/  LDC R5, c[0x0][0x220] ;  /* 0x00008800ff057b82 */ /* 0x000ee20000000800 */
[----:B------:R-:W-:Y:S02]  /*1410*/  ULDC UR7, c[0x0][0x2e0] ;  /* 0x0000b80000077ab9 */ /* 0x000fe40000000800 */
[----:B------:R-:W-:-:S05]  /*1420*/  IMAD R6, R6, UR7, R38 ;  /* 0x0000000706067c24 */ /* 0x000fca000f8e0226 */
[----:B------:R-:W4:Y:S01]  /*1430*/  LDC.64 R2, c[0x0][0x2e8] ;  /* 0x0000ba00ff027b82 */ /* 0x000f220000000a00 */
[----:B---3--:R-:W-:-:S04]  /*1440*/  IMAD R5, R6, R5, UR6 ;  /* 0x0000000606057e24 */ /* 0x008fc8000f8e0205 */
[----:B----4-:R-:W-:-:S05]  /*1450*/  IMAD.WIDE R2, R5, 0x4, R2 ;  /* 0x0000000405027825 */ /* 0x010fca00078e0202 */
[----:B------:R-:W-:Y:S01]  /*1460*/  STG.E desc[UR4][R2.64], RZ ;  /* 0x000000ff02007986 */ /* 0x000fe2000c101904 */
[----:B------:R-:W-:Y:S05]  /*1470*/  EXIT ;  /* 0x000000000000794d */ /* 0x000fea0003800000 */
.L_x_3292:
        /* <DEDUP_REMOVED lines=16> */
.L_x_3320:


//--------------------- .nv.global.init           --------------------------
	.section	.nv.global.init,"aw",@progbits
.nv.global.init:
	.type		$str$23,@object
	.size		$str$23,($str$24 - $str$23)
$str$23:
        /*0000*/ 	.byte	0x28, 0x61, 0x64, 0x64, 0x72, 0x65, 0x73, 0x73, 0x20, 0x26, 0x20, 0x6d, 0x61, 0x73, 0x6b, 0x29
        /*0010*/ 	.byte	0x20, 0x3d, 0x3d, 0x20, 0x30, 0x00
	.type		$str$24,@object
	.size		$str$24,(__unnamed_5 - $str$24)
$str$24:
        /*0016*/ 	.byte	0x2f, 0x74, 0x6d, 0x70, 0x2f, 0x6f, 0x73, 0x73, 0x5f, 0x6b, 0x65, 0x72, 0x6e, 0x65, 0x6c, 0x73
        /*0026*/ 	.byte	0x5f, 0x73, 0x72, 0x63, 0x2f, 0x66, 0x6c, 0x61, 0x73, 0x68, 0x5f, 0x61, 0x74, 0x74, 0x65, 0x6e
        /*0036*/ 	.byte	0x74, 0x69, 0x6f, 0x6e, 0x2f, 0x63, 0x73, 0x72, 0x63, 0x2f, 0x63, 0x75, 0x74, 0x6c, 0x61, 0x73
        /*0046*/ 	.byte	0x73, 0x2f, 0x69, 0x6e, 0x63, 0x6c, 0x75, 0x64, 0x65, 0x2f, 0x63, 0x75, 0x74, 0x65, 0x2f, 0x70
        /*0056*/ 	.byte	0x6f, 0x69, 0x6e, 0x74, 0x65, 0x72, 0x5f, 0x66, 0x6c, 0x61, 0x67, 0x67, 0x65, 0x64, 0x2e, 0x68
        /*0066*/ 	.byte	0x70, 0x70, 0x00
	.type		__unnamed_5,@object
	.size		__unnamed_5,(__unnamed_2 - __unnamed_5)
__unnamed_5:
        /*0069*/ 	.byte	0x61, 0x75, 0x74, 0x6f, 0x20, 0x63, 0x75, 0x74, 0x65, 0x3a, 0x3a, 0x61, 0x73, 0x5f, 0x70, 0x6f
        /* <DEDUP_REMOVED lines=19> */
        /*01a9*/ 	.byte	0x75, 0x74, 0x65, 0x3a, 0x3a, 0x43, 0x3c, 0x33, 0x32, 0x3e, 0x3e, 0x3e, 0x3e, 0x5d, 0x00
	.type		__unnamed_2,@object
	.size		__unnamed_2,(__unnamed_4 - __unnamed_2)
__unnamed_2:
        /* <DEDUP_REMOVED lines=22> */
        /*0318*/ 	.byte	0x31, 0x39, 0x32, 0x3e, 0x3e, 0x3e, 0x3e, 0x20, 0x26, 0x5d, 0x00
	.type		__unnamed_4,@object
	.size		__unnamed_4,(__unnamed_3 - __unnamed_4)
__unnamed_4:
        /* <DEDUP_REMOVED lines=24> */
        /*04a3*/ 	.byte	0x5d, 0x00
	.type		__unnamed_3,@object
	.size		__unnamed_3,(__unnamed_1 - __unnamed_3)
__unnamed_3:
        /* <DEDUP_REMOVED lines=24> */
        /*0625*/ 	.byte	0x20, 0x26, 0x5d, 0x00
	.type		__unnamed_1,@object
	.size		__unnamed_1,(.L_0 - __unnamed_1)
__unnamed_1:
        /* <DEDUP_REMOVED lines=29> */
.L_0:


//--------------------- .nv.shared._ZN7cutlass13device_kernelIN5flash11enable_sm90INS1_16FlashAttnBwdSm90INS1_25CollectiveMainloopBwdSm90ILi2ELi2ELi2EN4cute5tupleIJNS5_1CILi1EEES8_S8_EEENS6_IJNS7_ILi64EEENS7_ILi128EEENS7_ILi96EEEEEENS_10bfloat16_tEfNS_4arch4Sm90ELb0ELb0ELb0ELb0ELb0ELb1ELb0ELb0ELi2ELi1ELi2ELi1ELb1EEENS1_21CollectiveEpilogueBwdISD_SE_SG_Li256ELb0ELb0ELi1EEENS1_19SingleTileSchedulerILb0ELb0ELb0ELi128EEEEEEEEEvNT_6ParamsE --------------------------
	.section	.nv.shared._ZN7cutlass13device_kernelIN5flash11enable_sm90INS1_16FlashAttnBwdSm90INS1_25CollectiveMainloopBwdSm90ILi2ELi2ELi2EN4cute5tupleIJNS5_1CILi1EEES8_S8_EEENS6_IJNS7_ILi64EEENS7_ILi128EEENS7_ILi96EEEEEENS_10bfloat16_tEfNS_4arch4Sm90ELb0ELb0ELb0ELb0ELb0ELb1ELb0ELb0ELi2ELi1ELi2ELi1ELb1EEENS1_21CollectiveEpilogueBwdISD_SE_SG_Li256ELb0ELb0ELi1EEENS1_19SingleTileSchedulerILb0ELb0ELb0ELi128EEEEEEEEEvNT_6ParamsE,"aw",@nobits
	.sectionflags	@""
	.align	16
	.zero		1024


//--------------------- .nv.shared.reserved.0     --------------------------
	.section	.nv.shared.reserved.0,"aw",@nobits
	.weak		__nv_reservedSMEM_offset_0_alias
	.size		__nv_reservedSMEM_offset_0_alias, 0, 0
	.other		__nv_reservedSMEM_offset_0_alias,@"STO_CUDA_RESERVED_SHARED STV_DEFAULT"
__nv_reservedSMEM_offset_0_alias:
	.zero		0


//--------------------- .nv.global                --------------------------
	.section	.nv.global,"aw",@nobits
.nv.global:
	.type		_ZN65_INTERNAL_63387ab6_29_flash_bwd_hdim96_bf16_sm90_cu_8e232a79_26304cute1_E,@object
	.size		_ZN65_INTERNAL_63387ab6_29_flash_bwd_hdim96_bf16_sm90_cu_8e232a79_26304cute1_E,(_ZN65_INTERNAL_63387ab6_29_flash_bwd_hdim96_bf16_sm90_cu_8e232a79_26304cuda3std3__45__cpo6cbeginE - _ZN65_INTERNAL_63387ab6_29_flash_bwd_hdim96_bf16_sm90_cu_8e232a79_26304cute1_E)
_ZN65_INTERNAL_63387ab6_29_flash_bwd_hdim96_bf16_sm90_cu_8e232a79_26304cute1_E:
	.zero		1
	.type		_ZN65_INTERNAL_63387ab6_29_flash_bwd_hdim96_bf16_sm90_cu_8e232a79_26304cuda3std3__45__cpo6cbeginE,@object
	.size		_ZN65_INTERNAL_63387ab6_29_flash_bwd_hdim96_bf16_sm90_cu_8e232a79_26304cuda3std3__45__cpo6cbeginE,(_ZN65_INTERNAL_63387ab6_29_flash_bwd_hdim96_bf16_sm90_cu_8e232a79_26304cuda3std3__48in_placeE - _ZN65_INTERNAL_63387ab6_29_flash_bwd_hdim96_bf16_sm90_cu_8e232a79_26304cuda3std3__45__cpo6cbeginE)
_ZN65_INTERNAL_63387ab6_29_flash_bwd_hdim96_bf16_sm90_cu_8e232a79_26304cuda3std3__45__cpo6cbeginE:
	.zero		1
	.type		_ZN65_INTERNAL_63387ab6_29_flash_bwd_hdim96_bf16_sm90_cu_8e232a79_26304cuda3std3__48in_placeE,@object
	.size		_ZN65_INTERNAL_63387ab6_29_flash_bwd_hdim96_bf16_sm90_cu_8e232a79_26304cuda3std3__48in_placeE,(_ZN65_INTERNAL_63387ab6_29_flash_bwd_hdim96_bf16_sm90_cu_8e232a79_26304cuda3std6ranges3__45__cpo9iter_moveE - _ZN65_INTERNAL_63387ab6_29_flash_bwd_hdim96_bf16_sm90_cu_8e232a79_26304cuda3std3__48in_placeE)
_ZN65_INTERNAL_63387ab6_29_flash_bwd_hdim96_bf16_sm90_cu_8e232a79_26304cuda3std3__48in_placeE:
	.zero		1
	.type		_ZN65_INTERNAL_63387ab6_29_flash_bwd_hdim96_bf16_sm90_cu_8e232a79_26304cuda3std6ranges3__45__cpo9iter_moveE,@object
	.size		_ZN65_INTERNAL_63387ab6_29_flash_bwd_hdim96_bf16_sm90_cu_8e232a79_26304cuda3std6ranges3__45__cpo9iter_moveE,(_ZN65_INTERNAL_63387ab6_29_flash_bwd_hdim96_bf16_sm90_cu_8e232a79_26304cuda3std3__45__cpo5beginE - _ZN65_INTERNAL_63387ab6_29_flash_bwd_hdim96_bf16_sm90_cu_8e232a79_26304cuda3std6ranges3__45__cpo9iter_moveE)
_ZN65_INTERNAL_63387ab6_29_flash_bwd_hdim96_bf16_sm90_cu_8e232a79_26304cuda3std6ranges3__45__cpo9iter_moveE:
	.zero		1
	.type		_ZN65_INTERNAL_63387ab6_29_flash_bwd_hdim96_bf16_sm90_cu_8e232a79_26304cuda3std3__45__cpo5beginE,@object
	.size		_ZN65_INTERNAL_63387ab6_29_flash_bwd_hdim96_bf16_sm90_cu_8e232a79_26304cuda3std3__45__cpo5beginE,(_ZN65_INTERNAL_63387ab6_29_flash_bwd_hdim96_bf16_sm90_cu_8e232a79_26304cuda3std3__467_GLOBAL__N__63387ab6_29_flash_bwd_hdim96_bf16_sm90_cu_8e232a79_26306ignoreE - _ZN65_INTERNAL_63387ab6_29_flash_bwd_hdim96_bf16_sm90_cu_8e232a79_26304cuda3std3__45__cpo5beginE)
_ZN65_INTERNAL_63387ab6_29_flash_bwd_hdim96_bf16_sm90_cu_8e232a79_26304cuda3std3__45__cpo5beginE:
	.zero		1
	.type		_ZN65_INTERNAL_63387ab6_29_flash_bwd_hdim96_bf16_sm90_cu_8e232a79_26304cuda3std3__467_GLOBAL__N__63387ab6_29_flash_bwd_hdim96_bf16_sm90_cu_8e232a79_26306ignoreE,@object
	.size		_ZN65_INTERNAL_63387ab6_29_flash_bwd_hdim96_bf16_sm90_cu_8e232a79_26304cuda3std3__467_GLOBAL__N__63387ab6_29_flash_bwd_hdim96_bf16_sm90_cu_8e232a79_26306ignoreE,(_ZN65_INTERNAL_63387ab6_29_flash_bwd_hdim96_bf16_sm90_cu_8e232a79_26304cute7productE - _ZN65_INTERNAL_63387ab6_29_flash_bwd_hdim96_bf16_sm90_cu_8e232a79_26304cuda3std3__467_GLOBAL__N__63387ab6_29_flash_bwd_hdim96_bf16_sm90_cu_8e232a79_26306ignoreE)
_ZN65_INTERNAL_63387ab6_29_flash_bwd_hdim96_bf16_sm90_cu_8e232a79_26304cuda3std3__467_GLOBAL__N__63387ab6_29_flash_bwd_hdim96_bf16_sm90_cu_8e232a79_26306ignoreE:
	.zero		1
	.type		_ZN65_INTERNAL_63387ab6_29_flash_bwd_hdim96_bf16_sm90_cu_8e232a79_26304cute7productE,@object
	.size		_ZN65_INTERNAL_63387ab6_29_flash_bwd_hdim96_bf16_sm90_cu_8e232a79_26304cute7productE,(_ZN65_INTERNAL_63387ab6_29_flash_bwd_hdim96_bf16_sm90_cu_8e232a79_26304cuda3std3__45__cpo3endE - _ZN65_INTERNAL_63387ab6_29_flash_bwd_hdim96_bf16_sm90_cu_8e232a79_26304cute7productE)
_ZN65_INTERNAL_63387ab6_29_flash_bwd_hdim96_bf16_sm90_cu_8e232a79_26304cute7productE:
	.zero		1
	.type		_ZN65_INTERNAL_63387ab6_29_flash_bwd_hdim96_bf16_sm90_cu_8e232a79_26304cuda3std3__45__cpo3endE,@object
	.size		_ZN65_INTERNAL_63387ab6_29_flash_bwd_hdim96_bf16_sm90_cu_8e232a79_26304cuda3std3__45__cpo3endE,(_ZN65_INTERNAL_63387ab6_29_flash_bwd_hdim96_bf16_sm90_cu_8e232a79_26304cuda3std3__419piecewise_constructE - _ZN65_INTERNAL_63387ab6_29_flash_bwd_hdim96_bf16_sm90_cu_8e232a79_26304cuda3std3__45__cpo3endE)
_ZN65_INTERNAL_63387ab6_29_flash_bwd_hdim96_bf16_sm90_cu_8e232a79_26304cuda3std3__45__cpo3endE:
	.zero		1
	.type		_ZN65_INTERNAL_63387ab6_29_flash_bwd_hdim96_bf16_sm90_cu_8e232a79_26304cuda3std3__419piecewise_constructE,@object
	.size		_ZN65_INTERNAL_63387ab6_29_flash_bwd_hdim96_bf16_sm90_cu_8e232a79_26304cuda3std3__419piecewise_constructE,(_ZN65_INTERNAL_63387ab6_29_flash_bwd_hdim96_bf16_sm90_cu_8e232a79_26304cuda3std3__45__cpo4cendE - _ZN65_INTERNAL_63387ab6_29_flash_bwd_hdim96_bf16_sm90_cu_8e232a79_26304cuda3std3__419piecewise_constructE)
_ZN65_INTERNAL_63387ab6_29_flash_bwd_hdim96_bf16_sm90_cu_8e232a79_26304cuda3std3__419piecewise_constructE:
	.zero		1
	.type		_ZN65_INTERNAL_63387ab6_29_flash_bwd_hdim96_bf16_sm90_cu_8e232a79_26304cuda3std3__45__cpo4cendE,@object
	.size		_ZN65_INTERNAL_63387ab6_29_flash_bwd_hdim96_bf16_sm90_cu_8e232a79_26304cuda3std3__45__cpo4cendE,(_ZN65_INTERNAL_63387ab6_29_flash_bwd_hdim96_bf16_sm90_cu_8e232a79_26304cuda3std6ranges3__45__cpo4swapE - _ZN65_INTERNAL_63387ab6_29_flash_bwd_hdim96_bf16_sm90_cu_8e232a79_26304cuda3std3__45__cpo4cendE)
_ZN65_INTERNAL_63387ab6_29_flash_bwd_hdim96_bf16_sm90_cu_8e232a79_26304cuda3std3__45__cpo4cendE:
	.zero		1
	.type		_ZN65_INTERNAL_63387ab6_29_flash_bwd_hdim96_bf16_sm90_cu_8e232a79_26304cuda3std6ranges3__45__cpo4swapE,@object
	.size		_ZN65_INTERNAL_63387ab6_29_flash_bwd_hdim96_bf16_sm90_cu_8e232a79_26304cuda3std6ranges3__45__cpo4swapE,(.L_12 - _ZN65_INTERNAL_63387ab6_29_flash_bwd_hdim96_bf16_sm90_cu_8e232a79_26304cuda3std6ranges3__45__cpo4swapE)
_ZN65_INTERNAL_63387ab6_29_flash_bwd_hdim96_bf16_sm90_cu_8e232a79_26304cuda3std6ranges3__45__cpo4swapE:
	.zero		1
.L_12:


//--------------------- .nv.shared._ZN7cutlass13device_kernelIN5flash11enable_sm90INS1_16FlashAttnBwdSm90INS1_25CollectiveMainloopBwdSm90ILi2ELi2ELi2EN4cute5tupleIJNS5_1CILi1EEES8_S8_EEENS6_IJNS7_ILi64EEENS7_ILi128EEENS7_ILi96EEEEEENS_10bfloat16_tEfNS_4arch4Sm90ELb0ELb0ELb0ELb0ELb1ELb1ELb0ELb0ELi2ELi1ELi2ELi1ELb1EEENS1_21CollectiveEpilogueBwdISD_SE_SG_Li256ELb0ELb0ELi1EEENS1_19SingleTileSchedulerILb0ELb0ELb0ELi128EEEEEEEEEvNT_6ParamsE --------------------------
	.section	.nv.shared._ZN7cutlass13device_kernelIN5flash11enable_sm90INS1_16FlashAttnBwdSm90INS1_25CollectiveMainloopBwdSm90ILi2ELi2ELi2EN4cute5tupleIJNS5_1CILi1EEES8_S8_EEENS6_IJNS7_ILi64EEENS7_ILi128EEENS7_ILi96EEEEEENS_10bfloat16_tEfNS_4arch4Sm90ELb0ELb0ELb0ELb0ELb1ELb1ELb0ELb0ELi2ELi1ELi2ELi1ELb1EEENS1_21CollectiveEpilogueBwdISD_SE_SG_Li256ELb0ELb0ELi1EEENS1_19SingleTileSchedulerILb0ELb0ELb0ELi128EEEEEEEEEvNT_6ParamsE,"aw",@nobits
	.sectionflags	@""
	.align	16
	.zero		1024


//--------------------- .nv.shared._ZN7cutlass13device_kernelIN5flash11enable_sm90INS1_16FlashAttnBwdSm90INS1_25CollectiveMainloopBwdSm90ILi2ELi2ELi2EN4cute5tupleIJNS5_1CILi1EEES8_S8_EEENS6_IJNS7_ILi64EEENS7_ILi128EEENS7_ILi96EEEEEENS_10bfloat16_tEfNS_4arch4Sm90ELb0ELb0ELb0ELb0ELb0ELb1ELb0ELb0ELi2ELi1ELi2ELi1ELb1EEENS1_24CollectiveEpilogueBwdGQAISD_fSG_Li256ELb0ELb0EEENS1_19SingleTileSchedulerILb0ELb0ELb0ELi128EEEEEEEEEvNT_6ParamsE --------------------------
	.section	.nv.shared._ZN7cutlass13device_kernelIN5flash11enable_sm90INS1_16FlashAttnBwdSm90INS1_25CollectiveMainloopBwdSm90ILi2ELi2ELi2EN4cute5tupleIJNS5_1CILi1EEES8_S8_EEENS6_IJNS7_ILi64EEENS7_ILi128EEENS7_ILi96EEEEEENS_10bfloat16_tEfNS_4arch4Sm90ELb0ELb0ELb0ELb0ELb0ELb1ELb0ELb0ELi2ELi1ELi2ELi1ELb1EEENS1_24CollectiveEpilogueBwdGQAISD_fSG_Li256ELb0ELb0EEENS1_19SingleTileSchedulerILb0ELb0ELb0ELi128EEEEEEEEEvNT_6ParamsE,"aw",@nobits
	.sectionflags	@""
	.align	16
	.zero		1024


//--------------------- .nv.shared._ZN7cutlass13device_kernelIN5flash11enable_sm90INS1_16FlashAttnBwdSm90INS1_25CollectiveMainloopBwdSm90ILi2ELi2ELi2EN4cute5tupleIJNS5_1CILi1EEES8_S8_EEENS6_IJNS7_ILi64EEENS7_ILi128EEENS7_ILi96EEEEEENS_10bfloat16_tEfNS_4arch4Sm90ELb0ELb0ELb0ELb0ELb1ELb1ELb0ELb0ELi2ELi1ELi2ELi1ELb1EEENS1_24CollectiveEpilogueBwdGQAISD_fSG_Li256ELb0ELb1EEENS1_19SingleTileSchedulerILb0ELb0ELb0ELi128EEEEEEEEEvNT_6ParamsE --------------------------
	.section	.nv.shared._ZN7cutlass13device_kernelIN5flash11enable_sm90INS1_16FlashAttnBwdSm90INS1_25CollectiveMainloopBwdSm90ILi2ELi2ELi2EN4cute5tupleIJNS5_1CILi1EEES8_S8_EEENS6_IJNS7_ILi64EEENS7_ILi128EEENS7_ILi96EEEEEENS_10bfloat16_tEfNS_4arch4Sm90ELb0ELb0ELb0ELb0ELb1ELb1ELb0ELb0ELi2ELi1ELi2ELi1ELb1EEENS1_24CollectiveEpilogueBwdGQAISD_fSG_Li256ELb0ELb1EEENS1_19SingleTileSchedulerILb0ELb0ELb0ELi128EEEEEEEEEvNT_6ParamsE,"aw",@nobits
	.sectionflags	@""
	.align	16
	.zero		1024


//--------------------- .nv.shared._ZN7cutlass13device_kernelIN5flash11enable_sm90INS1_16FlashAttnBwdSm90INS1_25CollectiveMainloopBwdSm90ILi2ELi2ELi2EN4cute5tupleIJNS5_1CILi1EEES8_S8_EEENS6_IJNS7_ILi64EEENS7_ILi128EEENS7_ILi96EEEEEENS_10bfloat16_tEfNS_4arch4Sm90ELb0ELb0ELb0ELb1ELb0ELb1ELb0ELb0ELi2ELi1ELi2ELi1ELb1EEENS1_21CollectiveEpilogueBwdISD_SE_SG_Li256ELb1ELb0ELi1EEENS1_19SingleTileSchedulerILb1ELb0ELb0ELi128EEEEEEEEEvNT_6ParamsE --------------------------
	.section	.nv.shared._ZN7cutlass13device_kernelIN5flash11enable_sm90INS1_16FlashAttnBwdSm90INS1_25CollectiveMainloopBwdSm90ILi2ELi2ELi2EN4cute5tupleIJNS5_1CILi1EEES8_S8_EEENS6_IJNS7_ILi64EEENS7_ILi128EEENS7_ILi96EEEEEENS_10bfloat16_tEfNS_4arch4Sm90ELb0ELb0ELb0ELb1ELb0ELb1ELb0ELb0ELi2ELi1ELi2ELi1ELb1EEENS1_21CollectiveEpilogueBwdISD_SE_SG_Li256ELb1ELb0ELi1EEENS1_19SingleTileSchedulerILb1ELb0ELb0ELi128EEEEEEEEEvNT_6ParamsE,"aw",@nobits
	.sectionflags	@""
	.align	16
	.zero		1024


//--------------------- .nv.shared._ZN7cutlass13device_kernelIN5flash11enable_sm90INS1_16FlashAttnBwdSm90INS1_25CollectiveMainloopBwdSm90ILi2ELi2ELi2EN4cute5tupleIJNS5_1CILi1EEES8_S8_EEENS6_IJNS7_ILi64EEENS7_ILi128EEENS7_ILi96EEEEEENS_10bfloat16_tEfNS_4arch4Sm90ELb0ELb0ELb0ELb1ELb1ELb1ELb0ELb0ELi2ELi1ELi2ELi1ELb1EEENS1_21CollectiveEpilogueBwdISD_SE_SG_Li256ELb1ELb0ELi1EEENS1_19SingleTileSchedulerILb1ELb0ELb0ELi128EEEEEEEEEvNT_6ParamsE --------------------------
	.section	.nv.shared._ZN7cutlass13device_kernelIN5flash11enable_sm90INS1_16FlashAttnBwdSm90INS1_25CollectiveMainloopBwdSm90ILi2ELi2ELi2EN4cute5tupleIJNS5_1CILi1EEES8_S8_EEENS6_IJNS7_ILi64EEENS7_ILi128EEENS7_ILi96EEEEEENS_10bfloat16_tEfNS_4arch4Sm90ELb0ELb0ELb0ELb1ELb1ELb1ELb0ELb0ELi2ELi1ELi2ELi1ELb1EEENS1_21CollectiveEpilogueBwdISD_SE_SG_Li256ELb1ELb0ELi1EEENS1_19SingleTileSchedulerILb1ELb0ELb0ELi128EEEEEEEEEvNT_6ParamsE,"aw",@nobits
	.sectionflags	@""
	.align	16
	.zero		1024


//--------------------- .nv.shared._ZN7cutlass13device_kernelIN5flash11enable_sm90INS1_16FlashAttnBwdSm90INS1_25CollectiveMainloopBwdSm90ILi2ELi2ELi2EN4cute5tupleIJNS5_1CILi1EEES8_S8_EEENS6_IJNS7_ILi64EEENS7_ILi128EEENS7_ILi96EEEEEENS_10bfloat16_tEfNS_4arch4Sm90ELb0ELb0ELb0ELb1ELb0ELb1ELb0ELb0ELi2ELi1ELi2ELi1ELb1EEENS1_24CollectiveEpilogueBwdGQAISD_fSG_Li256ELb1ELb0EEENS1_19SingleTileSchedulerILb1ELb0ELb0ELi128EEEEEEEEEvNT_6ParamsE --------------------------
	.section	.nv.shared._ZN7cutlass13device_kernelIN5flash11enable_sm90INS1_16FlashAttnBwdSm90INS1_25CollectiveMainloopBwdSm90ILi2ELi2ELi2EN4cute5tupleIJNS5_1CILi1EEES8_S8_EEENS6_IJNS7_ILi64EEENS7_ILi128EEENS7_ILi96EEEEEENS_10bfloat16_tEfNS_4arch4Sm90ELb0ELb0ELb0ELb1ELb0ELb1ELb0ELb0ELi2ELi1ELi2ELi1ELb1EEENS1_24CollectiveEpilogueBwdGQAISD_fSG_Li256ELb1ELb0EEENS1_19SingleTileSchedulerILb1ELb0ELb0ELi128EEEEEEEEEvNT_6ParamsE,"aw",@nobits
	.sectionflags	@""
	.align	16
	.zero		1024


//--------------------- .nv.shared._ZN7cutlass13device_kernelIN5flash11enable_sm90INS1_16FlashAttnBwdSm90INS1_25CollectiveMainloopBwdSm90ILi2ELi2ELi2EN4cute5tupleIJNS5_1CILi1EEES8_S8_EEENS6_IJNS7_ILi64EEENS7_ILi128EEENS7_ILi96EEEEEENS_10bfloat16_tEfNS_4arch4Sm90ELb0ELb0ELb0ELb1ELb1ELb1ELb0ELb0ELi2ELi1ELi2ELi1ELb1EEENS1_24CollectiveEpilogueBwdGQAISD_fSG_Li256ELb1ELb1EEENS1_19SingleTileSchedulerILb1ELb0ELb0ELi128EEEEEEEEEvNT_6ParamsE --------------------------
	.section	.nv.shared._ZN7cutlass13device_kernelIN5flash11enable_sm90INS1_16FlashAttnBwdSm90INS1_25CollectiveMainloopBwdSm90ILi2ELi2ELi2EN4cute5tupleIJNS5_1CILi1EEES8_S8_EEENS6_IJNS7_ILi64EEENS7_ILi128EEENS7_ILi96EEEEEENS_10bfloat16_tEfNS_4arch4Sm90ELb0ELb0ELb0ELb1ELb1ELb1ELb0ELb0ELi2ELi1ELi2ELi1ELb1EEENS1_24CollectiveEpilogueBwdGQAISD_fSG_Li256ELb1ELb1EEENS1_19SingleTileSchedulerILb1ELb0ELb0ELi128EEEEEEEEEvNT_6ParamsE,"aw",@nobits
	.sectionflags	@""
	.align	16
	.zero		1024


//--------------------- .nv.shared._ZN7cutlass13device_kernelIN5flash11enable_sm90INS1_16FlashAttnBwdSm90INS1_25CollectiveMainloopBwdSm90ILi2ELi2ELi2EN4cute5tupleIJNS5_1CILi1EEES8_S8_EEENS6_IJNS7_ILi64EEENS7_ILi128EEENS7_ILi96EEEEEENS_10bfloat16_tEfNS_4arch4Sm90ELb0ELb1ELb0ELb0ELb0ELb1ELb0ELb0ELi2ELi1ELi2ELi1ELb1EEENS1_21CollectiveEpilogueBwdISD_SE_SG_Li256ELb0ELb0ELi1EEENS1_19SingleTileSchedulerILb0ELb0ELb0ELi128EEEEEEEEEvNT_6ParamsE --------------------------
	.section	.nv.shared._ZN7cutlass13device_kernelIN5flash11enable_sm90INS1_16FlashAttnBwdSm90INS1_25CollectiveMainloopBwdSm90ILi2ELi2ELi2EN4cute5tupleIJNS5_1CILi1EEES8_S8_EEENS6_IJNS7_ILi64EEENS7_ILi128EEENS7_ILi96EEEEEENS_10bfloat16_tEfNS_4arch4Sm90ELb0ELb1ELb0ELb0ELb0ELb1ELb0ELb0ELi2ELi1ELi2ELi1ELb1EEENS1_21CollectiveEpilogueBwdISD_SE_SG_Li256ELb0ELb0ELi1EEENS1_19SingleTileSchedulerILb0ELb0ELb0ELi128EEEEEEEEEvNT_6ParamsE,"aw",@nobits
	.sectionflags	@""
	.align	16
	.zero		1024


//--------------------- .nv.shared._ZN7cutlass13device_kernelIN5flash11enable_sm90INS1_16FlashAttnBwdSm90INS1_25CollectiveMainloopBwdSm90ILi2ELi2ELi2EN4cute5tupleIJNS5_1CILi1EEES8_S8_EEENS6_IJNS7_ILi64EEENS7_ILi128EEENS7_ILi96EEEEEENS_10bfloat16_tEfNS_4arch4Sm90ELb0ELb1ELb0ELb0ELb1ELb1ELb0ELb0ELi2ELi1ELi2ELi1ELb1EEENS1_21CollectiveEpilogueBwdISD_SE_SG_Li256ELb0ELb0ELi1EEENS1_19SingleTileSchedulerILb0ELb0ELb0ELi128EEEEEEEEEvNT_6ParamsE --------------------------
	.section	.nv.shared._ZN7cutlass13device_kernelIN5flash11enable_sm90INS1_16FlashAttnBwdSm90INS1_25CollectiveMainloopBwdSm90ILi2ELi2ELi2EN4cute5tupleIJNS5_1CILi1EEES8_S8_EEENS6_IJNS7_ILi64EEENS7_ILi128EEENS7_ILi96EEEEEENS_10bfloat16_tEfNS_4arch4Sm90ELb0ELb1ELb0ELb0ELb1ELb1ELb0ELb0ELi2ELi1ELi2ELi1ELb1EEENS1_21CollectiveEpilogueBwdISD_SE_SG_Li256ELb0ELb0ELi1EEENS1_19SingleTileSchedulerILb0ELb0ELb0ELi128EEEEEEEEEvNT_6ParamsE,"aw",@nobits
	.sectionflags	@""
	.align	16
	.zero		1024


//--------------------- .nv.shared._ZN7cutlass13device_kernelIN5flash11enable_sm90INS1_16FlashAttnBwdSm90INS1_25CollectiveMainloopBwdSm90ILi2ELi2ELi2EN4cute5tupleIJNS5_1CILi1EEES8_S8_EEENS6_IJNS7_ILi64EEENS7_ILi128EEENS7_ILi96EEEEEENS_10bfloat16_tEfNS_4arch4Sm90ELb0ELb1ELb0ELb0ELb0ELb1ELb0ELb0ELi2ELi1ELi2ELi1ELb1EEENS1_24CollectiveEpilogueBwdGQAISD_fSG_Li256ELb0ELb0EEENS1_19SingleTileSchedulerILb0ELb0ELb0ELi128EEEEEEEEEvNT_6ParamsE --------------------------
	.section	.nv.shared._ZN7cutlass13device_kernelIN5flash11enable_sm90INS1_16FlashAttnBwdSm90INS1_25CollectiveMainloopBwdSm90ILi2ELi2ELi2EN4cute5tupleIJNS5_1CILi1EEES8_S8_EEENS6_IJNS7_ILi64EEENS7_ILi128EEENS7_ILi96EEEEEENS_10bfloat16_tEfNS_4arch4Sm90ELb0ELb1ELb0ELb0ELb0ELb1ELb0ELb0ELi2ELi1ELi2ELi1ELb1EEENS1_24CollectiveEpilogueBwdGQAISD_fSG_Li256ELb0ELb0EEENS1_19SingleTileSchedulerILb0ELb0ELb0ELi128EEEEEEEEEvNT_6ParamsE,"aw",@nobits
	.sectionflags	@""
	.align	16
	.zero		1024


//--------------------- .nv.shared._ZN7cutlass13device_kernelIN5flash11enable_sm90INS1_16FlashAttnBwdSm90INS1_25CollectiveMainloopBwdSm90ILi2ELi2ELi2EN4cute5tupleIJNS5_1CILi1EEES8_S8_EEENS6_IJNS7_ILi64EEENS7_ILi128EEENS7_ILi96EEEEEENS_10bfloat16_tEfNS_4arch4Sm90ELb0ELb1ELb0ELb0ELb1ELb1ELb0ELb0ELi2ELi1ELi2ELi1ELb1EEENS1_24CollectiveEpilogueBwdGQAISD_fSG_Li256ELb0ELb1EEENS1_19SingleTileSchedulerILb0ELb0ELb0ELi128EEEEEEEEEvNT_6ParamsE --------------------------
	.section	.nv.shared._ZN7cutlass13device_kernelIN5flash11enable_sm90INS1_16FlashAttnBwdSm90INS1_25CollectiveMainloopBwdSm90ILi2ELi2ELi2EN4cute5tupleIJNS5_1CILi1EEES8_S8_EEENS6_IJNS7_ILi64EEENS7_ILi128EEENS7_ILi96EEEEEENS_10bfloat16_tEfNS_4arch4Sm90ELb0ELb1ELb0ELb0ELb1ELb1ELb0ELb0ELi2ELi1ELi2ELi1ELb1EEENS1_24CollectiveEpilogueBwdGQAISD_fSG_Li256ELb0ELb1EEENS1_19SingleTileSchedulerILb0ELb0ELb0ELi128EEEEEEEEEvNT_6ParamsE,"aw",@nobits
	.sectionflags	@""
	.align	16
	.zero		1024


//--------------------- .nv.shared._ZN7cutlass13device_kernelIN5flash11enable_sm90INS1_16FlashAttnBwdSm90INS1_25CollectiveMainloopBwdSm90ILi2ELi2ELi2EN4cute5tupleIJNS5_1CILi1EEES8_S8_EEENS6_IJNS7_ILi64EEENS7_ILi128EEENS7_ILi96EEEEEENS_10bfloat16_tEfNS_4arch4Sm90ELb0ELb1ELb0ELb1ELb0ELb1ELb0ELb0ELi2ELi1ELi2ELi1ELb1EEENS1_21CollectiveEpilogueBwdISD_SE_SG_Li256ELb1ELb0ELi1EEENS1_19SingleTileSchedulerILb1ELb0ELb0ELi128EEEEEEEEEvNT_6ParamsE --------------------------
	.section	.nv.shared._ZN7cutlass13device_kernelIN5flash11enable_sm90INS1_16FlashAttnBwdSm90INS1_25CollectiveMainloopBwdSm90ILi2ELi2ELi2EN4cute5tupleIJNS5_1CILi1EEES8_S8_EEENS6_IJNS7_ILi64EEENS7_ILi128EEENS7_ILi96EEEEEENS_10bfloat16_tEfNS_4arch4Sm90ELb0ELb1ELb0ELb1ELb0ELb1ELb0ELb0ELi2ELi1ELi2ELi1ELb1EEENS1_21CollectiveEpilogueBwdISD_SE_SG_Li256ELb1ELb0ELi1EEENS1_19SingleTileSchedulerILb1ELb0ELb0ELi128EEEEEEEEEvNT_6ParamsE,"aw",@nobits
	.sectionflags	@""
	.align	16
	.zero		1024


//--------------------- .nv.shared._ZN7cutlass13device_kernelIN5flash11enable_sm90INS1_16FlashAttnBwdSm90INS1_25CollectiveMainloopBwdSm90ILi2ELi2ELi2EN4cute5tupleIJNS5_1CILi1EEES8_S8_EEENS6_IJNS7_ILi64EEENS7_ILi128EEENS7_ILi96EEEEEENS_10bfloat16_tEfNS_4arch4Sm90ELb0ELb1ELb0ELb1ELb1ELb1ELb0ELb0ELi2ELi1ELi2ELi1ELb1EEENS1_21CollectiveEpilogueBwdISD_SE_SG_Li256ELb1ELb0ELi1EEENS1_19SingleTileSchedulerILb1ELb0ELb0ELi128EEEEEEEEEvNT_6ParamsE --------------------------
	.section	.nv.shared._ZN7cutlass13device_kernelIN5flash11enable_sm90INS1_16FlashAttnBwdSm90INS1_25CollectiveMainloopBwdSm90ILi2ELi2ELi2EN4cute5tupleIJNS5_1CILi1EEES8_S8_EEENS6_IJNS7_ILi64EEENS7_ILi128EEENS7_ILi96EEEEEENS_10bfloat16_tEfNS_4arch4Sm90ELb0ELb1ELb0ELb1ELb1ELb1ELb0ELb0ELi2ELi1ELi2ELi1ELb1EEENS1_21CollectiveEpilogueBwdISD_SE_SG_Li256ELb1ELb0ELi1EEENS1_19SingleTileSchedulerILb1ELb0ELb0ELi128EEEEEEEEEvNT_6ParamsE,"aw",@nobits
	.sectionflags	@""
	.align	16
	.zero		1024


//--------------------- .nv.shared._ZN7cutlass13device_kernelIN5flash11enable_sm90INS1_16FlashAttnBwdSm90INS1_25CollectiveMainloopBwdSm90ILi2ELi2ELi2EN4cute5tupleIJNS5_1CILi1EEES8_S8_EEENS6_IJNS7_ILi64EEENS7_ILi128EEENS7_ILi96EEEEEENS_10bfloat16_tEfNS_4arch4Sm90ELb0ELb1ELb0ELb1ELb0ELb1ELb0ELb0ELi2ELi1ELi2ELi1ELb1EEENS1_24CollectiveEpilogueBwdGQAISD_fSG_Li256ELb1ELb0EEENS1_19SingleTileSchedulerILb1ELb0ELb0ELi128EEEEEEEEEvNT_6ParamsE --------------------------
	.section	.nv.shared._ZN7cutlass13device_kernelIN5flash11enable_sm90INS1_16FlashAttnBwdSm90INS1_25CollectiveMainloopBwdSm90ILi2ELi2ELi2EN4cute5tupleIJNS5_1CILi1EEES8_S8_EEENS6_IJNS7_ILi64EEENS7_ILi128EEENS7_ILi96EEEEEENS_10bfloat16_tEfNS_4arch4Sm90ELb0ELb1ELb0ELb1ELb0ELb1ELb0ELb0ELi2ELi1ELi2ELi1ELb1EEENS1_24CollectiveEpilogueBwdGQAISD_fSG_Li256ELb1ELb0EEENS1_19SingleTileSchedulerILb1ELb0ELb0ELi128EEEEEEEEEvNT_6ParamsE,"aw",@nobits
	.sectionflags	@""
	.align	16
	.zero		1024


//--------------------- .nv.shared._ZN7cutlass13device_kernelIN5flash11enable_sm90INS1_16FlashAttnBwdSm90INS1_25CollectiveMainloopBwdSm90ILi2ELi2ELi2EN4cute5tupleIJNS5_1CILi1EEES8_S8_EEENS6_IJNS7_ILi64EEENS7_ILi128EEENS7_ILi96EEEEEENS_10bfloat16_tEfNS_4arch4Sm90ELb0ELb1ELb0ELb1ELb1ELb1ELb0ELb0ELi2ELi1ELi2ELi1ELb1EEENS1_24CollectiveEpilogueBwdGQAISD_fSG_Li256ELb1ELb1EEENS1_19SingleTileSchedulerILb1ELb0ELb0ELi128EEEEEEEEEvNT_6ParamsE --------------------------
	.section	.nv.shared._ZN7cutlass13device_kernelIN5flash11enable_sm90INS1_16FlashAttnBwdSm90INS1_25CollectiveMainloopBwdSm90ILi2ELi2ELi2EN4cute5tupleIJNS5_1CILi1EEES8_S8_EEENS6_IJNS7_ILi64EEENS7_ILi128EEENS7_ILi96EEEEEENS_10bfloat16_tEfNS_4arch4Sm90ELb0ELb1ELb0ELb1ELb1ELb1ELb0ELb0ELi2ELi1ELi2ELi1ELb1EEENS1_24CollectiveEpilogueBwdGQAISD_fSG_Li256ELb1ELb1EEENS1_19SingleTileSchedulerILb1ELb0ELb0ELi128EEEEEEEEEvNT_6ParamsE,"aw",@nobits
	.sectionflags	@""
	.align	16
	.zero		1024


//--------------------- .nv.shared._ZN7cutlass13device_kernelIN5flash11enable_sm90INS1_16FlashAttnBwdSm90INS1_25CollectiveMainloopBwdSm90ILi2ELi2ELi2EN4cute5tupleIJNS5_1CILi1EEES8_S8_EEENS6_IJNS7_ILi64EEENS7_ILi128EEENS7_ILi96EEEEEENS_10bfloat16_tEfNS_4arch4Sm90ELb1ELb0ELb0ELb0ELb0ELb1ELb0ELb0ELi2ELi1ELi2ELi1ELb1EEENS1_21CollectiveEpilogueBwdISD_SE_SG_Li256ELb0ELb0ELi1EEENS1_25SingleTileBwdLPTSchedulerILb0ELi128ELb0EEEEEEEEEvNT_6ParamsE --------------------------
	.section	.nv.shared._ZN7cutlass13device_kernelIN5flash11enable_sm90INS1_16FlashAttnBwdSm90INS1_25CollectiveMainloopBwdSm90ILi2ELi2ELi2EN4cute5tupleIJNS5_1CILi1EEES8_S8_EEENS6_IJNS7_ILi64EEENS7_ILi128EEENS7_ILi96EEEEEENS_10bfloat16_tEfNS_4arch4Sm90ELb1ELb0ELb0ELb0ELb0ELb1ELb0ELb0ELi2ELi1ELi2ELi1ELb1EEENS1_21CollectiveEpilogueBwdISD_SE_SG_Li256ELb0ELb0ELi1EEENS1_25SingleTileBwdLPTSchedulerILb0ELi128ELb0EEEEEEEEEvNT_6ParamsE,"aw",@nobits
	.sectionflags	@""
	.align	16
	.zero		1024


//--------------------- .nv.shared._ZN7cutlass13device_kernelIN5flash11enable_sm90INS1_16FlashAttnBwdSm90INS1_25CollectiveMainloopBwdSm90ILi2ELi2ELi2EN4cute5tupleIJNS5_1CILi1EEES8_S8_EEENS6_IJNS7_ILi64EEENS7_ILi128EEENS7_ILi96EEEEEENS_10bfloat16_tEfNS_4arch4Sm90ELb1ELb0ELb0ELb0ELb1ELb1ELb0ELb0ELi2ELi1ELi2ELi1ELb1EEENS1_21CollectiveEpilogueBwdISD_SE_SG_Li256ELb0ELb0ELi1EEENS1_25SingleTileBwdLPTSchedulerILb0ELi128ELb1EEEEEEEEEvNT_6ParamsE --------------------------
	.section	.nv.shared._ZN7cutlass13device_kernelIN5flash11enable_sm90INS1_16FlashAttnBwdSm90INS1_25CollectiveMainloopBwdSm90ILi2ELi2ELi2EN4cute5tupleIJNS5_1CILi1EEES8_S8_EEENS6_IJNS7_ILi64EEENS7_ILi128EEENS7_ILi96EEEEEENS_10bfloat16_tEfNS_4arch4Sm90ELb1ELb0ELb0ELb0ELb1ELb1ELb0ELb0ELi2ELi1ELi2ELi1ELb1EEENS1_21CollectiveEpilogueBwdISD_SE_SG_Li256ELb0ELb0ELi1EEENS1_25SingleTileBwdLPTSchedulerILb0ELi128ELb1EEEEEEEEEvNT_6ParamsE,"aw",@nobits
	.sectionflags	@""
	.align	16
	.zero		1024


//--------------------- .nv.shared._ZN7cutlass13device_kernelIN5flash11enable_sm90INS1_16FlashAttnBwdSm90INS1_25CollectiveMainloopBwdSm90ILi2ELi2ELi2EN4cute5tupleIJNS5_1CILi1EEES8_S8_EEENS6_IJNS7_ILi64EEENS7_ILi128EEENS7_ILi96EEEEEENS_10bfloat16_tEfNS_4arch4Sm90ELb1ELb0ELb0ELb0ELb0ELb1ELb0ELb0ELi2ELi1ELi2ELi1ELb1EEENS1_24CollectiveEpilogueBwdGQAISD_fSG_Li256ELb0ELb0EEENS1_25SingleTileBwdLPTSchedulerILb0ELi128ELb0EEEEEEEEEvNT_6ParamsE --------------------------
	.section	.nv.shared._ZN7cutlass13device_kernelIN5flash11enable_sm90INS1_16FlashAttnBwdSm90INS1_25CollectiveMainloopBwdSm90ILi2ELi2ELi2EN4cute5tupleIJNS5_1CILi1EEES8_S8_EEENS6_IJNS7_ILi64EEENS7_ILi128EEENS7_ILi96EEEEEENS_10bfloat16_tEfNS_4arch4Sm90ELb1ELb0ELb0ELb0ELb0ELb1ELb0ELb0ELi2ELi1ELi2ELi1ELb1EEENS1_24CollectiveEpilogueBwdGQAISD_fSG_Li256ELb0ELb0EEENS1_25SingleTileBwdLPTSchedulerILb0ELi128ELb0EEEEEEEEEvNT_6ParamsE,"aw",@nobits
	.sectionflags	@""
	.align	16
	.zero		1024


//--------------------- .nv.shared._ZN7cutlass13device_kernelIN5flash11enable_sm90INS1_16FlashAttnBwdSm90INS1_25CollectiveMainloopBwdSm90ILi2ELi2ELi2EN4cute5tupleIJNS5_1CILi1EEES8_S8_EEENS6_IJNS7_ILi64EEENS7_ILi128EEENS7_ILi96EEEEEENS_10bfloat16_tEfNS_4arch4Sm90ELb1ELb0ELb0ELb0ELb1ELb1ELb0ELb0ELi2ELi1ELi2ELi1ELb1EEENS1_24CollectiveEpilogueBwdGQAISD_fSG_Li256ELb0ELb1EEENS1_25SingleTileBwdLPTSchedulerILb0ELi128ELb1EEEEEEEEEvNT_6ParamsE --------------------------
	.section	.nv.shared._ZN7cutlass13device_kernelIN5flash11enable_sm90INS1_16FlashAttnBwdSm90INS1_25CollectiveMainloopBwdSm90ILi2ELi2ELi2EN4cute5tupleIJNS5_1CILi1EEES8_S8_EEENS6_IJNS7_ILi64EEENS7_ILi128EEENS7_ILi96EEEEEENS_10bfloat16_tEfNS_4arch4Sm90ELb1ELb0ELb0ELb0ELb1ELb1ELb0ELb0ELi2ELi1ELi2ELi1ELb1EEENS1_24CollectiveEpilogueBwdGQAISD_fSG_Li256ELb0ELb1EEENS1_25SingleTileBwdLPTSchedulerILb0ELi128ELb1EEEEEEEEEvNT_6ParamsE,"aw",@nobits
	.sectionflags	@""
	.align	16
	.zero		1024


//--------------------- .nv.shared._ZN7cutlass13device_kernelIN5flash22FlashAttnBwdPreprocessIN4cute5tupleIJNS3_1CILi64EEENS5_ILi96EEEEEENS_10bfloat16_tEfNS_4arch4Sm90ELb1ELb0EEEEEvNT_6ParamsE --------------------------
	.section	.nv.shared._ZN7cutlass13device_kernelIN5flash22FlashAttnBwdPreprocessIN4cute5tupleIJNS3_1CILi64EEENS5_ILi96EEEEEENS_10bfloat16_tEfNS_4arch4Sm90ELb1ELb0EEEEEvNT_6ParamsE,"aw",@nobits
	.sectionflags	@""
	.align	16
	.zero		1024


//--------------------- .nv.shared._ZN7cutlass13device_kernelIN5flash11enable_sm90INS1_16FlashAttnBwdSm90INS1_25CollectiveMainloopBwdSm90ILi2ELi2ELi2EN4cute5tupleIJNS5_1CILi1EEES8_S8_EEENS6_IJNS7_ILi64EEENS7_ILi128EEENS7_ILi96EEEEEENS_10bfloat16_tEfNS_4arch4Sm90ELb1ELb0ELb0ELb1ELb0ELb1ELb0ELb0ELi2ELi1ELi2ELi1ELb1EEENS1_21CollectiveEpilogueBwdISD_SE_SG_Li256ELb1ELb0ELi1EEENS1_25SingleTileBwdLPTSchedulerILb1ELi128ELb0EEEEEEEEEvNT_6ParamsE --------------------------
	.section	.nv.shared._ZN7cutlass13device_kernelIN5flash11enable_sm90INS1_16FlashAttnBwdSm90INS1_25CollectiveMainloopBwdSm90ILi2ELi2ELi2EN4cute5tupleIJNS5_1CILi1EEES8_S8_EEENS6_IJNS7_ILi64EEENS7_ILi128EEENS7_ILi96EEEEEENS_10bfloat16_tEfNS_4arch4Sm90ELb1ELb0ELb0ELb1ELb0ELb1ELb0ELb0ELi2ELi1ELi2ELi1ELb1EEENS1_21CollectiveEpilogueBwdISD_SE_SG_Li256ELb1ELb0ELi1EEENS1_25SingleTileBwdLPTSchedulerILb1ELi128ELb0EEEEEEEEEvNT_6ParamsE,"aw",@nobits
	.sectionflags	@""
	.align	16
	.zero		1024


//--------------------- .nv.shared._ZN7cutlass13device_kernelIN5flash11enable_sm90INS1_16FlashAttnBwdSm90INS1_25CollectiveMainloopBwdSm90ILi2ELi2ELi2EN4cute5tupleIJNS5_1CILi1EEES8_S8_EEENS6_IJNS7_ILi64EEENS7_ILi128EEENS7_ILi96EEEEEENS_10bfloat16_tEfNS_4arch4Sm90ELb1ELb0ELb0ELb1ELb1ELb1ELb0ELb0ELi2ELi1ELi2ELi1ELb1EEENS1_21CollectiveEpilogueBwdISD_SE_SG_Li256ELb1ELb0ELi1EEENS1_25SingleTileBwdLPTSchedulerILb1ELi128ELb1EEEEEEEEEvNT_6ParamsE --------------------------
	.section	.nv.shared._ZN7cutlass13device_kernelIN5flash11enable_sm90INS1_16FlashAttnBwdSm90INS1_25CollectiveMainloopBwdSm90ILi2ELi2ELi2EN4cute5tupleIJNS5_1CILi1EEES8_S8_EEENS6_IJNS7_ILi64EEENS7_ILi128EEENS7_ILi96EEEEEENS_10bfloat16_tEfNS_4arch4Sm90ELb1ELb0ELb0ELb1ELb1ELb1ELb0ELb0ELi2ELi1ELi2ELi1ELb1EEENS1_21CollectiveEpilogueBwdISD_SE_SG_Li256ELb1ELb0ELi1EEENS1_25SingleTileBwdLPTSchedulerILb1ELi128ELb1EEEEEEEEEvNT_6ParamsE,"aw",@nobits
	.sectionflags	@""
	.align	16
	.zero		1024


//--------------------- .nv.shared._ZN7cutlass13device_kernelIN5flash11enable_sm90INS1_16FlashAttnBwdSm90INS1_25CollectiveMainloopBwdSm90ILi2ELi2ELi2EN4cute5tupleIJNS5_1CILi1EEES8_S8_EEENS6_IJNS7_ILi64EEENS7_ILi128EEENS7_ILi96EEEEEENS_10bfloat16_tEfNS_4arch4Sm90ELb1ELb0ELb0ELb1ELb0ELb1ELb0ELb0ELi2ELi1ELi2ELi1ELb1EEENS1_24CollectiveEpilogueBwdGQAISD_fSG_Li256ELb1ELb0EEENS1_25SingleTileBwdLPTSchedulerILb1ELi128ELb0EEEEEEEEEvNT_6ParamsE --------------------------
	.section	.nv.shared._ZN7cutlass13device_kernelIN5flash11enable_sm90INS1_16FlashAttnBwdSm90INS1_25CollectiveMainloopBwdSm90ILi2ELi2ELi2EN4cute5tupleIJNS5_1CILi1EEES8_S8_EEENS6_IJNS7_ILi64EEENS7_ILi128EEENS7_ILi96EEEEEENS_10bfloat16_tEfNS_4arch4Sm90ELb1ELb0ELb0ELb1ELb0ELb1ELb0ELb0ELi2ELi1ELi2ELi1ELb1EEENS1_24CollectiveEpilogueBwdGQAISD_fSG_Li256ELb1ELb0EEENS1_25SingleTileBwdLPTSchedulerILb1ELi128ELb0EEEEEEEEEvNT_6ParamsE,"aw",@nobits
	.sectionflags	@""
	.align	16
	.zero		1024


//--------------------- .nv.shared._ZN7cutlass13device_kernelIN5flash32FlashAttnBwdPostprocessConvertdQIN4cute5tupleIJNS3_1CILi128EEENS5_ILi96EEEEEENS_10bfloat16_tEfNS_4arch4Sm90ELi256ENS3_8TiledMMAINS3_8MMA_AtomIJNS3_4SM904GMMA27MMA_64x96x16_F32BF16BF16_RSILNSF_5MajorE0ELSH_1ELNSF_7ScaleInE1ELSI_1EEEEEENS3_6LayoutINS4_IJNS5_ILi2EEENS5_ILi1EEESN_EEENS4_IJSN_NS5_ILi0EEESP_EEEEENS4_IJNS3_10UnderscoreESS_SS_EEEEELb0EEEEEvNT_6ParamsE --------------------------
	.section	.nv.shared._ZN7cutlass13device_kernelIN5flash32FlashAttnBwdPostprocessConvertdQIN4cute5tupleIJNS3_1CILi128EEENS5_ILi96EEEEEENS_10bfloat16_tEfNS_4arch4Sm90ELi256ENS3_8TiledMMAINS3_8MMA_AtomIJNS3_4SM904GMMA27MMA_64x96x16_F32BF16BF16_RSILNSF_5MajorE0ELSH_1ELNSF_7ScaleInE1ELSI_1EEEEEENS3_6LayoutINS4_IJNS5_ILi2EEENS5_ILi1EEESN_EEENS4_IJSN_NS5_ILi0EEESP_EEEEENS4_IJNS3_10UnderscoreESS_SS_EEEEELb0EEEEEvNT_6ParamsE,"aw",@nobits
	.sectionflags	@""
	.align	16
	.zero		1024


//--------------------- .nv.shared._ZN7cutlass13device_kernelIN5flash32FlashAttnBwdPostprocessConvertdQIN4cute5tupleIJNS3_1CILi64EEENS5_ILi96EEEEEENS_10bfloat16_tEfNS_4arch4Sm90ELi256ENS3_8TiledMMAINS3_8MMA_AtomIJNS3_4SM904GMMA27MMA_64x16x16_F32BF16BF16_SSILNSF_5MajorE0ELSH_1ELNSF_7ScaleInE1ELSI_1EEEEEENS3_6LayoutINS4_IJNS5_ILi1EEENS5_ILi2EEESM_EEENS4_IJNS5_ILi0EEESM_SP_EEEEENS4_IJNS3_10UnderscoreESS_SS_EEEEELb0EEEEEvNT_6ParamsE --------------------------
	.section	.nv.shared._ZN7cutlass13device_kernelIN5flash32FlashAttnBwdPostprocessConvertdQIN4cute5tupleIJNS3_1CILi64EEENS5_ILi96EEEEEENS_10bfloat16_tEfNS_4arch4Sm90ELi256ENS3_8TiledMMAINS3_8MMA_AtomIJNS3_4SM904GMMA27MMA_64x16x16_F32BF16BF16_SSILNSF_5MajorE0ELSH_1ELNSF_7ScaleInE1ELSI_1EEEEEENS3_6LayoutINS4_IJNS5_ILi1EEENS5_ILi2EEESM_EEENS4_IJNS5_ILi0EEESM_SP_EEEEENS4_IJNS3_10UnderscoreESS_SS_EEEEELb0EEEEEvNT_6ParamsE,"aw",@nobits
	.sectionflags	@""
	.align	16
	.zero		1024


//--------------------- .nv.shared._ZN7cutlass13device_kernelIN5flash11enable_sm90INS1_16FlashAttnBwdSm90INS1_25CollectiveMainloopBwdSm90ILi2ELi2ELi2EN4cute5tupleIJNS5_1CILi1EEES8_S8_EEENS6_IJNS7_ILi64EEENS7_ILi128EEENS7_ILi96EEEEEENS_10bfloat16_tEfNS_4arch4Sm90ELb1ELb0ELb0ELb1ELb1ELb1ELb0ELb0ELi2ELi1ELi2ELi1ELb1EEENS1_24CollectiveEpilogueBwdGQAISD_fSG_Li256ELb1ELb1EEENS1_25SingleTileBwdLPTSchedulerILb1ELi128ELb1EEEEEEEEEvNT_6ParamsE --------------------------
	.section	.nv.shared._ZN7cutlass13device_kernelIN5flash11enable_sm90INS1_16FlashAttnBwdSm90INS1_25CollectiveMainloopBwdSm90ILi2ELi2ELi2EN4cute5tupleIJNS5_1CILi1EEES8_S8_EEENS6_IJNS7_ILi64EEENS7_ILi128EEENS7_ILi96EEEEEENS_10bfloat16_tEfNS_4arch4Sm90ELb1ELb0ELb0ELb1ELb1ELb1ELb0ELb0ELi2ELi1ELi2ELi1ELb1EEENS1_24CollectiveEpilogueBwdGQAISD_fSG_Li256ELb1ELb1EEENS1_25SingleTileBwdLPTSchedulerILb1ELi128ELb1EEEEEEEEEvNT_6ParamsE,"aw",@nobits
	.sectionflags	@""
	.align	16
	.zero		1024


//--------------------- .nv.shared._ZN7cutlass13device_kernelIN5flash22FlashAttnBwdPreprocessIN4cute5tupleIJNS3_1CILi64EEENS5_ILi96EEEEEENS_10bfloat16_tEfNS_4arch4Sm90ELb1ELb1EEEEEvNT_6ParamsE --------------------------
	.section	.nv.shared._ZN7cutlass13device_kernelIN5flash22FlashAttnBwdPreprocessIN4cute5tupleIJNS3_1CILi64EEENS5_ILi96EEEEEENS_10bfloat16_tEfNS_4arch4Sm90ELb1ELb1EEEEEvNT_6ParamsE,"aw",@nobits
	.sectionflags	@""
	.align	16
	.zero		1024


//--------------------- .nv.constant0._ZN7cutlass13device_kernelIN5flash11enable_sm90INS1_16FlashAttnBwdSm90INS1_25CollectiveMainloopBwdSm90ILi2ELi2ELi2EN4cute5tupleIJNS5_1CILi1EEES8_S8_EEENS6_IJNS7_ILi64EEENS7_ILi128EEENS7_ILi96EEEEEENS_10bfloat16_tEfNS_4arch4Sm90ELb0ELb0ELb0ELb0ELb0ELb1ELb0ELb0ELi2ELi1ELi2ELi1ELb1EEENS1_21CollectiveEpilogueBwdISD_SE_SG_Li256ELb0ELb0ELi1EEENS1_19SingleTileSchedulerILb0ELb0ELb0ELi128EEEEEEEEEvNT_6ParamsE --------------------------
	.section	.nv.constant0._ZN7cutlass13device_kernelIN5flash11enable_sm90INS1_16FlashAttnBwdSm90INS1_25CollectiveMainloopBwdSm90ILi2ELi2ELi2EN4cute5tupleIJNS5_1CILi1EEES8_S8_EEENS6_IJNS7_ILi64EEENS7_ILi128EEENS7_ILi96EEEEEENS_10bfloat16_tEfNS_4arch4Sm90ELb0ELb0ELb0ELb0ELb0ELb1ELb0ELb0ELi2ELi1ELi2ELi1ELb1EEENS1_21CollectiveEpilogueBwdISD_SE_SG_Li256ELb0ELb0ELi1EEENS1_19SingleTileSchedulerILb0ELb0ELb0ELi128EEEEEEEEEvNT_6ParamsE,"a",@progbits
	.sectionflags	@""
	.align	4
.nv.constant0._ZN7cutlass13device_kernelIN5flash11enable_sm90INS1_16FlashAttnBwdSm90INS1_25CollectiveMainloopBwdSm90ILi2ELi2ELi2EN4cute5tupleIJNS5_1CILi1EEES8_S8_EEENS6_IJNS7_ILi64EEENS7_ILi128EEENS7_ILi96EEEEEENS_10bfloat16_tEfNS_4arch4Sm90ELb0ELb0ELb0ELb0ELb0ELb1ELb0ELb0ELi2ELi1ELi2ELi1ELb1EEENS1_21CollectiveEpilogueBwdISD_SE_SG_Li256ELb0ELb0ELi1EEENS1_19SingleTileSchedulerILb0ELb0ELb0ELi128EEEEEEEEEvNT_6ParamsE:
	.zero		2944


//--------------------- .nv.constant0._ZN7cutlass13device_kernelIN5flash11enable_sm90INS1_16FlashAttnBwdSm90INS1_25CollectiveMainloopBwdSm90ILi2ELi2ELi2EN4cute5tupleIJNS5_1CILi1EEES8_S8_EEENS6_IJNS7_ILi64EEENS7_ILi128EEENS7_ILi96EEEEEENS_10bfloat16_tEfNS_4arch4Sm90ELb0ELb0ELb0ELb0ELb1ELb1ELb0ELb0ELi2ELi1ELi2ELi1ELb1EEENS1_21CollectiveEpilogueBwdISD_SE_SG_Li256ELb0ELb0ELi1EEENS1_19SingleTileSchedulerILb0ELb0ELb0ELi128EEEEEEEEEvNT_6ParamsE --------------------------
	.section	.nv.constant0._ZN7cutlass13device_kernelIN5flash11enable_sm90INS1_16FlashAttnBwdSm90INS1_25CollectiveMainloopBwdSm90ILi2ELi2ELi2EN4cute5tupleIJNS5_1CILi1EEES8_S8_EEENS6_IJNS7_ILi64EEENS7_ILi128EEENS7_ILi96EEEEEENS_10bfloat16_tEfNS_4arch4Sm90ELb0ELb0ELb0ELb0ELb1ELb1ELb0ELb0ELi2ELi1ELi2ELi1ELb1EEENS1_21CollectiveEpilogueBwdISD_SE_SG_Li256ELb0ELb0ELi1EEENS1_19SingleTileSchedulerILb0ELb0ELb0ELi128EEEEEEEEEvNT_6ParamsE,"a",@progbits
	.sectionflags	@""
	.align	4
.nv.constant0._ZN7cutlass13device_kernelIN5flash11enable_sm90INS1_16FlashAttnBwdSm90INS1_25CollectiveMainloopBwdSm90ILi2ELi2ELi2EN4cute5tupleIJNS5_1CILi1EEES8_S8_EEENS6_IJNS7_ILi64EEENS7_ILi128EEENS7_ILi96EEEEEENS_10bfloat16_tEfNS_4arch4Sm90ELb0ELb0ELb0ELb0ELb1ELb1ELb0ELb0ELi2ELi1ELi2ELi1ELb1EEENS1_21CollectiveEpilogueBwdISD_SE_SG_Li256ELb0ELb0ELi1EEENS1_19SingleTileSchedulerILb0ELb0ELb0ELi128EEEEEEEEEvNT_6ParamsE:
	.zero		2944


//--------------------- .nv.constant0._ZN7cutlass13device_kernelIN5flash11enable_sm90INS1_16FlashAttnBwdSm90INS1_25CollectiveMainloopBwdSm90ILi2ELi2ELi2EN4cute5tupleIJNS5_1CILi1EEES8_S8_EEENS6_IJNS7_ILi64EEENS7_ILi128EEENS7_ILi96EEEEEENS_10bfloat16_tEfNS_4arch4Sm90ELb0ELb0ELb0ELb0ELb0ELb1ELb0ELb0ELi2ELi1ELi2ELi1ELb1EEENS1_24CollectiveEpilogueBwdGQAISD_fSG_Li256ELb0ELb0EEENS1_19SingleTileSchedulerILb0ELb0ELb0ELi128EEEEEEEEEvNT_6ParamsE --------------------------
	.section	.nv.constant0._ZN7cutlass13device_kernelIN5flash11enable_sm90INS1_16FlashAttnBwdSm90INS1_25CollectiveMainloopBwdSm90ILi2ELi2ELi2EN4cute5tupleIJNS5_1CILi1EEES8_S8_EEENS6_IJNS7_ILi64EEENS7_ILi128EEENS7_ILi96EEEEEENS_10bfloat16_tEfNS_4arch4Sm90ELb0ELb0ELb0ELb0ELb0ELb1ELb0ELb0ELi2ELi1ELi2ELi1ELb1EEENS1_24CollectiveEpilogueBwdGQAISD_fSG_Li256ELb0ELb0EEENS1_19SingleTileSchedulerILb0ELb0ELb0ELi128EEEEEEEEEvNT_6ParamsE,"a",@progbits
	.sectionflags	@""
	.align	4
.nv.constant0._ZN7cutlass13device_kernelIN5flash11enable_sm90INS1_16FlashAttnBwdSm90INS1_25CollectiveMainloopBwdSm90ILi2ELi2ELi2EN4cute5tupleIJNS5_1CILi1EEES8_S8_EEENS6_IJNS7_ILi64EEENS7_ILi128EEENS7_ILi96EEEEEENS_10bfloat16_tEfNS_4arch4Sm90ELb0ELb0ELb0ELb0ELb0ELb1ELb0ELb0ELi2ELi1ELi2ELi1ELb1EEENS1_24CollectiveEpilogueBwdGQAISD_fSG_Li256ELb0ELb0EEENS1_19SingleTileSchedulerILb0ELb0ELb0ELi128EEEEEEEEEvNT_6ParamsE:
	.zero		2304


//--------------------- .nv.constant0._ZN7cutlass13device_kernelIN5flash11enable_sm90INS1_16FlashAttnBwdSm90INS1_25CollectiveMainloopBwdSm90ILi2ELi2ELi2EN4cute5tupleIJNS5_1CILi1EEES8_S8_EEENS6_IJNS7_ILi64EEENS7_ILi128EEENS7_ILi96EEEEEENS_10bfloat16_tEfNS_4arch4Sm90ELb0ELb0ELb0ELb0ELb1ELb1ELb0ELb0ELi2ELi1ELi2ELi1ELb1EEENS1_24CollectiveEpilogueBwdGQAISD_fSG_Li256ELb0ELb1EEENS1_19SingleTileSchedulerILb0ELb0ELb0ELi128EEEEEEEEEvNT_6ParamsE --------------------------
	.section	.nv.constant0._ZN7cutlass13device_kernelIN5flash11enable_sm90INS1_16FlashAttnBwdSm90INS1_25CollectiveMainloopBwdSm90ILi2ELi2ELi2EN4cute5tupleIJNS5_1CILi1EEES8_S8_EEENS6_IJNS7_ILi64EEENS7_ILi128EEENS7_ILi96EEEEEENS_10bfloat16_tEfNS_4arch4Sm90ELb0ELb0ELb0ELb0ELb1ELb1ELb0ELb0ELi2ELi1ELi2ELi1ELb1EEENS1_24CollectiveEpilogueBwdGQAISD_fSG_Li256ELb0ELb1EEENS1_19SingleTileSchedulerILb0ELb0ELb0ELi128EEEEEEEEEvNT_6ParamsE,"a",@progbits
	.sectionflags	@""
	.align	4
.nv.constant0._ZN7cutlass13device_kernelIN5flash11enable_sm90INS1_16FlashAttnBwdSm90INS1_25CollectiveMainloopBwdSm90ILi2ELi2ELi2EN4cute5tupleIJNS5_1CILi1EEES8_S8_EEENS6_IJNS7_ILi64EEENS7_ILi128EEENS7_ILi96EEEEEENS_10bfloat16_tEfNS_4arch4Sm90ELb0ELb0ELb0ELb0ELb1ELb1ELb0ELb0ELi2ELi1ELi2ELi1ELb1EEENS1_24CollectiveEpilogueBwdGQAISD_fSG_Li256ELb0ELb1EEENS1_19SingleTileSchedulerILb0ELb0ELb0ELi128EEEEEEEEEvNT_6ParamsE:
	.zero		2304


//--------------------- .nv.constant0._ZN7cutlass13device_kernelIN5flash11enable_sm90INS1_16FlashAttnBwdSm90INS1_25CollectiveMainloopBwdSm90ILi2ELi2ELi2EN4cute5tupleIJNS5_1CILi1EEES8_S8_EEENS6_IJNS7_ILi64EEENS7_ILi128EEENS7_ILi96EEEEEENS_10bfloat16_tEfNS_4arch4Sm90ELb0ELb0ELb0ELb1ELb0ELb1ELb0ELb0ELi2ELi1ELi2ELi1ELb1EEENS1_21CollectiveEpilogueBwdISD_SE_SG_Li256ELb1ELb0ELi1EEENS1_19SingleTileSchedulerILb1ELb0ELb0ELi128EEEEEEEEEvNT_6ParamsE --------------------------
	.section	.nv.constant0._ZN7cutlass13device_kernelIN5flash11enable_sm90INS1_16FlashAttnBwdSm90INS1_25CollectiveMainloopBwdSm90ILi2ELi2ELi2EN4cute5tupleIJNS5_1CILi1EEES8_S8_EEENS6_IJNS7_ILi64EEENS7_ILi128EEENS7_ILi96EEEEEENS_10bfloat16_tEfNS_4arch4Sm90ELb0ELb0ELb0ELb1ELb0ELb1ELb0ELb0ELi2ELi1ELi2ELi1ELb1EEENS1_21CollectiveEpilogueBwdISD_SE_SG_Li256ELb1ELb0ELi1EEENS1_19SingleTileSchedulerILb1ELb0ELb0ELi128EEEEEEEEEvNT_6ParamsE,"a",@progbits
	.sectionflags	@""
	.align	4
.nv.constant0._ZN7cutlass13device_kernelIN5flash11enable_sm90INS1_16FlashAttnBwdSm90INS1_25CollectiveMainloopBwdSm90ILi2ELi2ELi2EN4cute5tupleIJNS5_1CILi1EEES8_S8_EEENS6_IJNS7_ILi64EEENS7_ILi128EEENS7_ILi96EEEEEENS_10bfloat16_tEfNS_4arch4Sm90ELb0ELb0ELb0ELb1ELb0ELb1ELb0ELb0ELi2ELi1ELi2ELi1ELb1EEENS1_21CollectiveEpilogueBwdISD_SE_SG_Li256ELb1ELb0ELi1EEENS1_19SingleTileSchedulerILb1ELb0ELb0ELi128EEEEEEEEEvNT_6ParamsE:
	.zero		2304


//--------------------- .nv.constant0._ZN7cutlass13device_kernelIN5flash11enable_sm90INS1_16FlashAttnBwdSm90INS1_25CollectiveMainloopBwdSm90ILi2ELi2ELi2EN4cute5tupleIJNS5_1CILi1EEES8_S8_EEENS6_IJNS7_ILi64EEENS7_ILi128EEENS7_ILi96EEEEEENS_10bfloat16_tEfNS_4arch4Sm90ELb0ELb0ELb0ELb1ELb1ELb1ELb0ELb0ELi2ELi1ELi2ELi1ELb1EEENS1_21CollectiveEpilogueBwdISD_SE_SG_Li256ELb1ELb0ELi1EEENS1_19SingleTileSchedulerILb1ELb0ELb0ELi128EEEEEEEEEvNT_6ParamsE --------------------------
	.section	.nv.constant0._ZN7cutlass13device_kernelIN5flash11enable_sm90INS1_16FlashAttnBwdSm90INS1_25CollectiveMainloopBwdSm90ILi2ELi2ELi2EN4cute5tupleIJNS5_1CILi1EEES8_S8_EEENS6_IJNS7_ILi64EEENS7_ILi128EEENS7_ILi96EEEEEENS_10bfloat16_tEfNS_4arch4Sm90ELb0ELb0ELb0ELb1ELb1ELb1ELb0ELb0ELi2ELi1ELi2ELi1ELb1EEENS1_21CollectiveEpilogueBwdISD_SE_SG_Li256ELb1ELb0ELi1EEENS1_19SingleTileSchedulerILb1ELb0ELb0ELi128EEEEEEEEEvNT_6ParamsE,"a",@progbits
	.sectionflags	@""
	.align	4
.nv.constant0._ZN7cutlass13device_kernelIN5flash11enable_sm90INS1_16FlashAttnBwdSm90INS1_25CollectiveMainloopBwdSm90ILi2ELi2ELi2EN4cute5tupleIJNS5_1CILi1EEES8_S8_EEENS6_IJNS7_ILi64EEENS7_ILi128EEENS7_ILi96EEEEEENS_10bfloat16_tEfNS_4arch4Sm90ELb0ELb0ELb0ELb1ELb1ELb1ELb0ELb0ELi2ELi1ELi2ELi1ELb1EEENS1_21CollectiveEpilogueBwdISD_SE_SG_Li256ELb1ELb0ELi1EEENS1_19SingleTileSchedulerILb1ELb0ELb0ELi128EEEEEEEEEvNT_6ParamsE:
	.zero		2304


//--------------------- .nv.constant0._ZN7cutlass13device_kernelIN5flash11enable_sm90INS1_16FlashAttnBwdSm90INS1_25CollectiveMainloopBwdSm90ILi2ELi2ELi2EN4cute5tupleIJNS5_1CILi1EEES8_S8_EEENS6_IJNS7_ILi64EEENS7_ILi128EEENS7_ILi96EEEEEENS_10bfloat16_tEfNS_4arch4Sm90ELb0ELb0ELb0ELb1ELb0ELb1ELb0ELb0ELi2ELi1ELi2ELi1ELb1EEENS1_24CollectiveEpilogueBwdGQAISD_fSG_Li256ELb1ELb0EEENS1_19SingleTileSchedulerILb1ELb0ELb0ELi128EEEEEEEEEvNT_6ParamsE --------------------------
	.section	.nv.constant0._ZN7cutlass13device_kernelIN5flash11enable_sm90INS1_16FlashAttnBwdSm90INS1_25CollectiveMainloopBwdSm90ILi2ELi2ELi2EN4cute5tupleIJNS5_1CILi1EEES8_S8_EEENS6_IJNS7_ILi64EEENS7_ILi128EEENS7_ILi96EEEEEENS_10bfloat16_tEfNS_4arch4Sm90ELb0ELb0ELb0ELb1ELb0ELb1ELb0ELb0ELi2ELi1ELi2ELi1ELb1EEENS1_24CollectiveEpilogueBwdGQAISD_fSG_Li256ELb1ELb0EEENS1_19SingleTileSchedulerILb1ELb0ELb0ELi128EEEEEEEEEvNT_6ParamsE,"a",@progbits
	.sectionflags	@""
	.align	4
.nv.constant0._ZN7cutlass13device_kernelIN5flash11enable_sm90INS1_16FlashAttnBwdSm90INS1_25CollectiveMainloopBwdSm90ILi2ELi2ELi2EN4cute5tupleIJNS5_1CILi1EEES8_S8_EEENS6_IJNS7_ILi64EEENS7_ILi128EEENS7_ILi96EEEEEENS_10bfloat16_tEfNS_4arch4Sm90ELb0ELb0ELb0ELb1ELb0ELb1ELb0ELb0ELi2ELi1ELi2ELi1ELb1EEENS1_24CollectiveEpilogueBwdGQAISD_fSG_Li256ELb1ELb0EEENS1_19SingleTileSchedulerILb1ELb0ELb0ELi128EEEEEEEEEvNT_6ParamsE:
	.zero		2304


//--------------------- .nv.constant0._ZN7cutlass13device_kernelIN5flash11enable_sm90INS1_16FlashAttnBwdSm90INS1_25CollectiveMainloopBwdSm90ILi2ELi2ELi2EN4cute5tupleIJNS5_1CILi1EEES8_S8_EEENS6_IJNS7_ILi64EEENS7_ILi128EEENS7_ILi96EEEEEENS_10bfloat16_tEfNS_4arch4Sm90ELb0ELb0ELb0ELb1ELb1ELb1ELb0ELb0ELi2ELi1ELi2ELi1ELb1EEENS1_24CollectiveEpilogueBwdGQAISD_fSG_Li256ELb1ELb1EEENS1_19SingleTileSchedulerILb1ELb0ELb0ELi128EEEEEEEEEvNT_6ParamsE --------------------------
	.section	.nv.constant0._ZN7cutlass13device_kernelIN5flash11enable_sm90INS1_16FlashAttnBwdSm90INS1_25CollectiveMainloopBwdSm90ILi2ELi2ELi2EN4cute5tupleIJNS5_1CILi1EEES8_S8_EEENS6_IJNS7_ILi64EEENS7_ILi128EEENS7_ILi96EEEEEENS_10bfloat16_tEfNS_4arch4Sm90ELb0ELb0ELb0ELb1ELb1ELb1ELb0ELb0ELi2ELi1ELi2ELi1ELb1EEENS1_24CollectiveEpilogueBwdGQAISD_fSG_Li256ELb1ELb1EEENS1_19SingleTileSchedulerILb1ELb0ELb0ELi128EEEEEEEEEvNT_6ParamsE,"a",@progbits
	.sectionflags	@""
	.align	4
.nv.constant0._ZN7cutlass13device_kernelIN5flash11enable_sm90INS1_16FlashAttnBwdSm90INS1_25CollectiveMainloopBwdSm90ILi2ELi2ELi2EN4cute5tupleIJNS5_1CILi1EEES8_S8_EEENS6_IJNS7_ILi64EEENS7_ILi128EEENS7_ILi96EEEEEENS_10bfloat16_tEfNS_4arch4Sm90ELb0ELb0ELb0ELb1ELb1ELb1ELb0ELb0ELi2ELi1ELi2ELi1ELb1EEENS1_24CollectiveEpilogueBwdGQAISD_fSG_Li256ELb1ELb1EEENS1_19SingleTileSchedulerILb1ELb0ELb0ELi128EEEEEEEEEvNT_6ParamsE:
	.zero		2304


//--------------------- .nv.constant0._ZN7cutlass13device_kernelIN5flash11enable_sm90INS1_16FlashAttnBwdSm90INS1_25CollectiveMainloopBwdSm90ILi2ELi2ELi2EN4cute5tupleIJNS5_1CILi1EEES8_S8_EEENS6_IJNS7_ILi64EEENS7_ILi128EEENS7_ILi96EEEEEENS_10bfloat16_tEfNS_4arch4Sm90ELb0ELb1ELb0ELb0ELb0ELb1ELb0ELb0ELi2ELi1ELi2ELi1ELb1EEENS1_21CollectiveEpilogueBwdISD_SE_SG_Li256ELb0ELb0ELi1EEENS1_19SingleTileSchedulerILb0ELb0ELb0ELi128EEEEEEEEEvNT_6ParamsE --------------------------
	.section	.nv.constant0._ZN7cutlass13device_kernelIN5flash11enable_sm90INS1_16FlashAttnBwdSm90INS1_25CollectiveMainloopBwdSm90ILi2ELi2ELi2EN4cute5tupleIJNS5_1CILi1EEES8_S8_EEENS6_IJNS7_ILi64EEENS7_ILi128EEENS7_ILi96EEEEEENS_10bfloat16_tEfNS_4arch4Sm90ELb0ELb1ELb0ELb0ELb0ELb1ELb0ELb0ELi2ELi1ELi2ELi1ELb1EEENS1_21CollectiveEpilogueBwdISD_SE_SG_Li256ELb0ELb0ELi1EEENS1_19SingleTileSchedulerILb0ELb0ELb0ELi128EEEEEEEEEvNT_6ParamsE,"a",@progbits
	.sectionflags	@""
	.align	4
.nv.constant0._ZN7cutlass13device_kernelIN5flash11enable_sm90INS1_16FlashAttnBwdSm90INS1_25CollectiveMainloopBwdSm90ILi2ELi2ELi2EN4cute5tupleIJNS5_1CILi1EEES8_S8_EEENS6_IJNS7_ILi64EEENS7_ILi128EEENS7_ILi96EEEEEENS_10bfloat16_tEfNS_4arch4Sm90ELb0ELb1ELb0ELb0ELb0ELb1ELb0ELb0ELi2ELi1ELi2ELi1ELb1EEENS1_21CollectiveEpilogueBwdISD_SE_SG_Li256ELb0ELb0ELi1EEENS1_19SingleTileSchedulerILb0ELb0ELb0ELi128EEEEEEEEEvNT_6ParamsE:
	.zero		2944


//--------------------- .nv.constant0._ZN7cutlass13device_kernelIN5flash11enable_sm90INS1_16FlashAttnBwdSm90INS1_25CollectiveMainloopBwdSm90ILi2ELi2ELi2EN4cute5tupleIJNS5_1CILi1EEES8_S8_EEENS6_IJNS7_ILi64EEENS7_ILi128EEENS7_ILi96EEEEEENS_10bfloat16_tEfNS_4arch4Sm90ELb0ELb1ELb0ELb0ELb1ELb1ELb0ELb0ELi2ELi1ELi2ELi1ELb1EEENS1_21CollectiveEpilogueBwdISD_SE_SG_Li256ELb0ELb0ELi1EEENS1_19SingleTileSchedulerILb0ELb0ELb0ELi128EEEEEEEEEvNT_6ParamsE --------------------------
	.section	.nv.constant0._ZN7cutlass13device_kernelIN5flash11enable_sm90INS1_16FlashAttnBwdSm90INS1_25CollectiveMainloopBwdSm90ILi2ELi2ELi2EN4cute5tupleIJNS5_1CILi1EEES8_S8_EEENS6_IJNS7_ILi64EEENS7_ILi128EEENS7_ILi96EEEEEENS_10bfloat16_tEfNS_4arch4Sm90ELb0ELb1ELb0ELb0ELb1ELb1ELb0ELb0ELi2ELi1ELi2ELi1ELb1EEENS1_21CollectiveEpilogueBwdISD_SE_SG_Li256ELb0ELb0ELi1EEENS1_19SingleTileSchedulerILb0ELb0ELb0ELi128EEEEEEEEEvNT_6ParamsE,"a",@progbits
	.sectionflags	@""
	.align	4
.nv.constant0._ZN7cutlass13device_kernelIN5flash11enable_sm90INS1_16FlashAttnBwdSm90INS1_25CollectiveMainloopBwdSm90ILi2ELi2ELi2EN4cute5tupleIJNS5_1CILi1EEES8_S8_EEENS6_IJNS7_ILi64EEENS7_ILi128EEENS7_ILi96EEEEEENS_10bfloat16_tEfNS_4arch4Sm90ELb0ELb1ELb0ELb0ELb1ELb1ELb0ELb0ELi2ELi1ELi2ELi1ELb1EEENS1_21CollectiveEpilogueBwdISD_SE_SG_Li256ELb0ELb0ELi1EEENS1_19SingleTileSchedulerILb0ELb0ELb0ELi128EEEEEEEEEvNT_6ParamsE:
	.zero		2944


//--------------------- .nv.constant0._ZN7cutlass13device_kernelIN5flash11enable_sm90INS1_16FlashAttnBwdSm90INS1_25CollectiveMainloopBwdSm90ILi2ELi2ELi2EN4cute5tupleIJNS5_1CILi1EEES8_S8_EEENS6_IJNS7_ILi64EEENS7_ILi128EEENS7_ILi96EEEEEENS_10bfloat16_tEfNS_4arch4Sm90ELb0ELb1ELb0ELb0ELb0ELb1ELb0ELb0ELi2ELi1ELi2ELi1ELb1EEENS1_24CollectiveEpilogueBwdGQAISD_fSG_Li256ELb0ELb0EEENS1_19SingleTileSchedulerILb0ELb0ELb0ELi128EEEEEEEEEvNT_6ParamsE --------------------------
	.section	.nv.constant0._ZN7cutlass13device_kernelIN5flash11enable_sm90INS1_16FlashAttnBwdSm90INS1_25CollectiveMainloopBwdSm90ILi2ELi2ELi2EN4cute5tupleIJNS5_1CILi1EEES8_S8_EEENS6_IJNS7_ILi64EEENS7_ILi128EEENS7_ILi96EEEEEENS_10bfloat16_tEfNS_4arch4Sm90ELb0ELb1ELb0ELb0ELb0ELb1ELb0ELb0ELi2ELi1ELi2ELi1ELb1EEENS1_24CollectiveEpilogueBwdGQAISD_fSG_Li256ELb0ELb0EEENS1_19SingleTileSchedulerILb0ELb0ELb0ELi128EEEEEEEEEvNT_6ParamsE,"a",@progbits
	.sectionflags	@""
	.align	4
.nv.constant0._ZN7cutlass13device_kernelIN5flash11enable_sm90INS1_16FlashAttnBwdSm90INS1_25CollectiveMainloopBwdSm90ILi2ELi2ELi2EN4cute5tupleIJNS5_1CILi1EEES8_S8_EEENS6_IJNS7_ILi64EEENS7_ILi128EEENS7_ILi96EEEEEENS_10bfloat16_tEfNS_4arch4Sm90ELb0ELb1ELb0ELb0ELb0ELb1ELb0ELb0ELi2ELi1ELi2ELi1ELb1EEENS1_24CollectiveEpilogueBwdGQAISD_fSG_Li256ELb0ELb0EEENS1_19SingleTileSchedulerILb0ELb0ELb0ELi128EEEEEEEEEvNT_6ParamsE:
	.zero		2304


//--------------------- .nv.constant0._ZN7cutlass13device_kernelIN5flash11enable_sm90INS1_16FlashAttnBwdSm90INS1_25CollectiveMainloopBwdSm90ILi2ELi2ELi2EN4cute5tupleIJNS5_1CILi1EEES8_S8_EEENS6_IJNS7_ILi64EEENS7_ILi128EEENS7_ILi96EEEEEENS_10bfloat16_tEfNS_4arch4Sm90ELb0ELb1ELb0ELb0ELb1ELb1ELb0ELb0ELi2ELi1ELi2ELi1ELb1EEENS1_24CollectiveEpilogueBwdGQAISD_fSG_Li256ELb0ELb1EEENS1_19SingleTileSchedulerILb0ELb0ELb0ELi128EEEEEEEEEvNT_6ParamsE --------------------------
	.section	.nv.constant0._ZN7cutlass13device_kernelIN5flash11enable_sm90INS1_16FlashAttnBwdSm90INS1_25CollectiveMainloopBwdSm90ILi2ELi2ELi2EN4cute5tupleIJNS5_1CILi1EEES8_S8_EEENS6_IJNS7_ILi64EEENS7_ILi128EEENS7_ILi96EEEEEENS_10bfloat16_tEfNS_4arch4Sm90ELb0ELb1ELb0ELb0ELb1ELb1ELb0ELb0ELi2ELi1ELi2ELi1ELb1EEENS1_24CollectiveEpilogueBwdGQAISD_fSG_Li256ELb0ELb1EEENS1_19SingleTileSchedulerILb0ELb0ELb0ELi128EEEEEEEEEvNT_6ParamsE,"a",@progbits
	.sectionflags	@""
	.align	4
.nv.constant0._ZN7cutlass13device_kernelIN5flash11enable_sm90INS1_16FlashAttnBwdSm90INS1_25CollectiveMainloopBwdSm90ILi2ELi2ELi2EN4cute5tupleIJNS5_1CILi1EEES8_S8_EEENS6_IJNS7_ILi64EEENS7_ILi128EEENS7_ILi96EEEEEENS_10bfloat16_tEfNS_4arch4Sm90ELb0ELb1ELb0ELb0ELb1ELb1ELb0ELb0ELi2ELi1ELi2ELi1ELb1EEENS1_24CollectiveEpilogueBwdGQAISD_fSG_Li256ELb0ELb1EEENS1_19SingleTileSchedulerILb0ELb0ELb0ELi128EEEEEEEEEvNT_6ParamsE:
	.zero		2304


//--------------------- .nv.constant0._ZN7cutlass13device_kernelIN5flash11enable_sm90INS1_16FlashAttnBwdSm90INS1_25CollectiveMainloopBwdSm90ILi2ELi2ELi2EN4cute5tupleIJNS5_1CILi1EEES8_S8_EEENS6_IJNS7_ILi64EEENS7_ILi128EEENS7_ILi96EEEEEENS_10bfloat16_tEfNS_4arch4Sm90ELb0ELb1ELb0ELb1ELb0ELb1ELb0ELb0ELi2ELi1ELi2ELi1ELb1EEENS1_21CollectiveEpilogueBwdISD_SE_SG_Li256ELb1ELb0ELi1EEENS1_19SingleTileSchedulerILb1ELb0ELb0ELi128EEEEEEEEEvNT_6ParamsE --------------------------
	.section	.nv.constant0._ZN7cutlass13device_kernelIN5flash11enable_sm90INS1_16FlashAttnBwdSm90INS1_25CollectiveMainloopBwdSm90ILi2ELi2ELi2EN4cute5tupleIJNS5_1CILi1EEES8_S8_EEENS6_IJNS7_ILi64EEENS7_ILi128EEENS7_ILi96EEEEEENS_10bfloat16_tEfNS_4arch4Sm90ELb0ELb1ELb0ELb1ELb0ELb1ELb0ELb0ELi2ELi1ELi2ELi1ELb1EEENS1_21CollectiveEpilogueBwdISD_SE_SG_Li256ELb1ELb0ELi1EEENS1_19SingleTileSchedulerILb1ELb0ELb0ELi128EEEEEEEEEvNT_6ParamsE,"a",@progbits
	.sectionflags	@""
	.align	4
.nv.constant0._ZN7cutlass13device_kernelIN5flash11enable_sm90INS1_16FlashAttnBwdSm90INS1_25CollectiveMainloopBwdSm90ILi2ELi2ELi2EN4cute5tupleIJNS5_1CILi1EEES8_S8_EEENS6_IJNS7_ILi64EEENS7_ILi128EEENS7_ILi96EEEEEENS_10bfloat16_tEfNS_4arch4Sm90ELb0ELb1ELb0ELb1ELb0ELb1ELb0ELb0ELi2ELi1ELi2ELi1ELb1EEENS1_21CollectiveEpilogueBwdISD_SE_SG_Li256ELb1ELb0ELi1EEENS1_19SingleTileSchedulerILb1ELb0ELb0ELi128EEEEEEEEEvNT_6ParamsE:
	.zero		2304


//--------------------- .nv.constant0._ZN7cutlass13device_kernelIN5flash11enable_sm90INS1_16FlashAttnBwdSm90INS1_25CollectiveMainloopBwdSm90ILi2ELi2ELi2EN4cute5tupleIJNS5_1CILi1EEES8_S8_EEENS6_IJNS7_ILi64EEENS7_ILi128EEENS7_ILi96EEEEEENS_10bfloat16_tEfNS_4arch4Sm90ELb0ELb1ELb0ELb1ELb1ELb1ELb0ELb0ELi2ELi1ELi2ELi1ELb1EEENS1_21CollectiveEpilogueBwdISD_SE_SG_Li256ELb1ELb0ELi1EEENS1_19SingleTileSchedulerILb1ELb0ELb0ELi128EEEEEEEEEvNT_6ParamsE --------------------------
	.section	.nv.constant0._ZN7cutlass13device_kernelIN5flash11enable_sm90INS1_16FlashAttnBwdSm90INS1_25CollectiveMainloopBwdSm90ILi2ELi2ELi2EN4cute5tupleIJNS5_1CILi1EEES8_S8_EEENS6_IJNS7_ILi64EEENS7_ILi128EEENS7_ILi96EEEEEENS_10bfloat16_tEfNS_4arch4Sm90ELb0ELb1ELb0ELb1ELb1ELb1ELb0ELb0ELi2ELi1ELi2ELi1ELb1EEENS1_21CollectiveEpilogueBwdISD_SE_SG_Li256ELb1ELb0ELi1EEENS1_19SingleTileSchedulerILb1ELb0ELb0ELi128EEEEEEEEEvNT_6ParamsE,"a",@progbits
	.sectionflags	@""
	.align	4
.nv.constant0._ZN7cutlass13device_kernelIN5flash11enable_sm90INS1_16FlashAttnBwdSm90INS1_25CollectiveMainloopBwdSm90ILi2ELi2ELi2EN4cute5tupleIJNS5_1CILi1EEES8_S8_EEENS6_IJNS7_ILi64EEENS7_ILi128EEENS7_ILi96EEEEEENS_10bfloat16_tEfNS_4arch4Sm90ELb0ELb1ELb0ELb1ELb1ELb1ELb0ELb0ELi2ELi1ELi2ELi1ELb1EEENS1_21CollectiveEpilogueBwdISD_SE_SG_Li256ELb1ELb0ELi1EEENS1_19SingleTileSchedulerILb1ELb0ELb0ELi128EEEEEEEEEvNT_6ParamsE:
	.zero		2304


//--------------------- .nv.constant0._ZN7cutlass13device_kernelIN5flash11enable_sm90INS1_16FlashAttnBwdSm90INS1_25CollectiveMainloopBwdSm90ILi2ELi2ELi2EN4cute5tupleIJNS5_1CILi1EEES8_S8_EEENS6_IJNS7_ILi64EEENS7_ILi128EEENS7_ILi96EEEEEENS_10bfloat16_tEfNS_4arch4Sm90ELb0ELb1ELb0ELb1ELb0ELb1ELb0ELb0ELi2ELi1ELi2ELi1ELb1EEENS1_24CollectiveEpilogueBwdGQAISD_fSG_Li256ELb1ELb0EEENS1_19SingleTileSchedulerILb1ELb0ELb0ELi128EEEEEEEEEvNT_6ParamsE --------------------------
	.section	.nv.constant0._ZN7cutlass13device_kernelIN5flash11enable_sm90INS1_16FlashAttnBwdSm90INS1_25CollectiveMainloopBwdSm90ILi2ELi2ELi2EN4cute5tupleIJNS5_1CILi1EEES8_S8_EEENS6_IJNS7_ILi64EEENS7_ILi128EEENS7_ILi96EEEEEENS_10bfloat16_tEfNS_4arch4Sm90ELb0ELb1ELb0ELb1ELb0ELb1ELb0ELb0ELi2ELi1ELi2ELi1ELb1EEENS1_24CollectiveEpilogueBwdGQAISD_fSG_Li256ELb1ELb0EEENS1_19SingleTileSchedulerILb1ELb0ELb0ELi128EEEEEEEEEvNT_6ParamsE,"a",@progbits
	.sectionflags	@""
	.align	4
.nv.constant0._ZN7cutlass13device_kernelIN5flash11enable_sm90INS1_16FlashAttnBwdSm90INS1_25CollectiveMainloopBwdSm90ILi2ELi2ELi2EN4cute5tupleIJNS5_1CILi1EEES8_S8_EEENS6_IJNS7_ILi64EEENS7_ILi128EEENS7_ILi96EEEEEENS_10bfloat16_tEfNS_4arch4Sm90ELb0ELb1ELb0ELb1ELb0ELb1ELb0ELb0ELi2ELi1ELi2ELi1ELb1EEENS1_24CollectiveEpilogueBwdGQAISD_fSG_Li256ELb1ELb0EEENS1_19SingleTileSchedulerILb1ELb0ELb0ELi128EEEEEEEEEvNT_6ParamsE:
	.zero		2304


//--------------------- .nv.constant0._ZN7cutlass13device_kernelIN5flash11enable_sm90INS1_16FlashAttnBwdSm90INS1_25CollectiveMainloopBwdSm90ILi2ELi2ELi2EN4cute5tupleIJNS5_1CILi1EEES8_S8_EEENS6_IJNS7_ILi64EEENS7_ILi128EEENS7_ILi96EEEEEENS_10bfloat16_tEfNS_4arch4Sm90ELb0ELb1ELb0ELb1ELb1ELb1ELb0ELb0ELi2ELi1ELi2ELi1ELb1EEENS1_24CollectiveEpilogueBwdGQAISD_fSG_Li256ELb1ELb1EEENS1_19SingleTileSchedulerILb1ELb0ELb0ELi128EEEEEEEEEvNT_6ParamsE --------------------------
	.section	.nv.constant0._ZN7cutlass13device_kernelIN5flash11enable_sm90INS1_16FlashAttnBwdSm90INS1_25CollectiveMainloopBwdSm90ILi2ELi2ELi2EN4cute5tupleIJNS5_1CILi1EEES8_S8_EEENS6_IJNS7_ILi64EEENS7_ILi128EEENS7_ILi96EEEEEENS_10bfloat16_tEfNS_4arch4Sm90ELb0ELb1ELb0ELb1ELb1ELb1ELb0ELb0ELi2ELi1ELi2ELi1ELb1EEENS1_24CollectiveEpilogueBwdGQAISD_fSG_Li256ELb1ELb1EEENS1_19SingleTileSchedulerILb1ELb0ELb0ELi128EEEEEEEEEvNT_6ParamsE,"a",@progbits
	.sectionflags	@""
	.align	4
.nv.constant0._ZN7cutlass13device_kernelIN5flash11enable_sm90INS1_16FlashAttnBwdSm90INS1_25CollectiveMainloopBwdSm90ILi2ELi2ELi2EN4cute5tupleIJNS5_1CILi1EEES8_S8_EEENS6_IJNS7_ILi64EEENS7_ILi128EEENS7_ILi96EEEEEENS_10bfloat16_tEfNS_4arch4Sm90ELb0ELb1ELb0ELb1ELb1ELb1ELb0ELb0ELi2ELi1ELi2ELi1ELb1EEENS1_24CollectiveEpilogueBwdGQAISD_fSG_Li256ELb1ELb1EEENS1_19SingleTileSchedulerILb1ELb0ELb0ELi128EEEEEEEEEvNT_6ParamsE:
	.zero		2304


//--------------------- .nv.constant0._ZN7cutlass13device_kernelIN5flash11enable_sm90INS1_16FlashAttnBwdSm90INS1_25CollectiveMainloopBwdSm90ILi2ELi2ELi2EN4cute5tupleIJNS5_1CILi1EEES8_S8_EEENS6_IJNS7_ILi64EEENS7_ILi128EEENS7_ILi96EEEEEENS_10bfloat16_tEfNS_4arch4Sm90ELb1ELb0ELb0ELb0ELb0ELb1ELb0ELb0ELi2ELi1ELi2ELi1ELb1EEENS1_21CollectiveEpilogueBwdISD_SE_SG_Li256ELb0ELb0ELi1EEENS1_25SingleTileBwdLPTSchedulerILb0ELi128ELb0EEEEEEEEEvNT_6ParamsE --------------------------
	.section	.nv.constant0._ZN7cutlass13device_kernelIN5flash11enable_sm90INS1_16FlashAttnBwdSm90INS1_25CollectiveMainloopBwdSm90ILi2ELi2ELi2EN4cute5tupleIJNS5_1CILi1EEES8_S8_EEENS6_IJNS7_ILi64EEENS7_ILi128EEENS7_ILi96EEEEEENS_10bfloat16_tEfNS_4arch4Sm90ELb1ELb0ELb0ELb0ELb0ELb1ELb0ELb0ELi2ELi1ELi2ELi1ELb1EEENS1_21CollectiveEpilogueBwdISD_SE_SG_Li256ELb0ELb0ELi1EEENS1_25SingleTileBwdLPTSchedulerILb0ELi128ELb0EEEEEEEEEvNT_6ParamsE,"a",@progbits
	.sectionflags	@""
	.align	4
.nv.constant0._ZN7cutlass13device_kernelIN5flash11enable_sm90INS1_16FlashAttnBwdSm90INS1_25CollectiveMainloopBwdSm90ILi2ELi2ELi2EN4cute5tupleIJNS5_1CILi1EEES8_S8_EEENS6_IJNS7_ILi64EEENS7_ILi128EEENS7_ILi96EEEEEENS_10bfloat16_tEfNS_4arch4Sm90ELb1ELb0ELb0ELb0ELb0ELb1ELb0ELb0ELi2ELi1ELi2ELi1ELb1EEENS1_21CollectiveEpilogueBwdISD_SE_SG_Li256ELb0ELb0ELi1EEENS1_25SingleTileBwdLPTSchedulerILb0ELi128ELb0EEEEEEEEEvNT_6ParamsE:
	.zero		2944


//--------------------- .nv.constant0._ZN7cutlass13device_kernelIN5flash11enable_sm90INS1_16FlashAttnBwdSm90INS1_25CollectiveMainloopBwdSm90ILi2ELi2ELi2EN4cute5tupleIJNS5_1CILi1EEES8_S8_EEENS6_IJNS7_ILi64EEENS7_ILi128EEENS7_ILi96EEEEEENS_10bfloat16_tEfNS_4arch4Sm90ELb1ELb0ELb0ELb0ELb1ELb1ELb0ELb0ELi2ELi1ELi2ELi1ELb1EEENS1_21CollectiveEpilogueBwdISD_SE_SG_Li256ELb0ELb0ELi1EEENS1_25SingleTileBwdLPTSchedulerILb0ELi128ELb1EEEEEEEEEvNT_6ParamsE --------------------------
	.section	.nv.constant0._ZN7cutlass13device_kernelIN5flash11enable_sm90INS1_16FlashAttnBwdSm90INS1_25CollectiveMainloopBwdSm90ILi2ELi2ELi2EN4cute5tupleIJNS5_1CILi1EEES8_S8_EEENS6_IJNS7_ILi64EEENS7_ILi128EEENS7_ILi96EEEEEENS_10bfloat16_tEfNS_4arch4Sm90ELb1ELb0ELb0ELb0ELb1ELb1ELb0ELb0ELi2ELi1ELi2ELi1ELb1EEENS1_21CollectiveEpilogueBwdISD_SE_SG_Li256ELb0ELb0ELi1EEENS1_25SingleTileBwdLPTSchedulerILb0ELi128ELb1EEEEEEEEEvNT_6ParamsE,"a",@progbits
	.sectionflags	@""
	.align	4
.nv.constant0._ZN7cutlass13device_kernelIN5flash11enable_sm90INS1_16FlashAttnBwdSm90INS1_25CollectiveMainloopBwdSm90ILi2ELi2ELi2EN4cute5tupleIJNS5_1CILi1EEES8_S8_EEENS6_IJNS7_ILi64EEENS7_ILi128EEENS7_ILi96EEEEEENS_10bfloat16_tEfNS_4arch4Sm90ELb1ELb0ELb0ELb0ELb1ELb1ELb0ELb0ELi2ELi1ELi2ELi1ELb1EEENS1_21CollectiveEpilogueBwdISD_SE_SG_Li256ELb0ELb0ELi1EEENS1_25SingleTileBwdLPTSchedulerILb0ELi128ELb1EEEEEEEEEvNT_6ParamsE:
	.zero		2944


//--------------------- .nv.constant0._ZN7cutlass13device_kernelIN5flash11enable_sm90INS1_16FlashAttnBwdSm90INS1_25CollectiveMainloopBwdSm90ILi2ELi2ELi2EN4cute5tupleIJNS5_1CILi1EEES8_S8_EEENS6_IJNS7_ILi64EEENS7_ILi128EEENS7_ILi96EEEEEENS_10bfloat16_tEfNS_4arch4Sm90ELb1ELb0ELb0ELb0ELb0ELb1ELb0ELb0ELi2ELi1ELi2ELi1ELb1EEENS1_24CollectiveEpilogueBwdGQAISD_fSG_Li256ELb0ELb0EEENS1_25SingleTileBwdLPTSchedulerILb0ELi128ELb0EEEEEEEEEvNT_6ParamsE --------------------------
	.section	.nv.constant0._ZN7cutlass13device_kernelIN5flash11enable_sm90INS1_16FlashAttnBwdSm90INS1_25CollectiveMainloopBwdSm90ILi2ELi2ELi2EN4cute5tupleIJNS5_1CILi1EEES8_S8_EEENS6_IJNS7_ILi64EEENS7_ILi128EEENS7_ILi96EEEEEENS_10bfloat16_tEfNS_4arch4Sm90ELb1ELb0ELb0ELb0ELb0ELb1ELb0ELb0ELi2ELi1ELi2ELi1ELb1EEENS1_24CollectiveEpilogueBwdGQAISD_fSG_Li256ELb0ELb0EEENS1_25SingleTileBwdLPTSchedulerILb0ELi128ELb0EEEEEEEEEvNT_6ParamsE,"a",@progbits
	.sectionflags	@""
	.align	4
.nv.constant0._ZN7cutlass13device_kernelIN5flash11enable_sm90INS1_16FlashAttnBwdSm90INS1_25CollectiveMainloopBwdSm90ILi2ELi2ELi2EN4cute5tupleIJNS5_1CILi1EEES8_S8_EEENS6_IJNS7_ILi64EEENS7_ILi128EEENS7_ILi96EEEEEENS_10bfloat16_tEfNS_4arch4Sm90ELb1ELb0ELb0ELb0ELb0ELb1ELb0ELb0ELi2ELi1ELi2ELi1ELb1EEENS1_24CollectiveEpilogueBwdGQAISD_fSG_Li256ELb0ELb0EEENS1_25SingleTileBwdLPTSchedulerILb0ELi128ELb0EEEEEEEEEvNT_6ParamsE:
	.zero		2432


//--------------------- .nv.constant0._ZN7cutlass13device_kernelIN5flash11enable_sm90INS1_16FlashAttnBwdSm90INS1_25CollectiveMainloopBwdSm90ILi2ELi2ELi2EN4cute5tupleIJNS5_1CILi1EEES8_S8_EEENS6_IJNS7_ILi64EEENS7_ILi128EEENS7_ILi96EEEEEENS_10bfloat16_tEfNS_4arch4Sm90ELb1ELb0ELb0ELb0ELb1ELb1ELb0ELb0ELi2ELi1ELi2ELi1ELb1EEENS1_24CollectiveEpilogueBwdGQAISD_fSG_Li256ELb0ELb1EEENS1_25SingleTileBwdLPTSchedulerILb0ELi128ELb1EEEEEEEEEvNT_6ParamsE --------------------------
	.section	.nv.constant0._ZN7cutlass13device_kernelIN5flash11enable_sm90INS1_16FlashAttnBwdSm90INS1_25CollectiveMainloopBwdSm90ILi2ELi2ELi2EN4cute5tupleIJNS5_1CILi1EEES8_S8_EEENS6_IJNS7_ILi64EEENS7_ILi128EEENS7_ILi96EEEEEENS_10bfloat16_tEfNS_4arch4Sm90ELb1ELb0ELb0ELb0ELb1ELb1ELb0ELb0ELi2ELi1ELi2ELi1ELb1EEENS1_24CollectiveEpilogueBwdGQAISD_fSG_Li256ELb0ELb1EEENS1_25SingleTileBwdLPTSchedulerILb0ELi128ELb1EEEEEEEEEvNT_6ParamsE,"a",@progbits
	.sectionflags	@""
	.align	4
.nv.constant0._ZN7cutlass13device_kernelIN5flash11enable_sm90INS1_16FlashAttnBwdSm90INS1_25CollectiveMainloopBwdSm90ILi2ELi2ELi2EN4cute5tupleIJNS5_1CILi1EEES8_S8_EEENS6_IJNS7_ILi64EEENS7_ILi128EEENS7_ILi96EEEEEENS_10bfloat16_tEfNS_4arch4Sm90ELb1ELb0ELb0ELb0ELb1ELb1ELb0ELb0ELi2ELi1ELi2ELi1ELb1EEENS1_24CollectiveEpilogueBwdGQAISD_fSG_Li256ELb0ELb1EEENS1_25SingleTileBwdLPTSchedulerILb0ELi128ELb1EEEEEEEEEvNT_6ParamsE:
	.zero		2432


//--------------------- .nv.constant0._ZN7cutlass13device_kernelIN5flash22FlashAttnBwdPreprocessIN4cute5tupleIJNS3_1CILi64EEENS5_ILi96EEEEEENS_10bfloat16_tEfNS_4arch4Sm90ELb1ELb0EEEEEvNT_6ParamsE --------------------------
	.section	.nv.constant0._ZN7cutlass13device_kernelIN5flash22FlashAttnBwdPreprocessIN4cute5tupleIJNS3_1CILi64EEENS5_ILi96EEEEEENS_10bfloat16_tEfNS_4arch4Sm90ELb1ELb0EEEEEvNT_6ParamsE,"a",@progbits
	.sectionflags	@""
	.align	4
.nv.constant0._ZN7cutlass13device_kernelIN5flash22FlashAttnBwdPreprocessIN4cute5tupleIJNS3_1CILi64EEENS5_ILi96EEEEEENS_10bfloat16_tEfNS_4arch4Sm90ELb1ELb0EEEEEvNT_6ParamsE:
	.zero		768


//--------------------- .nv.constant0._ZN7cutlass13device_kernelIN5flash11enable_sm90INS1_16FlashAttnBwdSm90INS1_25CollectiveMainloopBwdSm90ILi2ELi2ELi2EN4cute5tupleIJNS5_1CILi1EEES8_S8_EEENS6_IJNS7_ILi64EEENS7_ILi128EEENS7_ILi96EEEEEENS_10bfloat16_tEfNS_4arch4Sm90ELb1ELb0ELb0ELb1ELb0ELb1ELb0ELb0ELi2ELi1ELi2ELi1ELb1EEENS1_21CollectiveEpilogueBwdISD_SE_SG_Li256ELb1ELb0ELi1EEENS1_25SingleTileBwdLPTSchedulerILb1ELi128ELb0EEEEEEEEEvNT_6ParamsE --------------------------
	.section	.nv.constant0._ZN7cutlass13device_kernelIN5flash11enable_sm90INS1_16FlashAttnBwdSm90INS1_25CollectiveMainloopBwdSm90ILi2ELi2ELi2EN4cute5tupleIJNS5_1CILi1EEES8_S8_EEENS6_IJNS7_ILi64EEENS7_ILi128EEENS7_ILi96EEEEEENS_10bfloat16_tEfNS_4arch4Sm90ELb1ELb0ELb0ELb1ELb0ELb1ELb0ELb0ELi2ELi1ELi2ELi1ELb1EEENS1_21CollectiveEpilogueBwdISD_SE_SG_Li256ELb1ELb0ELi1EEENS1_25SingleTileBwdLPTSchedulerILb1ELi128ELb0EEEEEEEEEvNT_6ParamsE,"a",@progbits
	.sectionflags	@""
	.align	4
.nv.constant0._ZN7cutlass13device_kernelIN5flash11enable_sm90INS1_16FlashAttnBwdSm90INS1_25CollectiveMainloopBwdSm90ILi2ELi2ELi2EN4cute5tupleIJNS5_1CILi1EEES8_S8_EEENS6_IJNS7_ILi64EEENS7_ILi128EEENS7_ILi96EEEEEENS_10bfloat16_tEfNS_4arch4Sm90ELb1ELb0ELb0ELb1ELb0ELb1ELb0ELb0ELi2ELi1ELi2ELi1ELb1EEENS1_21CollectiveEpilogueBwdISD_SE_SG_Li256ELb1ELb0ELi1EEENS1_25SingleTileBwdLPTSchedulerILb1ELi128ELb0EEEEEEEEEvNT_6ParamsE:
	.zero		2304


//--------------------- .nv.constant0._ZN7cutlass13device_kernelIN5flash11enable_sm90INS1_16FlashAttnBwdSm90INS1_25CollectiveMainloopBwdSm90ILi2ELi2ELi2EN4cute5tupleIJNS5_1CILi1EEES8_S8_EEENS6_IJNS7_ILi64EEENS7_ILi128EEENS7_ILi96EEEEEENS_10bfloat16_tEfNS_4arch4Sm90ELb1ELb0ELb0ELb1ELb1ELb1ELb0ELb0ELi2ELi1ELi2ELi1ELb1EEENS1_21CollectiveEpilogueBwdISD_SE_SG_Li256ELb1ELb0ELi1EEENS1_25SingleTileBwdLPTSchedulerILb1ELi128ELb1EEEEEEEEEvNT_6ParamsE --------------------------
	.section	.nv.constant0._ZN7cutlass13device_kernelIN5flash11enable_sm90INS1_16FlashAttnBwdSm90INS1_25CollectiveMainloopBwdSm90ILi2ELi2ELi2EN4cute5tupleIJNS5_1CILi1EEES8_S8_EEENS6_IJNS7_ILi64EEENS7_ILi128EEENS7_ILi96EEEEEENS_10bfloat16_tEfNS_4arch4Sm90ELb1ELb0ELb0ELb1ELb1ELb1ELb0ELb0ELi2ELi1ELi2ELi1ELb1EEENS1_21CollectiveEpilogueBwdISD_SE_SG_Li256ELb1ELb0ELi1EEENS1_25SingleTileBwdLPTSchedulerILb1ELi128ELb1EEEEEEEEEvNT_6ParamsE,"a",@progbits
	.sectionflags	@""
	.align	4
.nv.constant0._ZN7cutlass13device_kernelIN5flash11enable_sm90INS1_16FlashAttnBwdSm90INS1_25CollectiveMainloopBwdSm90ILi2ELi2ELi2EN4cute5tupleIJNS5_1CILi1EEES8_S8_EEENS6_IJNS7_ILi64EEENS7_ILi128EEENS7_ILi96EEEEEENS_10bfloat16_tEfNS_4arch4Sm90ELb1ELb0ELb0ELb1ELb1ELb1ELb0ELb0ELi2ELi1ELi2ELi1ELb1EEENS1_21CollectiveEpilogueBwdISD_SE_SG_Li256ELb1ELb0ELi1EEENS1_25SingleTileBwdLPTSchedulerILb1ELi128ELb1EEEEEEEEEvNT_6ParamsE:
	.zero		2304


//--------------------- .nv.constant0._ZN7cutlass13device_kernelIN5flash11enable_sm90INS1_16FlashAttnBwdSm90INS1_25CollectiveMainloopBwdSm90ILi2ELi2ELi2EN4cute5tupleIJNS5_1CILi1EEES8_S8_EEENS6_IJNS7_ILi64EEENS7_ILi128EEENS7_ILi96EEEEEENS_10bfloat16_tEfNS_4arch4Sm90ELb1ELb0ELb0ELb1ELb0ELb1ELb0ELb0ELi2ELi1ELi2ELi1ELb1EEENS1_24CollectiveEpilogueBwdGQAISD_fSG_Li256ELb1ELb0EEENS1_25SingleTileBwdLPTSchedulerILb1ELi128ELb0EEEEEEEEEvNT_6ParamsE --------------------------
	.section	.nv.constant0._ZN7cutlass13device_kernelIN5flash11enable_sm90INS1_16FlashAttnBwdSm90INS1_25CollectiveMainloopBwdSm90ILi2ELi2ELi2EN4cute5tupleIJNS5_1CILi1EEES8_S8_EEENS6_IJNS7_ILi64EEENS7_ILi128EEENS7_ILi96EEEEEENS_10bfloat16_tEfNS_4arch4Sm90ELb1ELb0ELb0ELb1ELb0ELb1ELb0ELb0ELi2ELi1ELi2ELi1ELb1EEENS1_24CollectiveEpilogueBwdGQAISD_fSG_Li256ELb1ELb0EEENS1_25SingleTileBwdLPTSchedulerILb1ELi128ELb0EEEEEEEEEvNT_6ParamsE,"a",@progbits
	.sectionflags	@""
	.align	4
.nv.constant0._ZN7cutlass13device_kernelIN5flash11enable_sm90INS1_16FlashAttnBwdSm90INS1_25CollectiveMainloopBwdSm90ILi2ELi2ELi2EN4cute5tupleIJNS5_1CILi1EEES8_S8_EEENS6_IJNS7_ILi64EEENS7_ILi128EEENS7_ILi96EEEEEENS_10bfloat16_tEfNS_4arch4Sm90ELb1ELb0ELb0ELb1ELb0ELb1ELb0ELb0ELi2ELi1ELi2ELi1ELb1EEENS1_24CollectiveEpilogueBwdGQAISD_fSG_Li256ELb1ELb0EEENS1_25SingleTileBwdLPTSchedulerILb1ELi128ELb0EEEEEEEEEvNT_6ParamsE:
	.zero		2432


//--------------------- .nv.constant0._ZN7cutlass13device_kernelIN5flash32FlashAttnBwdPostprocessConvertdQIN4cute5tupleIJNS3_1CILi128EEENS5_ILi96EEEEEENS_10bfloat16_tEfNS_4arch4Sm90ELi256ENS3_8TiledMMAINS3_8MMA_AtomIJNS3_4SM904GMMA27MMA_64x96x16_F32BF16BF16_RSILNSF_5MajorE0ELSH_1ELNSF_7ScaleInE1ELSI_1EEEEEENS3_6LayoutINS4_IJNS5_ILi2EEENS5_ILi1EEESN_EEENS4_IJSN_NS5_ILi0EEESP_EEEEENS4_IJNS3_10UnderscoreESS_SS_EEEEELb0EEEEEvNT_6ParamsE --------------------------
	.section	.nv.constant0._ZN7cutlass13device_kernelIN5flash32FlashAttnBwdPostprocessConvertdQIN4cute5tupleIJNS3_1CILi128EEENS5_ILi96EEEEEENS_10bfloat16_tEfNS_4arch4Sm90ELi256ENS3_8TiledMMAINS3_8MMA_AtomIJNS3_4SM904GMMA27MMA_64x96x16_F32BF16BF16_RSILNSF_5MajorE0ELSH_1ELNSF_7ScaleInE1ELSI_1EEEEEENS3_6LayoutINS4_IJNS5_ILi2EEENS5_ILi1EEESN_EEENS4_IJSN_NS5_ILi0EEESP_EEEEENS4_IJNS3_10UnderscoreESS_SS_EEEEELb0EEEEEvNT_6ParamsE,"a",@progbits
	.sectionflags	@""
	.align	4
.nv.constant0._ZN7cutlass13device_kernelIN5flash32FlashAttnBwdPostprocessConvertdQIN4cute5tupleIJNS3_1CILi128EEENS5_ILi96EEEEEENS_10bfloat16_tEfNS_4arch4Sm90ELi256ENS3_8TiledMMAINS3_8MMA_AtomIJNS3_4SM904GMMA27MMA_64x96x16_F32BF16BF16_RSILNSF_5MajorE0ELSH_1ELNSF_7ScaleInE1ELSI_1EEEEEENS3_6LayoutINS4_IJNS5_ILi2EEENS5_ILi1EEESN_EEENS4_IJSN_NS5_ILi0EEESP_EEEEENS4_IJNS3_10UnderscoreESS_SS_EEEEELb0EEEEEvNT_6ParamsE:
	.zero		640


//--------------------- .nv.constant0._ZN7cutlass13device_kernelIN5flash32FlashAttnBwdPostprocessConvertdQIN4cute5tupleIJNS3_1CILi64EEENS5_ILi96EEEEEENS_10bfloat16_tEfNS_4arch4Sm90ELi256ENS3_8TiledMMAINS3_8MMA_AtomIJNS3_4SM904GMMA27MMA_64x16x16_F32BF16BF16_SSILNSF_5MajorE0ELSH_1ELNSF_7ScaleInE1ELSI_1EEEEEENS3_6LayoutINS4_IJNS5_ILi1EEENS5_ILi2EEESM_EEENS4_IJNS5_ILi0EEESM_SP_EEEEENS4_IJNS3_10UnderscoreESS_SS_EEEEELb0EEEEEvNT_6ParamsE --------------------------
	.section	.nv.constant0._ZN7cutlass13device_kernelIN5flash32FlashAttnBwdPostprocessConvertdQIN4cute5tupleIJNS3_1CILi64EEENS5_ILi96EEEEEENS_10bfloat16_tEfNS_4arch4Sm90ELi256ENS3_8TiledMMAINS3_8MMA_AtomIJNS3_4SM904GMMA27MMA_64x16x16_F32BF16BF16_SSILNSF_5MajorE0ELSH_1ELNSF_7ScaleInE1ELSI_1EEEEEENS3_6LayoutINS4_IJNS5_ILi1EEENS5_ILi2EEESM_EEENS4_IJNS5_ILi0EEESM_SP_EEEEENS4_IJNS3_10UnderscoreESS_SS_EEEEELb0EEEEEvNT_6ParamsE,"a",@progbits
	.sectionflags	@""
	.align	4
.nv.constant0._ZN7cutlass13device_kernelIN5flash32FlashAttnBwdPostprocessConvertdQIN4cute5tupleIJNS3_1CILi64EEENS5_ILi96EEEEEENS_10bfloat16_tEfNS_4arch4Sm90ELi256ENS3_8TiledMMAINS3_8MMA_AtomIJNS3_4SM904GMMA27MMA_64x16x16_F32BF16BF16_SSILNSF_5MajorE0ELSH_1ELNSF_7ScaleInE1ELSI_1EEEEEENS3_6LayoutINS4_IJNS5_ILi1EEENS5_ILi2EEESM_EEENS4_IJNS5_ILi0EEESM_SP_EEEEENS4_IJNS3_10UnderscoreESS_SS_EEEEELb0EEEEEvNT_6ParamsE:
	.zero		640


//--------------------- .nv.constant0._ZN7cutlass13device_kernelIN5flash11enable_sm90INS1_16FlashAttnBwdSm90INS1_25CollectiveMainloopBwdSm90ILi2ELi2ELi2EN4cute5tupleIJNS5_1CILi1EEES8_S8_EEENS6_IJNS7_ILi64EEENS7_ILi128EEENS7_ILi96EEEEEENS_10bfloat16_tEfNS_4arch4Sm90ELb1ELb0ELb0ELb1ELb1ELb1ELb0ELb0ELi2ELi1ELi2ELi1ELb1EEENS1_24CollectiveEpilogueBwdGQAISD_fSG_Li256ELb1ELb1EEENS1_25SingleTileBwdLPTSchedulerILb1ELi128ELb1EEEEEEEEEvNT_6ParamsE --------------------------
	.section	.nv.constant0._ZN7cutlass13device_kernelIN5flash11enable_sm90INS1_16FlashAttnBwdSm90INS1_25CollectiveMainloopBwdSm90ILi2ELi2ELi2EN4cute5tupleIJNS5_1CILi1EEES8_S8_EEENS6_IJNS7_ILi64EEENS7_ILi128EEENS7_ILi96EEEEEENS_10bfloat16_tEfNS_4arch4Sm90ELb1ELb0ELb0ELb1ELb1ELb1ELb0ELb0ELi2ELi1ELi2ELi1ELb1EEENS1_24CollectiveEpilogueBwdGQAISD_fSG_Li256ELb1ELb1EEENS1_25SingleTileBwdLPTSchedulerILb1ELi128ELb1EEEEEEEEEvNT_6ParamsE,"a",@progbits
	.sectionflags	@""
	.align	4
.nv.constant0._ZN7cutlass13device_kernelIN5flash11enable_sm90INS1_16FlashAttnBwdSm90INS1_25CollectiveMainloopBwdSm90ILi2ELi2ELi2EN4cute5tupleIJNS5_1CILi1EEES8_S8_EEENS6_IJNS7_ILi64EEENS7_ILi128EEENS7_ILi96EEEEEENS_10bfloat16_tEfNS_4arch4Sm90ELb1ELb0ELb0ELb1ELb1ELb1ELb0ELb0ELi2ELi1ELi2ELi1ELb1EEENS1_24CollectiveEpilogueBwdGQAISD_fSG_Li256ELb1ELb1EEENS1_25SingleTileBwdLPTSchedulerILb1ELi128ELb1EEEEEEEEEvNT_6ParamsE:
	.zero		2432


//--------------------- .nv.constant0._ZN7cutlass13device_kernelIN5flash22FlashAttnBwdPreprocessIN4cute5tupleIJNS3_1CILi64EEENS5_ILi96EEEEEENS_10bfloat16_tEfNS_4arch4Sm90ELb1ELb1EEEEEvNT_6ParamsE --------------------------
	.section	.nv.constant0._ZN7cutlass13device_kernelIN5flash22FlashAttnBwdPreprocessIN4cute5tupleIJNS3_1CILi64EEENS5_ILi96EEEEEENS_10bfloat16_tEfNS_4arch4Sm90ELb1ELb1EEEEEvNT_6ParamsE,"a",@progbits
	.sectionflags	@""
	.align	4
.nv.constant0._ZN7cutlass13device_kernelIN5flash22FlashAttnBwdPreprocessIN4cute5tupleIJNS3_1CILi64EEENS5_ILi96EEEEEENS_10bfloat16_tEfNS_4arch4Sm90ELb1ELb1EEEEEvNT_6ParamsE:
	.zero		768


//--------------------- SYMBOLS --------------------------

	.type		.nv.reservedSmem.offset0,@object
	.size		.nv.reservedSmem.offset0,0x4
	.type		__assertfail,@function
